	.target	sm_90a

	.elftype	@"ET_EXEC"


//--------------------- .note.nv.tkinfo           --------------------------
	.section	.note.nv.tkinfo,"",@"SHT_NOTE"
	.sectionflags	@"SHF_NOTE_NV_TKINFO"
	.tkinfo
        /*0018*/ 	.word	0x00000002
        /*0030*/ 	.string	""
        /*0030*/ 	.string	"ptxas"
        /*0030*/ 	.string	"Cuda compilation tools, release 13.0, V13.0.88"
        /*0030*/ 	.string	"Build cuda_13.0.r13.0/compiler.36424714_0"
        /*0030*/ 	.string	"-arch sm_90a -m 64 "



//--------------------- .note.nv.cuinfo           --------------------------
	.section	.note.nv.cuinfo,"",@"SHT_NOTE"
	.sectionflags	@"SHF_NOTE_NV_CUINFO"
        /*0018*/ 	.short	0x0002
        /*001a*/ 	.short	0x005a
        /*001c*/ 	.short	0x0082
	.zero		2


//--------------------- .nv.info                  --------------------------
	.section	.nv.info,"",@"SHT_CUDA_INFO"
	.align	4


	//----- nvinfo : EIATTR_REGCOUNT
	.align		4
        /*0000*/ 	.byte	0x04, 0x2f
        /*0002*/ 	.short	(.L_15 - .L_14)
	.align		4
.L_14:
        /*0004*/ 	.word	index@(_ZN7cutlass13device_kernelINS_4gemm6kernel13GemmUniversalINS1_17GroupProblemShapeIN4cute5tupleIJiiiEEEEENS1_10collective13CollectiveMmaINS1_39MainloopSm90ArrayTmaGmmaWarpSpecializedILi3ENS6_IJNS5_1CILi1EEESD_SD_EEENS1_43KernelPtrArrayTmaWarpSpecializedCooperativeEEENS6_IJNSC_ILi128EEESH_SH_EEENS_6half_tEPNS6_IJlSD_NSC_ILi0EEEEEESJ_SM_NS5_8TiledMMAINS5_8MMA_AtomIJNS5_4SM904GMMA26MMA_64x128x16_F32F16F16_SSILNSQ_5MajorE0ELSS_0ELNSQ_7ScaleInE1ELST_1EEEEEENS5_6LayoutINS6_IJNSC_ILi2EEESD_SD_EEENS6_IJSD_SK_SK_EEEEENS6_IJNS5_10UnderscoreES11_S11_EEEEENS5_13SM90_TMA_LOADENS5_14ComposedLayoutINS5_7SwizzleILi3ELi4ELi3EEENS5_18smem_ptr_flag_bitsILi16EEENSW_INS6_IJNSC_ILi8EEENSC_ILi64EEEEEENS6_IJS1B_SD_EEEEEEEvNS5_8identityES14_S1F_vS1G_EENS_8epilogue10collective18CollectiveEpilogueINS1I_30Sm90PtrArrayTmaWarpSpecializedILi4ELi2ELi16ELb1ELb0ELi2EEEJSI_NS6_IJSH_NSC_ILi32EEEEEESJ_PNS6_IJSD_lSK_EEESJ_S1Q_NS1I_6fusion15FusionCallbacksIS1M_NS1R_17LinearCombinationISJ_fSJ_fLNS_15FloatRoundStyleE2EEESI_S1O_JEEES14_NS15_IS17_S19_NSW_INS6_IJS1B_S1A_EEENS6_IJSD_S1B_EEEEEEENS5_17SM75_U16x8_LDSM_TENS5_14SM90_TMA_STOREES20_NS5_17SM90_U16x8_STSM_TENS5_9Copy_AtomIJNS5_17SM90_U32x4_STSM_NESJ_EEEvEEEvvEEEEvNT_6ParamsE)
        /*0008*/ 	.word	0x000000a8


	//----- nvinfo : EIATTR_FRAME_SIZE
	.align		4
.L_15:
        /*000c*/ 	.byte	0x04, 0x11
        /*000e*/ 	.short	(.L_17 - .L_16)
	.align		4
.L_16:
        /*0010*/ 	.word	index@($__internal_0_$__cuda_sm20_div_u64)
        /*0014*/ 	.word	0x00000000


	//----- nvinfo : EIATTR_FRAME_SIZE
	.align		4
.L_17:
        /*0018*/ 	.byte	0x04, 0x11
        /*001a*/ 	.short	(.L_19 - .L_18)
	.align		4
.L_18:
        /*001c*/ 	.word	index@(_ZN7cutlass13device_kernelINS_4gemm6kernel13GemmUniversalINS1_17GroupProblemShapeIN4cute5tupleIJiiiEEEEENS1_10collective13CollectiveMmaINS1_39MainloopSm90ArrayTmaGmmaWarpSpecializedILi3ENS6_IJNS5_1CILi1EEESD_SD_EEENS1_43KernelPtrArrayTmaWarpSpecializedCooperativeEEENS6_IJNSC_ILi128EEESH_SH_EEENS_6half_tEPNS6_IJlSD_NSC_ILi0EEEEEESJ_SM_NS5_8TiledMMAINS5_8MMA_AtomIJNS5_4SM904GMMA26MMA_64x128x16_F32F16F16_SSILNSQ_5MajorE0ELSS_0ELNSQ_7ScaleInE1ELST_1EEEEEENS5_6LayoutINS6_IJNSC_ILi2EEESD_SD_EEENS6_IJSD_SK_SK_EEEEENS6_IJNS5_10UnderscoreES11_S11_EEEEENS5_13SM90_TMA_LOADENS5_14ComposedLayoutINS5_7SwizzleILi3ELi4ELi3EEENS5_18smem_ptr_flag_bitsILi16EEENSW_INS6_IJNSC_ILi8EEENSC_ILi64EEEEEENS6_IJS1B_SD_EEEEEEEvNS5_8identityES14_S1F_vS1G_EENS_8epilogue10collective18CollectiveEpilogueINS1I_30Sm90PtrArrayTmaWarpSpecializedILi4ELi2ELi16ELb1ELb0ELi2EEEJSI_NS6_IJSH_NSC_ILi32EEEEEESJ_PNS6_IJSD_lSK_EEESJ_S1Q_NS1I_6fusion15FusionCallbacksIS1M_NS1R_17LinearCombinationISJ_fSJ_fLNS_15FloatRoundStyleE2EEESI_S1O_JEEES14_NS15_IS17_S19_NSW_INS6_IJS1B_S1A_EEENS6_IJSD_S1B_EEEEEEENS5_17SM75_U16x8_LDSM_TENS5_14SM90_TMA_STOREES20_NS5_17SM90_U16x8_STSM_TENS5_9Copy_AtomIJNS5_17SM90_U32x4_STSM_NESJ_EEEvEEEvvEEEEvNT_6ParamsE)
        /*0020*/ 	.word	0x00000000


	//----- nvinfo : EIATTR_MIN_STACK_SIZE
	.align		4
.L_19:
        /*0024*/ 	.byte	0x04, 0x12
        /*0026*/ 	.short	(.L_21 - .L_20)
	.align		4
.L_20:
        /*0028*/ 	.word	index@(_ZN7cutlass13device_kernelINS_4gemm6kernel13GemmUniversalINS1_17GroupProblemShapeIN4cute5tupleIJiiiEEEEENS1_10collective13CollectiveMmaINS1_39MainloopSm90ArrayTmaGmmaWarpSpecializedILi3ENS6_IJNS5_1CILi1EEESD_SD_EEENS1_43KernelPtrArrayTmaWarpSpecializedCooperativeEEENS6_IJNSC_ILi128EEESH_SH_EEENS_6half_tEPNS6_IJlSD_NSC_ILi0EEEEEESJ_SM_NS5_8TiledMMAINS5_8MMA_AtomIJNS5_4SM904GMMA26MMA_64x128x16_F32F16F16_SSILNSQ_5MajorE0ELSS_0ELNSQ_7ScaleInE1ELST_1EEEEEENS5_6LayoutINS6_IJNSC_ILi2EEESD_SD_EEENS6_IJSD_SK_SK_EEEEENS6_IJNS5_10UnderscoreES11_S11_EEEEENS5_13SM90_TMA_LOADENS5_14ComposedLayoutINS5_7SwizzleILi3ELi4ELi3EEENS5_18smem_ptr_flag_bitsILi16EEENSW_INS6_IJNSC_ILi8EEENSC_ILi64EEEEEENS6_IJS1B_SD_EEEEEEEvNS5_8identityES14_S1F_vS1G_EENS_8epilogue10collective18CollectiveEpilogueINS1I_30Sm90PtrArrayTmaWarpSpecializedILi4ELi2ELi16ELb1ELb0ELi2EEEJSI_NS6_IJSH_NSC_ILi32EEEEEESJ_PNS6_IJSD_lSK_EEESJ_S1Q_NS1I_6fusion15FusionCallbacksIS1M_NS1R_17LinearCombinationISJ_fSJ_fLNS_15FloatRoundStyleE2EEESI_S1O_JEEES14_NS15_IS17_S19_NSW_INS6_IJS1B_S1A_EEENS6_IJSD_S1B_EEEEEEENS5_17SM75_U16x8_LDSM_TENS5_14SM90_TMA_STOREES20_NS5_17SM90_U16x8_STSM_TENS5_9Copy_AtomIJNS5_17SM90_U32x4_STSM_NESJ_EEEvEEEvvEEEEvNT_6ParamsE)
        /*002c*/ 	.word	0x00000000
.L_21:


//--------------------- .nv.compat                --------------------------
	.section	.nv.compat,"",@"SHT_CUDA_COMPAT_INFO"
	.align	4
        /*0000*/ 	.byte	0x02, 0x09, 0x01, 0x00, 0x02, 0x02, 0x04, 0x00, 0x02, 0x05, 0x05, 0x00, 0x03, 0x07, 0x01, 0x01
        /*0010*/ 	.byte	0x02, 0x03, 0x03, 0x00, 0x02, 0x06, 0x01, 0x00, 0x04, 0x0b, 0x08, 0x00, 0x00, 0x00, 0x00, 0x00
        /*0020*/ 	.byte	0x00, 0x00, 0x00, 0x00


//--------------------- .nv.info._ZN7cutlass13device_kernelINS_4gemm6kernel13GemmUniversalINS1_17GroupProblemShapeIN4cute5tupleIJiiiEEEEENS1_10collective13CollectiveMmaINS1_39MainloopSm90ArrayTmaGmmaWarpSpecializedILi3ENS6_IJNS5_1CILi1EEESD_SD_EEENS1_43KernelPtrArrayTmaWarpSpecializedCooperativeEEENS6_IJNSC_ILi128EEESH_SH_EEENS_6half_tEPNS6_IJlSD_NSC_ILi0EEEEEESJ_SM_NS5_8TiledMMAINS5_8MMA_AtomIJNS5_4SM904GMMA26MMA_64x128x16_F32F16F16_SSILNSQ_5MajorE0ELSS_0ELNSQ_7ScaleInE1ELST_1EEEEEENS5_6LayoutINS6_IJNSC_ILi2EEESD_SD_EEENS6_IJSD_SK_SK_EEEEENS6_IJNS5_10UnderscoreES11_S11_EEEEENS5_13SM90_TMA_LOADENS5_14ComposedLayoutINS5_7SwizzleILi3ELi4ELi3EEENS5_18smem_ptr_flag_bitsILi16EEENSW_INS6_IJNSC_ILi8EEENSC_ILi64EEEEEENS6_IJS1B_SD_EEEEEEEvNS5_8identityES14_S1F_vS1G_EENS_8epilogue10collective18CollectiveEpilogueINS1I_30Sm90PtrArrayTmaWarpSpecializedILi4ELi2ELi16ELb1ELb0ELi2EEEJSI_NS6_IJSH_NSC_ILi32EEEEEESJ_PNS6_IJSD_lSK_EEESJ_S1Q_NS1I_6fusion15FusionCallbacksIS1M_NS1R_17LinearCombinationISJ_fSJ_fLNS_15FloatRoundStyleE2EEESI_S1O_JEEES14_NS15_IS17_S19_NSW_INS6_IJS1B_S1A_EEENS6_IJSD_S1B_EEEEEEENS5_17SM75_U16x8_LDSM_TENS5_14SM90_TMA_STOREES20_NS5_17SM90_U16x8_STSM_TENS5_9Copy_AtomIJNS5_17SM90_U32x4_STSM_NESJ_EEEvEEEvvEEEEvNT_6ParamsE --------------------------
	.section	.nv.info._ZN7cutlass13device_kernelINS_4gemm6kernel13GemmUniversalINS1_17GroupProblemShapeIN4cute5tupleIJiiiEEEEENS1_10collective13CollectiveMmaINS1_39MainloopSm90ArrayTmaGmmaWarpSpecializedILi3ENS6_IJNS5_1CILi1EEESD_SD_EEENS1_43KernelPtrArrayTmaWarpSpecializedCooperativeEEENS6_IJNSC_ILi128EEESH_SH_EEENS_6half_tEPNS6_IJlSD_NSC_ILi0EEEEEESJ_SM_NS5_8TiledMMAINS5_8MMA_AtomIJNS5_4SM904GMMA26MMA_64x128x16_F32F16F16_SSILNSQ_5MajorE0ELSS_0ELNSQ_7ScaleInE1ELST_1EEEEEENS5_6LayoutINS6_IJNSC_ILi2EEESD_SD_EEENS6_IJSD_SK_SK_EEEEENS6_IJNS5_10UnderscoreES11_S11_EEEEENS5_13SM90_TMA_LOADENS5_14ComposedLayoutINS5_7SwizzleILi3ELi4ELi3EEENS5_18smem_ptr_flag_bitsILi16EEENSW_INS6_IJNSC_ILi8EEENSC_ILi64EEEEEENS6_IJS1B_SD_EEEEEEEvNS5_8identityES14_S1F_vS1G_EENS_8epilogue10collective18CollectiveEpilogueINS1I_30Sm90PtrArrayTmaWarpSpecializedILi4ELi2ELi16ELb1ELb0ELi2EEEJSI_NS6_IJSH_NSC_ILi32EEEEEESJ_PNS6_IJSD_lSK_EEESJ_S1Q_NS1I_6fusion15FusionCallbacksIS1M_NS1R_17LinearCombinationISJ_fSJ_fLNS_15FloatRoundStyleE2EEESI_S1O_JEEES14_NS15_IS17_S19_NSW_INS6_IJS1B_S1A_EEENS6_IJSD_S1B_EEEEEEENS5_17SM75_U16x8_LDSM_TENS5_14SM90_TMA_STOREES20_NS5_17SM90_U16x8_STSM_TENS5_9Copy_AtomIJNS5_17SM90_U32x4_STSM_NESJ_EEEvEEEvvEEEEvNT_6ParamsE,"",@"SHT_CUDA_INFO"
	.sectionflags	@""
	.align	4


	//----- nvinfo : EIATTR_CUDA_API_VERSION
	.align		4
        /*0000*/ 	.byte	0x04, 0x37
        /*0002*/ 	.short	(.L_23 - .L_22)
.L_22:
        /*0004*/ 	.word	0x00000082


	//----- nvinfo : EIATTR_KPARAM_INFO
	.align		4
.L_23:
        /*0008*/ 	.byte	0x04, 0x17
        /*000a*/ 	.short	(.L_25 - .L_24)
.L_24:
        /*000c*/ 	.word	0x00000000
        /*0010*/ 	.short	0x0000
        /*0012*/ 	.short	0x0070
        /*0014*/ 	.byte	0x00, 0xf0, 0x01, 0x1c


	//----- nvinfo : EIATTR_SPARSE_MMA_MASK
	.align		4
.L_25:
        /*0018*/ 	.byte	0x03, 0x50
        /*001a*/ 	.short	0x0000


	//----- nvinfo : EIATTR_MAXREG_COUNT
	.align		4
        /*001c*/ 	.byte	0x03, 0x1b
        /*001e*/ 	.short	0x00a8


	//----- nvinfo : EIATTR_NUM_BARRIERS
	.align		4
        /*0020*/ 	.byte	0x02, 0x4c
        /*0022*/ 	.byte	0x02
	.zero		1


	//----- nvinfo : EIATTR_EXTERNS
	.align		4
        /*0024*/ 	.byte	0x04, 0x0f
        /*0026*/ 	.short	(.L_27 - .L_26)


	//   ....[0]....
	.align		4
.L_26:
        /*0028*/ 	.word	index@(__assertfail)


	//----- nvinfo : EIATTR_MERCURY_ISA_VERSION
	.align		4
.L_27:
        /*002c*/ 	.byte	0x03, 0x5f
        /*002e*/ 	.short	0x0101


	//----- nvinfo : EIATTR_INT_WARP_WIDE_INSTR_OFFSETS
	.align		4
        /*0030*/ 	.byte	0x04, 0x31
        /*0032*/ 	.short	(.L_29 - .L_28)


	//   ....[0]....
.L_28:
        /*0034*/ 	.word	0x00001130


	//   ....[1]....
        /*0038*/ 	.word	0x00001140


	//   ....[2]....
        /*003c*/ 	.word	0x000011b0


	//----- nvinfo : EIATTR_COOP_GROUP_MASK_REGIDS
	.align		4
.L_29:
        /*0040*/ 	.byte	0x04, 0x29
        /*0042*/ 	.short	(.L_31 - .L_30)


	//   ....[0]....
.L_30:
        /*0044*/ 	.word	0xffffffff


	//   ....[1]....
        /*0048*/ 	.word	0xffffffff


	//   ....[2]....
        /*004c*/ 	.word	0xffffffff


	//   ....[3]....
        /*0050*/ 	.word	0xffffffff


	//   ....[4]....
        /*0054*/ 	.word	0xffffffff


	//   ....[5]....
        /*0058*/ 	.word	0xffffffff


	//   ....[6]....
        /*005c*/ 	.word	0xffffffff


	//   ....[7]....
        /*0060*/ 	.word	0xffffffff


	//   ....[8]....
        /*0064*/ 	.word	0xffffffff


	//   ....[9]....
        /*0068*/ 	.word	0xffffffff


	//   ....[10]....
        /*006c*/ 	.word	0xffffffff


	//   ....[11]....
        /*0070*/ 	.word	0xffffffff


	//   ....[12]....
        /*0074*/ 	.word	0xffffffff


	//   ....[13]....
        /*0078*/ 	.word	0xffffffff


	//   ....[14]....
        /*007c*/ 	.word	0xffffffff


	//   ....[15]....
        /*0080*/ 	.word	0xffffffff


	//   ....[16]....
        /*0084*/ 	.word	0xffffffff


	//   ....[17]....
        /*0088*/ 	.word	0xffffffff


	//   ....[18]....
        /*008c*/ 	.word	0xffffffff


	//   ....[19]....
        /*0090*/ 	.word	0xffffffff


	//   ....[20]....
        /*0094*/ 	.word	0xffffffff


	//   ....[21]....
        /*0098*/ 	.word	0xffffffff


	//   ....[22]....
        /*009c*/ 	.word	0xffffffff


	//   ....[23]....
        /*00a0*/ 	.word	0xffffffff


	//   ....[24]....
        /*00a4*/ 	.word	0xffffffff


	//   ....[25]....
        /*00a8*/ 	.word	0xffffffff


	//   ....[26]....
        /*00ac*/ 	.word	0xffffffff


	//   ....[27]....
        /*00b0*/ 	.word	0xffffffff


	//   ....[28]....
        /*00b4*/ 	.word	0xffffffff


	//   ....[29]....
        /*00b8*/ 	.word	0xffffffff


	//   ....[30]....
        /*00bc*/ 	.word	0xffffffff


	//   ....[31]....
        /*00c0*/ 	.word	0xffffffff


	//   ....[32]....
        /*00c4*/ 	.word	0xffffffff


	//   ....[33]....
        /*00c8*/ 	.word	0xffffffff


	//   ....[34]....
        /*00cc*/ 	.word	0xffffffff


	//   ....[35]....
        /*00d0*/ 	.word	0xffffffff


	//   ....[36]....
        /*00d4*/ 	.word	0xffffffff


	//   ....[37]....
        /*00d8*/ 	.word	0xffffffff


	//   ....[38]....
        /*00dc*/ 	.word	0xffffffff


	//   ....[39]....
        /*00e0*/ 	.word	0xffffffff


	//   ....[40]....
        /*00e4*/ 	.word	0xffffffff


	//   ....[41]....
        /*00e8*/ 	.word	0xffffffff


	//   ....[42]....
        /*00ec*/ 	.word	0xffffffff


	//   ....[43]....
        /*00f0*/ 	.word	0xffffffff


	//   ....[44]....
        /*00f4*/ 	.word	0xffffffff


	//   ....[45]....
        /*00f8*/ 	.word	0xffffffff


	//   ....[46]....
        /*00fc*/ 	.word	0xffffffff


	//   ....[47]....
        /*0100*/ 	.word	0xffffffff


	//   ....[48]....
        /*0104*/ 	.word	0xffffffff


	//   ....[49]....
        /*0108*/ 	.word	0xffffffff


	//   ....[50]....
        /*010c*/ 	.word	0xffffffff


	//   ....[51]....
        /*0110*/ 	.word	0xffffffff


	//   ....[52]....
        /*0114*/ 	.word	0xffffffff


	//   ....[53]....
        /*0118*/ 	.word	0xffffffff


	//   ....[54]....
        /*011c*/ 	.word	0xffffffff


	//   ....[55]....
        /*0120*/ 	.word	0xffffffff


	//   ....[56]....
        /*0124*/ 	.word	0xffffffff


	//   ....[57]....
        /*0128*/ 	.word	0xffffffff


	//   ....[58]....
        /*012c*/ 	.word	0xffffffff


	//   ....[59]....
        /*0130*/ 	.word	0xffffffff


	//   ....[60]....
        /*0134*/ 	.word	0xffffffff


	//   ....[61]....
        /*0138*/ 	.word	0xffffffff


	//   ....[62]....
        /*013c*/ 	.word	0xffffffff


	//   ....[63]....
        /*0140*/ 	.word	0xffffffff


	//   ....[64]....
        /*0144*/ 	.word	0xffffffff


	//   ....[65]....
        /*0148*/ 	.word	0xffffffff


	//   ....[66]....
        /*014c*/ 	.word	0xffffffff


	//   ....[67]....
        /*0150*/ 	.word	0xffffffff


	//   ....[68]....
        /*0154*/ 	.word	0xffffffff


	//   ....[69]....
        /*0158*/ 	.word	0xffffffff


	//   ....[70]....
        /*015c*/ 	.word	0xffffffff


	//   ....[71]....
        /*0160*/ 	.word	0xffffffff


	//   ....[72]....
        /*0164*/ 	.word	0xffffffff


	//   ....[73]....
        /*0168*/ 	.word	0xffffffff


	//   ....[74]....
        /*016c*/ 	.word	0xffffffff


	//   ....[75]....
        /*0170*/ 	.word	0xffffffff


	//   ....[76]....
        /*0174*/ 	.word	0xffffffff


	//   ....[77]....
        /*0178*/ 	.word	0xffffffff


	//   ....[78]....
        /*017c*/ 	.word	0x0500000f


	//----- nvinfo : EIATTR_COOP_GROUP_INSTR_OFFSETS
	.align		4
.L_31:
        /*0180*/ 	.byte	0x04, 0x28
        /*0182*/ 	.short	(.L_33 - .L_32)


	//   ....[0]....
.L_32:
        /*0184*/ 	.word	0x00000770


	//   ....[1]....
        /*0188*/ 	.word	0x00000840


	//   ....[2]....
        /*018c*/ 	.word	0x00000ce0


	//   ....[3]....
        /*0190*/ 	.word	0x00000eb0


	//   ....[4]....
        /*0194*/ 	.word	0x00001080


	//   ....[5]....
        /*0198*/ 	.word	0x000018c0


	//   ....[6]....
        /*019c*/ 	.word	0x000018f0


	//   ....[7]....
        /*01a0*/ 	.word	0x00001970


	//   ....[8]....
        /*01a4*/ 	.word	0x00001980


	//   ....[9]....
        /*01a8*/ 	.word	0x000019c0


	//   ....[10]....
        /*01ac*/ 	.word	0x000019e0


	//   ....[11]....
        /*01b0*/ 	.word	0x00001a20


	//   ....[12]....
        /*01b4*/ 	.word	0x00001a40


	//   ....[13]....
        /*01b8*/ 	.word	0x00001a80


	//   ....[14]....
        /*01bc*/ 	.word	0x00001aa0


	//   ....[15]....
        /*01c0*/ 	.word	0x00001b10


	//   ....[16]....
        /*01c4*/ 	.word	0x00001c90


	//   ....[17]....
        /*01c8*/ 	.word	0x00001ca0


	//   ....[18]....
        /*01cc*/ 	.word	0x00002280


	//   ....[19]....
        /*01d0*/ 	.word	0x00002290


	//   ....[20]....
        /*01d4*/ 	.word	0x000022e0


	//   ....[21]....
        /*01d8*/ 	.word	0x000022f0


	//   ....[22]....
        /*01dc*/ 	.word	0x00002340


	//   ....[23]....
        /*01e0*/ 	.word	0x00002350


	//   ....[24]....
        /*01e4*/ 	.word	0x000023a0


	//   ....[25]....
        /*01e8*/ 	.word	0x000023b0


	//   ....[26]....
        /*01ec*/ 	.word	0x00002400


	//   ....[27]....
        /*01f0*/ 	.word	0x00002410


	//   ....[28]....
        /*01f4*/ 	.word	0x000024a0


	//   ....[29]....
        /*01f8*/ 	.word	0x00002510


	//   ....[30]....
        /*01fc*/ 	.word	0x000025a0


	//   ....[31]....
        /*0200*/ 	.word	0x000025c0


	//   ....[32]....
        /*0204*/ 	.word	0x000025d0


	//   ....[33]....
        /*0208*/ 	.word	0x000025e0


	//   ....[34]....
        /*020c*/ 	.word	0x000025f0


	//   ....[35]....
        /*0210*/ 	.word	0x00002600


	//   ....[36]....
        /*0214*/ 	.word	0x00002ba0


	//   ....[37]....
        /*0218*/ 	.word	0x00002e40


	//   ....[38]....
        /*021c*/ 	.word	0x000031f0


	//   ....[39]....
        /*0220*/ 	.word	0x00003690


	//   ....[40]....
        /*0224*/ 	.word	0x00006b90


	//   ....[41]....
        /*0228*/ 	.word	0x00007030


	//   ....[42]....
        /*022c*/ 	.word	0x000073d0


	//   ....[43]....
        /*0230*/ 	.word	0x00008360


	//   ....[44]....
        /*0234*/ 	.word	0x00008a30


	//   ....[45]....
        /*0238*/ 	.word	0x00008f60


	//   ....[46]....
        /*023c*/ 	.word	0x00009e50


	//   ....[47]....
        /*0240*/ 	.word	0x0000ac00


	//   ....[48]....
        /*0244*/ 	.word	0x0000ac20


	//   ....[49]....
        /*0248*/ 	.word	0x0000ac70


	//   ....[50]....
        /*024c*/ 	.word	0x0000ac90


	//   ....[51]....
        /*0250*/ 	.word	0x0000acd0


	//   ....[52]....
        /*0254*/ 	.word	0x0000ad00


	//   ....[53]....
        /*0258*/ 	.word	0x0000ad40


	//   ....[54]....
        /*025c*/ 	.word	0x0000ad70


	//   ....[55]....
        /*0260*/ 	.word	0x0000adb0


	//   ....[56]....
        /*0264*/ 	.word	0x0000ade0


	//   ....[57]....
        /*0268*/ 	.word	0x0000ae70


	//   ....[58]....
        /*026c*/ 	.word	0x0000af90


	//   ....[59]....
        /*0270*/ 	.word	0x0000afb0


	//   ....[60]....
        /*0274*/ 	.word	0x0000b600


	//   ....[61]....
        /*0278*/ 	.word	0x0000b610


	//   ....[62]....
        /*027c*/ 	.word	0x0000b660


	//   ....[63]....
        /*0280*/ 	.word	0x0000b670


	//   ....[64]....
        /*0284*/ 	.word	0x0000b6c0


	//   ....[65]....
        /*0288*/ 	.word	0x0000b6d0


	//   ....[66]....
        /*028c*/ 	.word	0x0000b720


	//   ....[67]....
        /*0290*/ 	.word	0x0000b730


	//   ....[68]....
        /*0294*/ 	.word	0x0000b780


	//   ....[69]....
        /*0298*/ 	.word	0x0000b790


	//   ....[70]....
        /*029c*/ 	.word	0x0000b820


	//   ....[71]....
        /*02a0*/ 	.word	0x0000b890


	//   ....[72]....
        /*02a4*/ 	.word	0x0000b920


	//   ....[73]....
        /*02a8*/ 	.word	0x0000b940


	//   ....[74]....
        /*02ac*/ 	.word	0x0000b950


	//   ....[75]....
        /*02b0*/ 	.word	0x0000b960


	//   ....[76]....
        /*02b4*/ 	.word	0x0000b970


	//   ....[77]....
        /*02b8*/ 	.word	0x0000b980


	//   ....[78]....
        /*02bc*/ 	.word	0x0000cdb0


	//----- nvinfo : EIATTR_REG_RECONFIG
	.align		4
.L_33:
        /*02c0*/ 	.byte	0x01, 0x54
	.zero		2


	//----- nvinfo : EIATTR_SYSCALL_OFFSETS
	.align		4
        /*02c4*/ 	.byte	0x04, 0x46
        /*02c6*/ 	.short	(.L_35 - .L_34)


	//   ....[0]....
.L_34:
        /*02c8*/ 	.word	0x000048e0


	//   ....[1]....
        /*02cc*/ 	.word	0x000049d0


	//----- nvinfo : EIATTR_MBARRIER_INSTR_OFFSETS
	.align		4
.L_35:
        /*02d0*/ 	.byte	0x04, 0x39
        /*02d2*/ 	.short	(.L_37 - .L_36)


	//   ....[0]....
.L_36:
        /*02d4*/ 	.word	0x00000bc0
        /*02d8*/ 	.word	0x000000ff
        /*02dc*/ 	.word	0x00038400
        /*02e0*/ 	.short	0x0100
        /*02e2*/ 	.byte	0x06
	.zero		1


	//   ....[1]....
        /*02e4*/ 	.word	0x00000bd0
        /*02e8*/ 	.word	0x000000ff
        /*02ec*/ 	.word	0x00038440
        /*02f0*/ 	.short	0x0100
        /*02f2*/ 	.byte	0x06
	.zero		1


	//   ....[2]....
        /*02f4*/ 	.word	0x00000be0
        /*02f8*/ 	.word	0x000000ff
        /*02fc*/ 	.word	0x00038408
        /*0300*/ 	.short	0x0100
        /*0302*/ 	.byte	0x06
	.zero		1


	//   ....[3]....
        /*0304*/ 	.word	0x00000bf0
        /*0308*/ 	.word	0x000000ff
        /*030c*/ 	.word	0x00038448
        /*0310*/ 	.short	0x0100
        /*0312*/ 	.byte	0x06
	.zero		1


	//   ....[4]....
        /*0314*/ 	.word	0x00000c00
        /*0318*/ 	.word	0x000000ff
        /*031c*/ 	.word	0x00038410
        /*0320*/ 	.short	0x0100
        /*0322*/ 	.byte	0x06
	.zero		1


	//   ....[5]....
        /*0324*/ 	.word	0x00000c10
        /*0328*/ 	.word	0x000000ff
        /*032c*/ 	.word	0x00038450
        /*0330*/ 	.short	0x0100
        /*0332*/ 	.byte	0x06
	.zero		1


	//   ....[6]....
        /*0334*/ 	.word	0x00000c20
        /*0338*/ 	.word	0x000000ff
        /*033c*/ 	.word	0x00038418
        /*0340*/ 	.short	0x0100
        /*0342*/ 	.byte	0x06
	.zero		1


	//   ....[7]....
        /*0344*/ 	.word	0x00000c30
        /*0348*/ 	.word	0x000000ff
        /*034c*/ 	.word	0x00038458
        /*0350*/ 	.short	0x0100
        /*0352*/ 	.byte	0x06
	.zero		1


	//   ....[8]....
        /*0354*/ 	.word	0x00000c40
        /*0358*/ 	.word	0x000000ff
        /*035c*/ 	.word	0x00038420
        /*0360*/ 	.short	0x0100
        /*0362*/ 	.byte	0x06
	.zero		1


	//   ....[9]....
        /*0364*/ 	.word	0x00000c50
        /*0368*/ 	.word	0x000000ff
        /*036c*/ 	.word	0x00038460
        /*0370*/ 	.short	0x0100
        /*0372*/ 	.byte	0x06
	.zero		1


	//   ....[10]....
        /*0374*/ 	.word	0x00000c60
        /*0378*/ 	.word	0x000000ff
        /*037c*/ 	.word	0x00038428
        /*0380*/ 	.short	0x0100
        /*0382*/ 	.byte	0x06
	.zero		1


	//   ....[11]....
        /*0384*/ 	.word	0x00000c70
        /*0388*/ 	.word	0x000000ff
        /*038c*/ 	.word	0x00038468
        /*0390*/ 	.short	0x0100
        /*0392*/ 	.byte	0x06
	.zero		1


	//   ....[12]....
        /*0394*/ 	.word	0x00000c80
        /*0398*/ 	.word	0x000000ff
        /*039c*/ 	.word	0x00038430
        /*03a0*/ 	.short	0x0100
        /*03a2*/ 	.byte	0x06
	.zero		1


	//   ....[13]....
        /*03a4*/ 	.word	0x00000c90
        /*03a8*/ 	.word	0x000000ff
        /*03ac*/ 	.word	0x00038470
        /*03b0*/ 	.short	0x0100
        /*03b2*/ 	.byte	0x06
	.zero		1


	//   ....[14]....
        /*03b4*/ 	.word	0x00000ca0
        /*03b8*/ 	.word	0x000000ff
        /*03bc*/ 	.word	0x00038438
        /*03c0*/ 	.short	0x0100
        /*03c2*/ 	.byte	0x06
	.zero		1


	//   ....[15]....
        /*03c4*/ 	.word	0x00000cb0
        /*03c8*/ 	.word	0x000000ff
        /*03cc*/ 	.word	0x00038478
        /*03d0*/ 	.short	0x0100
        /*03d2*/ 	.byte	0x06
	.zero		1


	//   ....[16]....
        /*03d4*/ 	.word	0x00000e40
        /*03d8*/ 	.word	0x000000ff
        /*03dc*/ 	.word	0x00038480
        /*03e0*/ 	.short	0x0100
        /*03e2*/ 	.byte	0x06
	.zero		1


	//   ....[17]....
        /*03e4*/ 	.word	0x00000e50
        /*03e8*/ 	.word	0x000000ff
        /*03ec*/ 	.word	0x00038498
        /*03f0*/ 	.short	0x0100
        /*03f2*/ 	.byte	0x06
	.zero		1


	//   ....[18]....
        /*03f4*/ 	.word	0x00000e60
        /*03f8*/ 	.word	0x000000ff
        /*03fc*/ 	.word	0x00038488
        /*0400*/ 	.short	0x0100
        /*0402*/ 	.byte	0x06
	.zero		1


	//   ....[19]....
        /*0404*/ 	.word	0x00000e70
        /*0408*/ 	.word	0x000000ff
        /*040c*/ 	.word	0x000384a0
        /*0410*/ 	.short	0x0100
        /*0412*/ 	.byte	0x06
	.zero		1


	//   ....[20]....
        /*0414*/ 	.word	0x00000e80
        /*0418*/ 	.word	0x000000ff
        /*041c*/ 	.word	0x00038490
        /*0420*/ 	.short	0x0100
        /*0422*/ 	.byte	0x06
	.zero		1


	//   ....[21]....
        /*0424*/ 	.word	0x00000e90
        /*0428*/ 	.word	0x000000ff
        /*042c*/ 	.word	0x000384a8
        /*0430*/ 	.short	0x0100
        /*0432*/ 	.byte	0x06
	.zero		1


	//   ....[22]....
        /*0434*/ 	.word	0x00000ff0
        /*0438*/ 	.word	0x000000ff
        /*043c*/ 	.word	0x000384b0
        /*0440*/ 	.short	0x0100
        /*0442*/ 	.byte	0x06
	.zero		1


	//   ....[23]....
        /*0444*/ 	.word	0x00001000
        /*0448*/ 	.word	0x000000ff
        /*044c*/ 	.word	0x000384d0
        /*0450*/ 	.short	0x0100
        /*0452*/ 	.byte	0x06
	.zero		1


	//   ....[24]....
        /*0454*/ 	.word	0x00001010
        /*0458*/ 	.word	0x000000ff
        /*045c*/ 	.word	0x000384b8
        /*0460*/ 	.short	0x0100
        /*0462*/ 	.byte	0x06
	.zero		1


	//   ....[25]....
        /*0464*/ 	.word	0x00001020
        /*0468*/ 	.word	0x000000ff
        /*046c*/ 	.word	0x000384d8
        /*0470*/ 	.short	0x0100
        /*0472*/ 	.byte	0x06
	.zero		1


	//   ....[26]....
        /*0474*/ 	.word	0x00001030
        /*0478*/ 	.word	0x000000ff
        /*047c*/ 	.word	0x000384c0
        /*0480*/ 	.short	0x0100
        /*0482*/ 	.byte	0x06
	.zero		1


	//   ....[27]....
        /*0484*/ 	.word	0x00001040
        /*0488*/ 	.word	0x000000ff
        /*048c*/ 	.word	0x000384e0
        /*0490*/ 	.short	0x0100
        /*0492*/ 	.byte	0x06
	.zero		1


	//   ....[28]....
        /*0494*/ 	.word	0x00001050
        /*0498*/ 	.word	0x000000ff
        /*049c*/ 	.word	0x000384c8
        /*04a0*/ 	.short	0x0100
        /*04a2*/ 	.byte	0x06
	.zero		1


	//   ....[29]....
        /*04a4*/ 	.word	0x00001060
        /*04a8*/ 	.word	0x000000ff
        /*04ac*/ 	.word	0x000384e8
        /*04b0*/ 	.short	0x0100
        /*04b2*/ 	.byte	0x06
	.zero		1


	//   ....[30]....
        /*04b4*/ 	.word	0x00001200
        /*04b8*/ 	.word	0x000000ff
        /*04bc*/ 	.word	0x000384f0
        /*04c0*/ 	.short	0x0100
        /*04c2*/ 	.byte	0x06
	.zero		1


	//   ....[31]....
        /*04c4*/ 	.word	0x00001210
        /*04c8*/ 	.word	0x000000ff
        /*04cc*/ 	.word	0x000384f8
        /*04d0*/ 	.short	0x0100
        /*04d2*/ 	.byte	0x06
	.zero		1


	//   ....[32]....
        /*04d4*/ 	.word	0x000039d0
        /*04d8*/ 	.word	0x000000ff
        /*04dc*/ 	.word	0x00038480
        /*04e0*/ 	.short	0x010a
        /*04e2*/ 	.byte	0x04
	.zero		1


	//   ....[33]....
        /*04e4*/ 	.word	0x00003a10
        /*04e8*/ 	.word	0x000000ff
        /*04ec*/ 	.word	0x00038480
        /*04f0*/ 	.short	0x010a
        /*04f2*/ 	.byte	0x04
	.zero		1


	//   ....[34]....
        /*04f4*/ 	.word	0x00003f80
        /*04f8*/ 	.word	0x000000ff
        /*04fc*/ 	.word	0x00038480
        /*0500*/ 	.short	0x010a
        /*0502*/ 	.byte	0x04
	.zero		1


	//   ....[35]....
        /*0504*/ 	.word	0x00003fc0
        /*0508*/ 	.word	0x000000ff
        /*050c*/ 	.word	0x00038480
        /*0510*/ 	.short	0x010a
        /*0512*/ 	.byte	0x04
	.zero		1


	//   ....[36]....
        /*0514*/ 	.word	0x00004440
        /*0518*/ 	.word	0x000000ff
        /*051c*/ 	.word	0x00000000
        /*0520*/ 	.short	0x0101
        /*0522*/ 	.byte	0x04
	.zero		1


	//   ....[37]....
        /*0524*/ 	.word	0x00004610
        /*0528*/ 	.word	0x00000000
        /*052c*/ 	.word	0x00000000
        /*0530*/ 	.short	0x0101
        /*0532*/ 	.byte	0x3f
	.zero		1


	//   ....[38]....
        /*0534*/ 	.word	0x00004da0
        /*0538*/ 	.word	0x000000ff
        /*053c*/ 	.word	0x000384b0
        /*0540*/ 	.short	0x010a
        /*0542*/ 	.byte	0x2b
	.zero		1


	//   ....[39]....
        /*0544*/ 	.word	0x00005420
        /*0548*/ 	.word	0x000000ff
        /*054c*/ 	.word	0x00000000
        /*0550*/ 	.short	0x0101
        /*0552*/ 	.byte	0x04
	.zero		1


	//   ....[40]....
        /*0554*/ 	.word	0x00005450
        /*0558*/ 	.word	0x000000ff
        /*055c*/ 	.word	0x000384b8
        /*0560*/ 	.short	0x010a
        /*0562*/ 	.byte	0x2b
	.zero		1


	//   ....[41]....
        /*0564*/ 	.word	0x00005a10
        /*0568*/ 	.word	0x000000ff
        /*056c*/ 	.word	0x00000000
        /*0570*/ 	.short	0x0101
        /*0572*/ 	.byte	0x04
	.zero		1


	//   ....[42]....
        /*0574*/ 	.word	0x00005a40
        /*0578*/ 	.word	0x000000ff
        /*057c*/ 	.word	0x000384c0
        /*0580*/ 	.short	0x010a
        /*0582*/ 	.byte	0x2b
	.zero		1


	//   ....[43]....
        /*0584*/ 	.word	0x00006030
        /*0588*/ 	.word	0x000000ff
        /*058c*/ 	.word	0x00000000
        /*0590*/ 	.short	0x0101
        /*0592*/ 	.byte	0x04
	.zero		1


	//   ....[44]....
        /*0594*/ 	.word	0x00006060
        /*0598*/ 	.word	0x000000ff
        /*059c*/ 	.word	0x000384c8
        /*05a0*/ 	.short	0x010a
        /*05a2*/ 	.byte	0x2b
	.zero		1


	//   ....[45]....
        /*05a4*/ 	.word	0x000066d0
        /*05a8*/ 	.word	0x000000ff
        /*05ac*/ 	.word	0x00000000
        /*05b0*/ 	.short	0x0101
        /*05b2*/ 	.byte	0x05
	.zero		1


	//   ....[46]....
        /*05b4*/ 	.word	0x00006720
        /*05b8*/ 	.word	0x000000ff
        /*05bc*/ 	.word	0x00038400
        /*05c0*/ 	.short	0x010a
        /*05c2*/ 	.byte	0x04
	.zero		1


	//   ....[47]....
        /*05c4*/ 	.word	0x00006830
        /*05c8*/ 	.word	0x000000ff
        /*05cc*/ 	.word	0x00000000
        /*05d0*/ 	.short	0x0101
        /*05d2*/ 	.byte	0x04
	.zero		1


	//   ....[48]....
        /*05d4*/ 	.word	0x00006d60
        /*05d8*/ 	.word	0x000000ff
        /*05dc*/ 	.word	0x00000000
        /*05e0*/ 	.short	0x0101
        /*05e2*/ 	.byte	0x2b
	.zero		1


	//   ....[49]....
        /*05e4*/ 	.word	0x000074e0
        /*05e8*/ 	.word	0x000000ff
        /*05ec*/ 	.word	0x000384f8
        /*05f0*/ 	.short	0x010a
        /*05f2*/ 	.byte	0x05
	.zero		1


	//   ....[50]....
        /*05f4*/ 	.word	0x000075f0
        /*05f8*/ 	.word	0x000000ff
        /*05fc*/ 	.word	0x00038400
        /*0600*/ 	.short	0x010a
        /*0602*/ 	.byte	0x08
	.zero		1


	//   ....[51]....
        /*0604*/ 	.word	0x00007720
        /*0608*/ 	.word	0x000000ff
        /*060c*/ 	.word	0x00000000
        /*0610*/ 	.short	0x0101
        /*0612*/ 	.byte	0x08
	.zero		1


	//   ....[52]....
        /*0614*/ 	.word	0x00007900
        /*0618*/ 	.word	0x000000ff
        /*061c*/ 	.word	0x000384d0
        /*0620*/ 	.short	0x010a
        /*0622*/ 	.byte	0x05
	.zero		1


	//   ....[53]....
        /*0624*/ 	.word	0x00007a10
        /*0628*/ 	.word	0x000000ff
        /*062c*/ 	.word	0x000384b0
        /*0630*/ 	.short	0x010b
        /*0632*/ 	.byte	0x05
	.zero		1


	//   ....[54]....
        /*0634*/ 	.word	0x00007a70
        /*0638*/ 	.word	0x000000ff
        /*063c*/ 	.word	0x00000000
        /*0640*/ 	.short	0x0101
        /*0642*/ 	.byte	0x08
	.zero		1


	//   ....[55]....
        /*0644*/ 	.word	0x00007aa0
        /*0648*/ 	.word	0x000000ff
        /*064c*/ 	.word	0x000384d8
        /*0650*/ 	.short	0x010a
        /*0652*/ 	.byte	0x05
	.zero		1


	//   ....[56]....
        /*0654*/ 	.word	0x00007bd0
        /*0658*/ 	.word	0x000000ff
        /*065c*/ 	.word	0x000384b8
        /*0660*/ 	.short	0x010b
        /*0662*/ 	.byte	0x05
	.zero		1


	//   ....[57]....
        /*0664*/ 	.word	0x00007c30
        /*0668*/ 	.word	0x000000ff
        /*066c*/ 	.word	0x00000000
        /*0670*/ 	.short	0x0101
        /*0672*/ 	.byte	0x08
	.zero		1


	//   ....[58]....
        /*0674*/ 	.word	0x00007c60
        /*0678*/ 	.word	0x000000ff
        /*067c*/ 	.word	0x000384e0
        /*0680*/ 	.short	0x010a
        /*0682*/ 	.byte	0x05
	.zero		1


	//   ....[59]....
        /*0684*/ 	.word	0x00007d90
        /*0688*/ 	.word	0x000000ff
        /*068c*/ 	.word	0x000384c0
        /*0690*/ 	.short	0x010b
        /*0692*/ 	.byte	0x05
	.zero		1


	//   ....[60]....
        /*0694*/ 	.word	0x00007df0
        /*0698*/ 	.word	0x000000ff
        /*069c*/ 	.word	0x00000000
        /*06a0*/ 	.short	0x0101
        /*06a2*/ 	.byte	0x08
	.zero		1


	//   ....[61]....
        /*06a4*/ 	.word	0x00007e20
        /*06a8*/ 	.word	0x000000ff
        /*06ac*/ 	.word	0x000384e8
        /*06b0*/ 	.short	0x010a
        /*06b2*/ 	.byte	0x05
	.zero		1


	//   ....[62]....
        /*06b4*/ 	.word	0x00007f50
        /*06b8*/ 	.word	0x000000ff
        /*06bc*/ 	.word	0x000384c8
        /*06c0*/ 	.short	0x010b
        /*06c2*/ 	.byte	0x05
	.zero		1


	//   ....[63]....
        /*06c4*/ 	.word	0x00007ff0
        /*06c8*/ 	.word	0x000000ff
        /*06cc*/ 	.word	0x00000000
        /*06d0*/ 	.short	0x0101
        /*06d2*/ 	.byte	0x08
	.zero		1


	//   ....[64]....
        /*06d4*/ 	.word	0x00008530
        /*06d8*/ 	.word	0x000000ff
        /*06dc*/ 	.word	0x000384d0
        /*06e0*/ 	.short	0x010a
        /*06e2*/ 	.byte	0x05
	.zero		1


	//   ....[65]....
        /*06e4*/ 	.word	0x00008570
        /*06e8*/ 	.word	0x000000ff
        /*06ec*/ 	.word	0x000384d8
        /*06f0*/ 	.short	0x010a
        /*06f2*/ 	.byte	0x05
	.zero		1


	//   ....[66]....
        /*06f4*/ 	.word	0x000085b0
        /*06f8*/ 	.word	0x000000ff
        /*06fc*/ 	.word	0x000384e0
        /*0700*/ 	.short	0x010a
        /*0702*/ 	.byte	0x05
	.zero		1


	//   ....[67]....
        /*0704*/ 	.word	0x00008610
        /*0708*/ 	.word	0x00000003
        /*070c*/ 	.word	0x000384e8
        /*0710*/ 	.short	0x010a
        /*0712*/ 	.byte	0x3f
	.zero		1


	//   ....[68]....
        /*0714*/ 	.word	0x00009360
        /*0718*/ 	.word	0x00000008
        /*071c*/ 	.word	0x00038498
        /*0720*/ 	.short	0x010a
        /*0722*/ 	.byte	0x3f
	.zero		1


	//   ....[69]....
        /*0724*/ 	.word	0x000096a0
        /*0728*/ 	.word	0x000000ff
        /*072c*/ 	.word	0x000384f8
        /*0730*/ 	.short	0x0101
        /*0732*/ 	.byte	0x12
	.zero		1


	//   ....[70]....
        /*0734*/ 	.word	0x00009760
        /*0738*/ 	.word	0x00000003
        /*073c*/ 	.word	0x00038400
        /*0740*/ 	.short	0x010a
        /*0742*/ 	.byte	0x3f
	.zero		1


	//   ....[71]....
        /*0744*/ 	.word	0x000098a0
        /*0748*/ 	.word	0x00000002
        /*074c*/ 	.word	0x00000000
        /*0750*/ 	.short	0x0101
        /*0752*/ 	.byte	0x3f
	.zero		1


	//   ....[72]....
        /*0754*/ 	.word	0x0000a0e0
        /*0758*/ 	.word	0x00000007
        /*075c*/ 	.word	0x00000000
        /*0760*/ 	.short	0x010a
        /*0762*/ 	.byte	0x3f
	.zero		1


	//   ....[73]....
        /*0764*/ 	.word	0x0000a160
        /*0768*/ 	.word	0x00000009
        /*076c*/ 	.word	0x00000000
        /*0770*/ 	.short	0x010a
        /*0772*/ 	.byte	0x3f
	.zero		1


	//   ....[74]....
        /*0774*/ 	.word	0x0000a1f0
        /*0778*/ 	.word	0x00000003
        /*077c*/ 	.word	0x00000000
        /*0780*/ 	.short	0x010a
        /*0782*/ 	.byte	0x3f
	.zero		1


	//   ....[75]....
        /*0784*/ 	.word	0x0000be70
        /*0788*/ 	.word	0x00000011
        /*078c*/ 	.word	0x00038440
        /*0790*/ 	.short	0x010a
        /*0792*/ 	.byte	0x3f
	.zero		1


	//   ....[76]....
        /*0794*/ 	.word	0x0000bf90
        /*0798*/ 	.word	0x00000011
        /*079c*/ 	.word	0x00038400
        /*07a0*/ 	.short	0x0101
        /*07a2*/ 	.byte	0x3f
	.zero		1


	//   ....[77]....
        /*07a4*/ 	.word	0x0000c060
        /*07a8*/ 	.word	0x00000005
        /*07ac*/ 	.word	0x00038440
        /*07b0*/ 	.short	0x010a
        /*07b2*/ 	.byte	0x3f
	.zero		1


	//   ....[78]....
        /*07b4*/ 	.word	0x0000c110
        /*07b8*/ 	.word	0x00000007
        /*07bc*/ 	.word	0x00038440
        /*07c0*/ 	.short	0x010a
        /*07c2*/ 	.byte	0x3f
	.zero		1


	//   ....[79]....
        /*07c4*/ 	.word	0x0000c1c0
        /*07c8*/ 	.word	0x00000007
        /*07cc*/ 	.word	0x00038440
        /*07d0*/ 	.short	0x010a
        /*07d2*/ 	.byte	0x3f
	.zero		1


	//   ....[80]....
        /*07d4*/ 	.word	0x0000c270
        /*07d8*/ 	.word	0x00000007
        /*07dc*/ 	.word	0x00038440
        /*07e0*/ 	.short	0x010a
        /*07e2*/ 	.byte	0x3f
	.zero		1


	//   ....[81]....
        /*07e4*/ 	.word	0x0000c320
        /*07e8*/ 	.word	0x00000007
        /*07ec*/ 	.word	0x00038440
        /*07f0*/ 	.short	0x010a
        /*07f2*/ 	.byte	0x3f
	.zero		1


	//   ....[82]....
        /*07f4*/ 	.word	0x0000c3d0
        /*07f8*/ 	.word	0x00000007
        /*07fc*/ 	.word	0x00038440
        /*0800*/ 	.short	0x010a
        /*0802*/ 	.byte	0x3f
	.zero		1


	//   ....[83]....
        /*0804*/ 	.word	0x0000c480
        /*0808*/ 	.word	0x00000007
        /*080c*/ 	.word	0x00038440
        /*0810*/ 	.short	0x010a
        /*0812*/ 	.byte	0x3f
	.zero		1


	//   ....[84]....
        /*0814*/ 	.word	0x0000c530
        /*0818*/ 	.word	0x00000003
        /*081c*/ 	.word	0x00038440
        /*0820*/ 	.short	0x010a
        /*0822*/ 	.byte	0x3f
	.zero		1


	//   ....[85]....
        /*0824*/ 	.word	0x0000c590
        /*0828*/ 	.word	0x00000003
        /*082c*/ 	.word	0x00038480
        /*0830*/ 	.short	0x010a
        /*0832*/ 	.byte	0x3f
	.zero		1


	//   ....[86]....
        /*0834*/ 	.word	0x0000c5f0
        /*0838*/ 	.word	0x00000008
        /*083c*/ 	.word	0x00038480
        /*0840*/ 	.short	0x010a
        /*0842*/ 	.byte	0x3f
	.zero		1


	//   ....[87]....
        /*0844*/ 	.word	0x0000c6b0
        /*0848*/ 	.word	0x00000004
        /*084c*/ 	.word	0x000384b0
        /*0850*/ 	.short	0x010a
        /*0852*/ 	.byte	0x3f
	.zero		1


	//   ....[88]....
        /*0854*/ 	.word	0x0000c710
        /*0858*/ 	.word	0x0000000e
        /*085c*/ 	.word	0x000384b8
        /*0860*/ 	.short	0x010a
        /*0862*/ 	.byte	0x3f
	.zero		1


	//   ....[89]....
        /*0864*/ 	.word	0x0000c770
        /*0868*/ 	.word	0x0000000e
        /*086c*/ 	.word	0x000384c0
        /*0870*/ 	.short	0x010a
        /*0872*/ 	.byte	0x3f
	.zero		1


	//   ....[90]....
        /*0874*/ 	.word	0x0000c7d0
        /*0878*/ 	.word	0x0000000e
        /*087c*/ 	.word	0x000384c8
        /*0880*/ 	.short	0x010a
        /*0882*/ 	.byte	0x3f
	.zero		1


	//   ....[91]....
        /*0884*/ 	.word	0x0000c830
        /*0888*/ 	.word	0x00000003
        /*088c*/ 	.word	0x00038400
        /*0890*/ 	.short	0x010a
        /*0892*/ 	.byte	0x3f
	.zero		1


	//   ....[92]....
        /*0894*/ 	.word	0x0000c890
        /*0898*/ 	.word	0x00000003
        /*089c*/ 	.word	0x000384f8
        /*08a0*/ 	.short	0x010a
        /*08a2*/ 	.byte	0x3f
	.zero		1


	//   ....[93]....
        /*08a4*/ 	.word	0x0000c8f0
        /*08a8*/ 	.word	0x00000004
        /*08ac*/ 	.word	0x00038400
        /*08b0*/ 	.short	0x010a
        /*08b2*/ 	.byte	0x3f
	.zero		1


	//   ....[94]....
        /*08b4*/ 	.word	0x0000c950
        /*08b8*/ 	.word	0x00000003
        /*08bc*/ 	.word	0x000384d0
        /*08c0*/ 	.short	0x010a
        /*08c2*/ 	.byte	0x3f
	.zero		1


	//   ....[95]....
        /*08c4*/ 	.word	0x0000c9b0
        /*08c8*/ 	.word	0x00000003
        /*08cc*/ 	.word	0x000384d8
        /*08d0*/ 	.short	0x010a
        /*08d2*/ 	.byte	0x3f
	.zero		1


	//   ....[96]....
        /*08d4*/ 	.word	0x0000ca10
        /*08d8*/ 	.word	0x00000003
        /*08dc*/ 	.word	0x000384e0
        /*08e0*/ 	.short	0x010a
        /*08e2*/ 	.byte	0x3f
	.zero		1


	//   ....[97]....
        /*08e4*/ 	.word	0x0000ca70
        /*08e8*/ 	.word	0x00000003
        /*08ec*/ 	.word	0x000384e8
        /*08f0*/ 	.short	0x010a
        /*08f2*/ 	.byte	0x3f
	.zero		1


	//   ....[98]....
        /*08f4*/ 	.word	0x0000cad0
        /*08f8*/ 	.word	0x00000003
        /*08fc*/ 	.word	0x000384d0
        /*0900*/ 	.short	0x010a
        /*0902*/ 	.byte	0x3f
	.zero		1


	//   ....[99]....
        /*0904*/ 	.word	0x0000cb30
        /*0908*/ 	.word	0x00000003
        /*090c*/ 	.word	0x000384d8
        /*0910*/ 	.short	0x010a
        /*0912*/ 	.byte	0x3f
	.zero		1


	//   ....[100]....
        /*0914*/ 	.word	0x0000cb90
        /*0918*/ 	.word	0x00000003
        /*091c*/ 	.word	0x000384e0
        /*0920*/ 	.short	0x010a
        /*0922*/ 	.byte	0x3f
	.zero		1


	//   ....[101]....
        /*0924*/ 	.word	0x0000cc60
        /*0928*/ 	.word	0x00000008
        /*092c*/ 	.word	0x00038498
        /*0930*/ 	.short	0x010a
        /*0932*/ 	.byte	0x3f
	.zero		1


	//   ....[102]....
        /*0934*/ 	.word	0x0000ccb0
        /*0938*/ 	.word	0x00000003
        /*093c*/ 	.word	0x00038400
        /*0940*/ 	.short	0x010a
        /*0942*/ 	.byte	0x3f
	.zero		1


	//   ....[103]....
        /*0944*/ 	.word	0x0000cec0
        /*0948*/ 	.word	0x00000007
        /*094c*/ 	.word	0x00000000
        /*0950*/ 	.short	0x010a
        /*0952*/ 	.byte	0x3f
	.zero		1


	//   ....[104]....
        /*0954*/ 	.word	0x0000cf10
        /*0958*/ 	.word	0x00000009
        /*095c*/ 	.word	0x00000000
        /*0960*/ 	.short	0x010a
        /*0962*/ 	.byte	0x3f
	.zero		1


	//   ....[105]....
        /*0964*/ 	.word	0x0000cf60
        /*0968*/ 	.word	0x00000011
        /*096c*/ 	.word	0x00038440
        /*0970*/ 	.short	0x010a
        /*0972*/ 	.byte	0x3f
	.zero		1


	//   ....[106]....
        /*0974*/ 	.word	0x0000cfb0
        /*0978*/ 	.word	0x00000005
        /*097c*/ 	.word	0x00038440
        /*0980*/ 	.short	0x010a
        /*0982*/ 	.byte	0x3f
	.zero		1


	//   ....[107]....
        /*0984*/ 	.word	0x0000d000
        /*0988*/ 	.word	0x00000007
        /*098c*/ 	.word	0x00038440
        /*0990*/ 	.short	0x010a
        /*0992*/ 	.byte	0x3f
	.zero		1


	//   ....[108]....
        /*0994*/ 	.word	0x0000d050
        /*0998*/ 	.word	0x00000007
        /*099c*/ 	.word	0x00038440
        /*09a0*/ 	.short	0x010a
        /*09a2*/ 	.byte	0x3f
	.zero		1


	//   ....[109]....
        /*09a4*/ 	.word	0x0000d0a0
        /*09a8*/ 	.word	0x00000007
        /*09ac*/ 	.word	0x00038440
        /*09b0*/ 	.short	0x010a
        /*09b2*/ 	.byte	0x3f
	.zero		1


	//   ....[110]....
        /*09b4*/ 	.word	0x0000d0f0
        /*09b8*/ 	.word	0x00000007
        /*09bc*/ 	.word	0x00038440
        /*09c0*/ 	.short	0x010a
        /*09c2*/ 	.byte	0x3f
	.zero		1


	//   ....[111]....
        /*09c4*/ 	.word	0x0000d140
        /*09c8*/ 	.word	0x00000007
        /*09cc*/ 	.word	0x00038440
        /*09d0*/ 	.short	0x010a
        /*09d2*/ 	.byte	0x3f
	.zero		1


	//   ....[112]....
        /*09d4*/ 	.word	0x0000d190
        /*09d8*/ 	.word	0x00000007
        /*09dc*/ 	.word	0x00038440
        /*09e0*/ 	.short	0x010a
        /*09e2*/ 	.byte	0x3f
	.zero		1


	//----- nvinfo : EIATTR_NUM_MBARRIERS
	.align		4
.L_37:
        /*09e4*/ 	.byte	0x03, 0x38
        /*09e6*/ 	.short	0x0020


	//----- nvinfo : EIATTR_EXIT_INSTR_OFFSETS
	.align		4
        /*09e8*/ 	.byte	0x04, 0x1c
        /*09ea*/ 	.short	(.L_39 - .L_38)


	//   ....[0]....
.L_38:
        /*09ec*/ 	.word	0x00002a90


	//   ....[1]....
        /*09f0*/ 	.word	0x00002b50


	//   ....[2]....
        /*09f4*/ 	.word	0x00006d70


	//   ....[3]....
        /*09f8*/ 	.word	0x00006e10


	//   ....[4]....
        /*09fc*/ 	.word	0x00008660


	//   ....[5]....
        /*0a00*/ 	.word	0x0000a240


	//   ....[6]....
        /*0a04*/ 	.word	0x0000c560


	//----- nvinfo : EIATTR_MAX_THREADS
	.align		4
.L_39:
        /*0a08*/ 	.byte	0x04, 0x05
        /*0a0a*/ 	.short	(.L_41 - .L_40)
.L_40:
        /*0a0c*/ 	.word	0x00000180
        /*0a10*/ 	.word	0x00000001
        /*0a14*/ 	.word	0x00000001


	//----- nvinfo : EIATTR_CRS_STACK_SIZE
	.align		4
.L_41:
        /*0a18*/ 	.byte	0x04, 0x1e
        /*0a1a*/ 	.short	(.L_43 - .L_42)
.L_42:
        /*0a1c*/ 	.word	0x00000000


	//----- nvinfo : EIATTR_CBANK_PARAM_SIZE
	.align		4
.L_43:
        /*0a20*/ 	.byte	0x03, 0x19
        /*0a22*/ 	.short	0x0770


	//----- nvinfo : EIATTR_PARAM_CBANK
	.align		4
        /*0a24*/ 	.byte	0x04, 0x0a
        /*0a26*/ 	.short	(.L_45 - .L_44)
	.align		4
.L_44:
        /*0a28*/ 	.word	index@(.nv.constant0._ZN7cutlass13device_kernelINS_4gemm6kernel13GemmUniversalINS1_17GroupProblemShapeIN4cute5tupleIJiiiEEEEENS1_10collective13CollectiveMmaINS1_39MainloopSm90ArrayTmaGmmaWarpSpecializedILi3ENS6_IJNS5_1CILi1EEESD_SD_EEENS1_43KernelPtrArrayTmaWarpSpecializedCooperativeEEENS6_IJNSC_ILi128EEESH_SH_EEENS_6half_tEPNS6_IJlSD_NSC_ILi0EEEEEESJ_SM_NS5_8TiledMMAINS5_8MMA_AtomIJNS5_4SM904GMMA26MMA_64x128x16_F32F16F16_SSILNSQ_5MajorE0ELSS_0ELNSQ_7ScaleInE1ELST_1EEEEEENS5_6LayoutINS6_IJNSC_ILi2EEESD_SD_EEENS6_IJSD_SK_SK_EEEEENS6_IJNS5_10UnderscoreES11_S11_EEEEENS5_13SM90_TMA_LOADENS5_14ComposedLayoutINS5_7SwizzleILi3ELi4ELi3EEENS5_18smem_ptr_flag_bitsILi16EEENSW_INS6_IJNSC_ILi8EEENSC_ILi64EEEEEENS6_IJS1B_SD_EEEEEEEvNS5_8identityES14_S1F_vS1G_EENS_8epilogue10collective18CollectiveEpilogueINS1I_30Sm90PtrArrayTmaWarpSpecializedILi4ELi2ELi16ELb1ELb0ELi2EEEJSI_NS6_IJSH_NSC_ILi32EEEEEESJ_PNS6_IJSD_lSK_EEESJ_S1Q_NS1I_6fusion15FusionCallbacksIS1M_NS1R_17LinearCombinationISJ_fSJ_fLNS_15FloatRoundStyleE2EEESI_S1O_JEEES14_NS15_IS17_S19_NSW_INS6_IJS1B_S1A_EEENS6_IJSD_S1B_EEEEEEENS5_17SM75_U16x8_LDSM_TENS5_14SM90_TMA_STOREES20_NS5_17SM90_U16x8_STSM_TENS5_9Copy_AtomIJNS5_17SM90_U32x4_STSM_NESJ_EEEvEEEvvEEEEvNT_6ParamsE)
        /*0a2c*/ 	.short	0x0210
        /*0a2e*/ 	.short	0x0770


	//----- nvinfo : EIATTR_SW_WAR
	.align		4
.L_45:
        /*0a30*/ 	.byte	0x04, 0x36
        /*0a32*/ 	.short	(.L_47 - .L_46)
.L_46:
        /*0a34*/ 	.word	0x00000008
.L_47:


//--------------------- .nv.callgraph             --------------------------
	.section	.nv.callgraph,"",@"SHT_CUDA_CALLGRAPH"
	.align	4
	.sectionentsize	8
	.align		4
        /*0000*/ 	.word	0x00000000
	.align		4
        /*0004*/ 	.word	0xffffffff
	.align		4
        /*0008*/ 	.word	index@(_ZN7cutlass13device_kernelINS_4gemm6kernel13GemmUniversalINS1_17GroupProblemShapeIN4cute5tupleIJiiiEEEEENS1_10collective13CollectiveMmaINS1_39MainloopSm90ArrayTmaGmmaWarpSpecializedILi3ENS6_IJNS5_1CILi1EEESD_SD_EEENS1_43KernelPtrArrayTmaWarpSpecializedCooperativeEEENS6_IJNSC_ILi128EEESH_SH_EEENS_6half_tEPNS6_IJlSD_NSC_ILi0EEEEEESJ_SM_NS5_8TiledMMAINS5_8MMA_AtomIJNS5_4SM904GMMA26MMA_64x128x16_F32F16F16_SSILNSQ_5MajorE0ELSS_0ELNSQ_7ScaleInE1ELST_1EEEEEENS5_6LayoutINS6_IJNSC_ILi2EEESD_SD_EEENS6_IJSD_SK_SK_EEEEENS6_IJNS5_10UnderscoreES11_S11_EEEEENS5_13SM90_TMA_LOADENS5_14ComposedLayoutINS5_7SwizzleILi3ELi4ELi3EEENS5_18smem_ptr_flag_bitsILi16EEENSW_INS6_IJNSC_ILi8EEENSC_ILi64EEEEEENS6_IJS1B_SD_EEEEEEEvNS5_8identityES14_S1F_vS1G_EENS_8epilogue10collective18CollectiveEpilogueINS1I_30Sm90PtrArrayTmaWarpSpecializedILi4ELi2ELi16ELb1ELb0ELi2EEEJSI_NS6_IJSH_NSC_ILi32EEEEEESJ_PNS6_IJSD_lSK_EEESJ_S1Q_NS1I_6fusion15FusionCallbacksIS1M_NS1R_17LinearCombinationISJ_fSJ_fLNS_15FloatRoundStyleE2EEESI_S1O_JEEES14_NS15_IS17_S19_NSW_INS6_IJS1B_S1A_EEENS6_IJSD_S1B_EEEEEEENS5_17SM75_U16x8_LDSM_TENS5_14SM90_TMA_STOREES20_NS5_17SM90_U16x8_STSM_TENS5_9Copy_AtomIJNS5_17SM90_U32x4_STSM_NESJ_EEEvEEEvvEEEEvNT_6ParamsE)
	.align		4
        /*000c*/ 	.word	index@(__assertfail)
	.align		4
        /*0010*/ 	.word	0x00000000
	.align		4
        /*0014*/ 	.word	0xfffffffe
	.align		4
        /*0018*/ 	.word	0x00000000
	.align		4
        /*001c*/ 	.word	0xfffffffd
	.align		4
        /*0020*/ 	.word	0x00000000
	.align		4
        /*0024*/ 	.word	0xfffffffc


//--------------------- .nv.constant4             --------------------------
	.section	.nv.constant4,"a",@progbits
	.align	8
	.align		8
.nv.constant4:
        /*0000*/ 	.dword	__assertfail
	.align		8
        /*0008*/ 	.dword	__unnamed_1
	.align		8
        /*0010*/ 	.dword	_ZN39_INTERNAL_93687db3_4_k_cu_c899eb7a_31094cuda3std3__45__cpo5beginE
	.align		8
        /*0018*/ 	.dword	_ZN39_INTERNAL_93687db3_4_k_cu_c899eb7a_31094cuda3std3__45__cpo3endE
	.align		8
        /*0020*/ 	.dword	_ZN39_INTERNAL_93687db3_4_k_cu_c899eb7a_31094cuda3std3__45__cpo6cbeginE
	.align		8
        /*0028*/ 	.dword	_ZN39_INTERNAL_93687db3_4_k_cu_c899eb7a_31094cuda3std3__45__cpo4cendE
	.align		8
        /*0030*/ 	.dword	_ZN39_INTERNAL_93687db3_4_k_cu_c899eb7a_31094cuda3std3__441_GLOBAL__N__93687db3_4_k_cu_c899eb7a_31096ignoreE
	.align		8
        /*0038*/ 	.dword	_ZN39_INTERNAL_93687db3_4_k_cu_c899eb7a_31094cuda3std3__419piecewise_constructE
	.align		8
        /*0040*/ 	.dword	_ZN39_INTERNAL_93687db3_4_k_cu_c899eb7a_31094cuda3std3__48in_placeE
	.align		8
        /*0048*/ 	.dword	_ZN39_INTERNAL_93687db3_4_k_cu_c899eb7a_31094cuda3std6ranges3__45__cpo4swapE
	.align		8
        /*0050*/ 	.dword	_ZN39_INTERNAL_93687db3_4_k_cu_c899eb7a_31094cuda3std6ranges3__45__cpo9iter_moveE
	.align		8
        /*0058*/ 	.dword	_ZN39_INTERNAL_93687db3_4_k_cu_c899eb7a_31094cute7productE
	.align		8
        /*0060*/ 	.dword	_ZN39_INTERNAL_93687db3_4_k_cu_c899eb7a_31094cute1_E
	.align		8
        /*0068*/ 	.dword	$str$24
	.align		8
        /*0070*/ 	.dword	$str$25


//--------------------- .text._ZN7cutlass13device_kernelINS_4gemm6kernel13GemmUniversalINS1_17GroupProblemShapeIN4cute5tupleIJiiiEEEEENS1_10collective13CollectiveMmaINS1_39MainloopSm90ArrayTmaGmmaWarpSpecializedILi3ENS6_IJNS5_1CILi1EEESD_SD_EEENS1_43KernelPtrArrayTmaWarpSpecializedCooperativeEEENS6_IJNSC_ILi128EEESH_SH_EEENS_6half_tEPNS6_IJlSD_NSC_ILi0EEEEEESJ_SM_NS5_8TiledMMAINS5_8MMA_AtomIJNS5_4SM904GMMA26MMA_64x128x16_F32F16F16_SSILNSQ_5MajorE0ELSS_0ELNSQ_7ScaleInE1ELST_1EEEEEENS5_6LayoutINS6_IJNSC_ILi2EEESD_SD_EEENS6_IJSD_SK_SK_EEEEENS6_IJNS5_10UnderscoreES11_S11_EEEEENS5_13SM90_TMA_LOADENS5_14ComposedLayoutINS5_7SwizzleILi3ELi4ELi3EEENS5_18smem_ptr_flag_bitsILi16EEENSW_INS6_IJNSC_ILi8EEENSC_ILi64EEEEEENS6_IJS1B_SD_EEEEEEEvNS5_8identityES14_S1F_vS1G_EENS_8epilogue10collective18CollectiveEpilogueINS1I_30Sm90PtrArrayTmaWarpSpecializedILi4ELi2ELi16ELb1ELb0ELi2EEEJSI_NS6_IJSH_NSC_ILi32EEEEEESJ_PNS6_IJSD_lSK_EEESJ_S1Q_NS1I_6fusion15FusionCallbacksIS1M_NS1R_17LinearCombinationISJ_fSJ_fLNS_15FloatRoundStyleE2EEESI_S1O_JEEES14_NS15_IS17_S19_NSW_INS6_IJS1B_S1A_EEENS6_IJSD_S1B_EEEEEEENS5_17SM75_U16x8_LDSM_TENS5_14SM90_TMA_STOREES20_NS5_17SM90_U16x8_STSM_TENS5_9Copy_AtomIJNS5_17SM90_U32x4_STSM_NESJ_EEEvEEEvvEEEEvNT_6ParamsE --------------------------
	.section	.text._ZN7cutlass13device_kernelINS_4gemm6kernel13GemmUniversalINS1_17GroupProblemShapeIN4cute5tupleIJiiiEEEEENS1_10collective13CollectiveMmaINS1_39MainloopSm90ArrayTmaGmmaWarpSpecializedILi3ENS6_IJNS5_1CILi1EEESD_SD_EEENS1_43KernelPtrArrayTmaWarpSpecializedCooperativeEEENS6_IJNSC_ILi128EEESH_SH_EEENS_6half_tEPNS6_IJlSD_NSC_ILi0EEEEEESJ_SM_NS5_8TiledMMAINS5_8MMA_AtomIJNS5_4SM904GMMA26MMA_64x128x16_F32F16F16_SSILNSQ_5MajorE0ELSS_0ELNSQ_7ScaleInE1ELST_1EEEEEENS5_6LayoutINS6_IJNSC_ILi2EEESD_SD_EEENS6_IJSD_SK_SK_EEEEENS6_IJNS5_10UnderscoreES11_S11_EEEEENS5_13SM90_TMA_LOADENS5_14ComposedLayoutINS5_7SwizzleILi3ELi4ELi3EEENS5_18smem_ptr_flag_bitsILi16EEENSW_INS6_IJNSC_ILi8EEENSC_ILi64EEEEEENS6_IJS1B_SD_EEEEEEEvNS5_8identityES14_S1F_vS1G_EENS_8epilogue10collective18CollectiveEpilogueINS1I_30Sm90PtrArrayTmaWarpSpecializedILi4ELi2ELi16ELb1ELb0ELi2EEEJSI_NS6_IJSH_NSC_ILi32EEEEEESJ_PNS6_IJSD_lSK_EEESJ_S1Q_NS1I_6fusion15FusionCallbacksIS1M_NS1R_17LinearCombinationISJ_fSJ_fLNS_15FloatRoundStyleE2EEESI_S1O_JEEES14_NS15_IS17_S19_NSW_INS6_IJS1B_S1A_EEENS6_IJSD_S1B_EEEEEEENS5_17SM75_U16x8_LDSM_TENS5_14SM90_TMA_STOREES20_NS5_17SM90_U16x8_STSM_TENS5_9Copy_AtomIJNS5_17SM90_U32x4_STSM_NESJ_EEEvEEEvvEEEEvNT_6ParamsE,"ax",@progbits
	.align	128
.text._ZN7cutlass13device_kernelINS_4gemm6kernel13GemmUniversalINS1_17GroupProblemShapeIN4cute5tupleIJiiiEEEEENS1_10collective13CollectiveMmaINS1_39MainloopSm90ArrayTmaGmmaWarpSpecializedILi3ENS6_IJNS5_1CILi1EEESD_SD_EEENS1_43KernelPtrArrayTmaWarpSpecializedCooperativeEEENS6_IJNSC_ILi128EEESH_SH_EEENS_6half_tEPNS6_IJlSD_NSC_ILi0EEEEEESJ_SM_NS5_8TiledMMAINS5_8MMA_AtomIJNS5_4SM904GMMA26MMA_64x128x16_F32F16F16_SSILNSQ_5MajorE0ELSS_0ELNSQ_7ScaleInE1ELST_1EEEEEENS5_6LayoutINS6_IJNSC_ILi2EEESD_SD_EEENS6_IJSD_SK_SK_EEEEENS6_IJNS5_10UnderscoreES11_S11_EEEEENS5_13SM90_TMA_LOADENS5_14ComposedLayoutINS5_7SwizzleILi3ELi4ELi3EEENS5_18smem_ptr_flag_bitsILi16EEENSW_INS6_IJNSC_ILi8EEENSC_ILi64EEEEEENS6_IJS1B_SD_EEEEEEEvNS5_8identityES14_S1F_vS1G_EENS_8epilogue10collective18CollectiveEpilogueINS1I_30Sm90PtrArrayTmaWarpSpecializedILi4ELi2ELi16ELb1ELb0ELi2EEEJSI_NS6_IJSH_NSC_ILi32EEEEEESJ_PNS6_IJSD_lSK_EEESJ_S1Q_NS1I_6fusion15FusionCallbacksIS1M_NS1R_17LinearCombinationISJ_fSJ_fLNS_15FloatRoundStyleE2EEESI_S1O_JEEES14_NS15_IS17_S19_NSW_INS6_IJS1B_S1A_EEENS6_IJSD_S1B_EEEEEEENS5_17SM75_U16x8_LDSM_TENS5_14SM90_TMA_STOREES20_NS5_17SM90_U16x8_STSM_TENS5_9Copy_AtomIJNS5_17SM90_U32x4_STSM_NESJ_EEEvEEEvvEEEEvNT_6ParamsE:
        .type           _ZN7cutlass13device_kernelINS_4gemm6kernel13GemmUniversalINS1_17GroupProblemShapeIN4cute5tupleIJiiiEEEEENS1_10collective13CollectiveMmaINS1_39MainloopSm90ArrayTmaGmmaWarpSpecializedILi3ENS6_IJNS5_1CILi1EEESD_SD_EEENS1_43KernelPtrArrayTmaWarpSpecializedCooperativeEEENS6_IJNSC_ILi128EEESH_SH_EEENS_6half_tEPNS6_IJlSD_NSC_ILi0EEEEEESJ_SM_NS5_8TiledMMAINS5_8MMA_AtomIJNS5_4SM904GMMA26MMA_64x128x16_F32F16F16_SSILNSQ_5MajorE0ELSS_0ELNSQ_7ScaleInE1ELST_1EEEEEENS5_6LayoutINS6_IJNSC_ILi2EEESD_SD_EEENS6_IJSD_SK_SK_EEEEENS6_IJNS5_10UnderscoreES11_S11_EEEEENS5_13SM90_TMA_LOADENS5_14ComposedLayoutINS5_7SwizzleILi3ELi4ELi3EEENS5_18smem_ptr_flag_bitsILi16EEENSW_INS6_IJNSC_ILi8EEENSC_ILi64EEEEEENS6_IJS1B_SD_EEEEEEEvNS5_8identityES14_S1F_vS1G_EENS_8epilogue10collective18CollectiveEpilogueINS1I_30Sm90PtrArrayTmaWarpSpecializedILi4ELi2ELi16ELb1ELb0ELi2EEEJSI_NS6_IJSH_NSC_ILi32EEEEEESJ_PNS6_IJSD_lSK_EEESJ_S1Q_NS1I_6fusion15FusionCallbacksIS1M_NS1R_17LinearCombinationISJ_fSJ_fLNS_15FloatRoundStyleE2EEESI_S1O_JEEES14_NS15_IS17_S19_NSW_INS6_IJS1B_S1A_EEENS6_IJSD_S1B_EEEEEEENS5_17SM75_U16x8_LDSM_TENS5_14SM90_TMA_STOREES20_NS5_17SM90_U16x8_STSM_TENS5_9Copy_AtomIJNS5_17SM90_U32x4_STSM_NESJ_EEEvEEEvvEEEEvNT_6ParamsE,@function
        .size           _ZN7cutlass13device_kernelINS_4gemm6kernel13GemmUniversalINS1_17GroupProblemShapeIN4cute5tupleIJiiiEEEEENS1_10collective13CollectiveMmaINS1_39MainloopSm90ArrayTmaGmmaWarpSpecializedILi3ENS6_IJNS5_1CILi1EEESD_SD_EEENS1_43KernelPtrArrayTmaWarpSpecializedCooperativeEEENS6_IJNSC_ILi128EEESH_SH_EEENS_6half_tEPNS6_IJlSD_NSC_ILi0EEEEEESJ_SM_NS5_8TiledMMAINS5_8MMA_AtomIJNS5_4SM904GMMA26MMA_64x128x16_F32F16F16_SSILNSQ_5MajorE0ELSS_0ELNSQ_7ScaleInE1ELST_1EEEEEENS5_6LayoutINS6_IJNSC_ILi2EEESD_SD_EEENS6_IJSD_SK_SK_EEEEENS6_IJNS5_10UnderscoreES11_S11_EEEEENS5_13SM90_TMA_LOADENS5_14ComposedLayoutINS5_7SwizzleILi3ELi4ELi3EEENS5_18smem_ptr_flag_bitsILi16EEENSW_INS6_IJNSC_ILi8EEENSC_ILi64EEEEEENS6_IJS1B_SD_EEEEEEEvNS5_8identityES14_S1F_vS1G_EENS_8epilogue10collective18CollectiveEpilogueINS1I_30Sm90PtrArrayTmaWarpSpecializedILi4ELi2ELi16ELb1ELb0ELi2EEEJSI_NS6_IJSH_NSC_ILi32EEEEEESJ_PNS6_IJSD_lSK_EEESJ_S1Q_NS1I_6fusion15FusionCallbacksIS1M_NS1R_17LinearCombinationISJ_fSJ_fLNS_15FloatRoundStyleE2EEESI_S1O_JEEES14_NS15_IS17_S19_NSW_INS6_IJS1B_S1A_EEENS6_IJSD_S1B_EEEEEEENS5_17SM75_U16x8_LDSM_TENS5_14SM90_TMA_STOREES20_NS5_17SM90_U16x8_STSM_TENS5_9Copy_AtomIJNS5_17SM90_U32x4_STSM_NESJ_EEEvEEEvvEEEEvNT_6ParamsE,(.L_x_264 - _ZN7cutlass13device_kernelINS_4gemm6kernel13GemmUniversalINS1_17GroupProblemShapeIN4cute5tupleIJiiiEEEEENS1_10collective13CollectiveMmaINS1_39MainloopSm90ArrayTmaGmmaWarpSpecializedILi3ENS6_IJNS5_1CILi1EEESD_SD_EEENS1_43KernelPtrArrayTmaWarpSpecializedCooperativeEEENS6_IJNSC_ILi128EEESH_SH_EEENS_6half_tEPNS6_IJlSD_NSC_ILi0EEEEEESJ_SM_NS5_8TiledMMAINS5_8MMA_AtomIJNS5_4SM904GMMA26MMA_64x128x16_F32F16F16_SSILNSQ_5MajorE0ELSS_0ELNSQ_7ScaleInE1ELST_1EEEEEENS5_6LayoutINS6_IJNSC_ILi2EEESD_SD_EEENS6_IJSD_SK_SK_EEEEENS6_IJNS5_10UnderscoreES11_S11_EEEEENS5_13SM90_TMA_LOADENS5_14ComposedLayoutINS5_7SwizzleILi3ELi4ELi3EEENS5_18smem_ptr_flag_bitsILi16EEENSW_INS6_IJNSC_ILi8EEENSC_ILi64EEEEEENS6_IJS1B_SD_EEEEEEEvNS5_8identityES14_S1F_vS1G_EENS_8epilogue10collective18CollectiveEpilogueINS1I_30Sm90PtrArrayTmaWarpSpecializedILi4ELi2ELi16ELb1ELb0ELi2EEEJSI_NS6_IJSH_NSC_ILi32EEEEEESJ_PNS6_IJSD_lSK_EEESJ_S1Q_NS1I_6fusion15FusionCallbacksIS1M_NS1R_17LinearCombinationISJ_fSJ_fLNS_15FloatRoundStyleE2EEESI_S1O_JEEES14_NS15_IS17_S19_NSW_INS6_IJS1B_S1A_EEENS6_IJSD_S1B_EEEEEEENS5_17SM75_U16x8_LDSM_TENS5_14SM90_TMA_STOREES20_NS5_17SM90_U16x8_STSM_TENS5_9Copy_AtomIJNS5_17SM90_U32x4_STSM_NESJ_EEEvEEEvvEEEEvNT_6ParamsE)
        .other          _ZN7cutlass13device_kernelINS_4gemm6kernel13GemmUniversalINS1_17GroupProblemShapeIN4cute5tupleIJiiiEEEEENS1_10collective13CollectiveMmaINS1_39MainloopSm90ArrayTmaGmmaWarpSpecializedILi3ENS6_IJNS5_1CILi1EEESD_SD_EEENS1_43KernelPtrArrayTmaWarpSpecializedCooperativeEEENS6_IJNSC_ILi128EEESH_SH_EEENS_6half_tEPNS6_IJlSD_NSC_ILi0EEEEEESJ_SM_NS5_8TiledMMAINS5_8MMA_AtomIJNS5_4SM904GMMA26MMA_64x128x16_F32F16F16_SSILNSQ_5MajorE0ELSS_0ELNSQ_7ScaleInE1ELST_1EEEEEENS5_6LayoutINS6_IJNSC_ILi2EEESD_SD_EEENS6_IJSD_SK_SK_EEEEENS6_IJNS5_10UnderscoreES11_S11_EEEEENS5_13SM90_TMA_LOADENS5_14ComposedLayoutINS5_7SwizzleILi3ELi4ELi3EEENS5_18smem_ptr_flag_bitsILi16EEENSW_INS6_IJNSC_ILi8EEENSC_ILi64EEEEEENS6_IJS1B_SD_EEEEEEEvNS5_8identityES14_S1F_vS1G_EENS_8epilogue10collective18CollectiveEpilogueINS1I_30Sm90PtrArrayTmaWarpSpecializedILi4ELi2ELi16ELb1ELb0ELi2EEEJSI_NS6_IJSH_NSC_ILi32EEEEEESJ_PNS6_IJSD_lSK_EEESJ_S1Q_NS1I_6fusion15FusionCallbacksIS1M_NS1R_17LinearCombinationISJ_fSJ_fLNS_15FloatRoundStyleE2EEESI_S1O_JEEES14_NS15_IS17_S19_NSW_INS6_IJS1B_S1A_EEENS6_IJSD_S1B_EEEEEEENS5_17SM75_U16x8_LDSM_TENS5_14SM90_TMA_STOREES20_NS5_17SM90_U16x8_STSM_TENS5_9Copy_AtomIJNS5_17SM90_U32x4_STSM_NESJ_EEEvEEEvvEEEEvNT_6ParamsE,@"STO_CUDA_ENTRY STV_DEFAULT"
_ZN7cutlass13device_kernelINS_4gemm6kernel13GemmUniversalINS1_17GroupProblemShapeIN4cute5tupleIJiiiEEEEENS1_10collective13CollectiveMmaINS1_39MainloopSm90ArrayTmaGmmaWarpSpecializedILi3ENS6_IJNS5_1CILi1EEESD_SD_EEENS1_43KernelPtrArrayTmaWarpSpecializedCooperativeEEENS6_IJNSC_ILi128EEESH_SH_EEENS_6half_tEPNS6_IJlSD_NSC_ILi0EEEEEESJ_SM_NS5_8TiledMMAINS5_8MMA_AtomIJNS5_4SM904GMMA26MMA_64x128x16_F32F16F16_SSILNSQ_5MajorE0ELSS_0ELNSQ_7ScaleInE1ELST_1EEEEEENS5_6LayoutINS6_IJNSC_ILi2EEESD_SD_EEENS6_IJSD_SK_SK_EEEEENS6_IJNS5_10UnderscoreES11_S11_EEEEENS5_13SM90_TMA_LOADENS5_14ComposedLayoutINS5_7SwizzleILi3ELi4ELi3EEENS5_18smem_ptr_flag_bitsILi16EEENSW_INS6_IJNSC_ILi8EEENSC_ILi64EEEEEENS6_IJS1B_SD_EEEEEEEvNS5_8identityES14_S1F_vS1G_EENS_8epilogue10collective18CollectiveEpilogueINS1I_30Sm90PtrArrayTmaWarpSpecializedILi4ELi2ELi16ELb1ELb0ELi2EEEJSI_NS6_IJSH_NSC_ILi32EEEEEESJ_PNS6_IJSD_lSK_EEESJ_S1Q_NS1I_6fusion15FusionCallbacksIS1M_NS1R_17LinearCombinationISJ_fSJ_fLNS_15FloatRoundStyleE2EEESI_S1O_JEEES14_NS15_IS17_S19_NSW_INS6_IJS1B_S1A_EEENS6_IJSD_S1B_EEEEEEENS5_17SM75_U16x8_LDSM_TENS5_14SM90_TMA_STOREES20_NS5_17SM90_U16x8_STSM_TENS5_9Copy_AtomIJNS5_17SM90_U32x4_STSM_NESJ_EEEvEEEvvEEEEvNT_6ParamsE:
[----:B------:R-:W1:Y:S08]  /*0000*/  LDC R1, c[0x0][0x28] ;  /* 0x00000a00ff017b82 */ /* 0x000e700000000800 */
[----:B------:R-:W2:Y:S01]  /*0010*/  LDC.64 R6, c[0x0][0x918] ;  /* 0x00024600ff067b82 */ /* 0x000ea20000000a00 */
[----:B------:R-:W-:Y:S01]  /*0020*/  ULDC.64 UR56, c[0x0][0x208] ;  /* 0x0000820000387ab9 */ /* 0x000fe20000000a00 */
[----:B------:R-:W3:Y:S01]  /*0030*/  S2R R33, SR_TID.X ;  /* 0x0000000000217919 */ /* 0x000ee20000002100 */
[----:B------:R-:W-:Y:S01]  /*0040*/  ULDC UR4, c[0x0][0x910] ;  /* 0x0002440000047ab9 */ /* 0x000fe20000000800 */
[----:B------:R-:W-:Y:S01]  /*0050*/  ULDC.64 UR20, c[0x0][0x8d0] ;  /* 0x0002340000147ab9 */ /* 0x000fe20000000a00 */
[----:B------:R-:W-:Y:S01]  /*0060*/  ULDC.64 UR14, c[0x0][0x8c8] ;  /* 0x00023200000e7ab9 */ /* 0x000fe20000000a00 */
[----:B------:R-:W-:Y:S01]  /*0070*/  ULDC UR5, c[0x0][0x908] ;  /* 0x0002420000057ab9 */ /* 0x000fe20000000800 */
[----:B------:R-:W-:Y:S01]  /*0080*/  CS2R R8, SRZ ;  /* 0x0000000000087805 */ /* 0x000fe2000001ff00 */
[----:B------:R-:W-:Y:S01]  /*0090*/  S2UR UR40, SR_CTAID.X ;  /* 0x00000000002879c3 */ /* 0x000fe20000002500 */
[----:B------:R-:W-:Y:S01]  /*00a0*/  ULDC.64 UR22, c[0x0][0x8e8] ;  /* 0x00023a0000167ab9 */ /* 0x000fe20000000a00 */
[----:B------:R-:W-:Y:S01]  /*00b0*/  ULDC.64 UR16, c[0x0][0x8e0] ;  /* 0x0002380000107ab9 */ /* 0x000fe20000000a00 */
[----:B--2---:R-:W2:Y:S01]  /*00c0*/  LDG.E R2, desc[UR56][R6.64] ;  /* 0x0000003806027981 */ /* 0x004ea2000c1e1900 */
[----:B------:R-:W-:-:S03]  /*00d0*/  IMAD.U32 R3, RZ, RZ, UR4 ;  /* 0x00000004ff037e24 */ /* 0x000fc6000f8e00ff */
[----:B------:R-:W4:Y:S01]  /*00e0*/  LDG.E R0, desc[UR56][R6.64+0x4] ;  /* 0x0000043806007981 */ /* 0x000f22000c1e1900 */
[----:B---3--:R-:W-:-:S04]  /*00f0*/  LOP3.LUT R34, R33, 0x1f, RZ, 0xc0, !PT ;  /* 0x0000001f21227812 */ /* 0x008fc800078ec0ff */
[----:B------:R-:W-:Y:S01]  /*0100*/  ISETP.GE.AND P0, PT, R34, R3, PT ;  /* 0x000000032200720c */ /* 0x000fe20003f06270 */
[----:B------:R-:W3:Y:S01]  /*0110*/  S2UR UR4, SR_CTAID.Y ;  /* 0x00000000000479c3 */ /* 0x000ee20000002600 */
[----:B------:R-:W-:-:S04]  /*0120*/  UISETP.NE.U32.AND UP0, UPT, UR20, URZ, UPT ;  /* 0x0000003f1400728c */ /* 0x000fc8000bf05070 */
[----:B------:R-:W-:-:S07]  /*0130*/  UISETP.NE.AND.EX UP0, UPT, UR21, URZ, UPT, UP0 ;  /* 0x0000003f1500728c */ /* 0x000fce000bf05300 */
[----:B------:R-:W1:Y:S01]  /*0140*/  @!P0 LDC.64 R4, c[0x0][0x918] ;  /* 0x00024600ff048b82 */ /* 0x000e620000000a00 */
[----:B------:R-:W-:-:S03]  /*0150*/  UISETP.NE.AND UP3, UPT, UR5, 0x1, UPT ;  /* 0x000000010500788c */ /* 0x000fc6000bf65270 */
[----:B------:R-:W-:-:S08]  /*0160*/  @UP0 ULDC UR8, c[0x0][0x8dc] ;  /* 0x0002370000080ab9 */ /* 0x000fd00000000800 */
[----:B------:R-:W-:Y:S01]  /*0170*/  @UP3 ULDC UR12, c[0x0][0x10] ;  /* 0x00000400000c3ab9 */ /* 0x000fe20000000800 */
[----:B------:R-:W-:Y:S02]  /*0180*/  @UP3 UMOV UR5, URZ ;  /* 0x0000003f00053c82 */ /* 0x000fe40008000000 */
[----:B---3--:R-:W-:Y:S01]  /*0190*/  @UP3 UIMAD.WIDE.U32 UR12, UR40, UR12, UR4 ;  /* 0x0000000c280c32a5 */ /* 0x008fe2000f8e0004 */
[----:B------:R-:W-:Y:S01]  /*01a0*/  @UP3 UMOV UR9, URZ ;  /* 0x0000003f00093c82 */ /* 0x000fe20008000000 */
[----:B-1----:R-:W-:Y:S02]  /*01b0*/  @!P0 IMAD.WIDE.U32 R4, R34, 0xc, R4 ;  /* 0x0000000c22048825 */ /* 0x002fe400078e0004 */
[----:B------:R-:W-:-:S03]  /*01c0*/  @UP3 UIADD3 UR9, UR13, UR9, URZ ;  /* 0x000000090d093290 */ /* 0x000fc6000fffe03f */
[----:B------:R-:W-:Y:S01]  /*01d0*/  @UP3 UMOV UR10, UR12 ;  /* 0x0000000c000a3c82 */ /* 0x000fe20008000000 */
[----:B------:R1:W5:Y:S04]  /*01e0*/  @!P0 LDG.E R8, desc[UR56][R4.64] ;  /* 0x0000003804088981 */ /* 0x000368000c1e1900 */
[----:B------:R1:W5:Y:S01]  /*01f0*/  @!P0 LDG.E R9, desc[UR56][R4.64+0x4] ;  /* 0x0000043804098981 */ /* 0x000362000c1e1900 */
[----:B------:R-:W-:Y:S01]  /*0200*/  ISETP.NE.U32.AND P0, PT, RZ, UR22, PT ;  /* 0x00000016ff007c0c */ /* 0x000fe2000bf05070 */
[----:B------:R-:W-:Y:S01]  /*0210*/  @!UP3 ULDC UR5, c[0x0][0xc] ;  /* 0x000003000005bab9 */ /* 0x000fe20000000800 */
[----:B------:R-:W-:Y:S02]  /*0220*/  UMOV UR41, URZ ;  /* 0x0000003f00297c82 */ /* 0x000fe40008000000 */
[----:B------:R-:W-:Y:S01]  /*0230*/  ISETP.NE.AND.EX P0, PT, RZ, UR23, PT, P0 ;  /* 0x00000017ff007c0c */ /* 0x000fe2000bf05300 */
[----:B------:R-:W-:-:S07]  /*0240*/  @!UP3 UIMAD.WIDE.U32 UR4, UR5, UR4, UR40 ;  /* 0x000000040504b2a5 */ /* 0x000fce000f8e0028 */
[----:B------:R-:W-:Y:S01]  /*0250*/  @!UP3 UMOV UR9, UR5 ;  /* 0x000000050009bc82 */ /* 0x000fe20008000000 */
[----:B------:R-:W-:Y:S01]  /*0260*/  @!UP3 UMOV UR10, UR4 ;  /* 0x00000004000abc82 */ /* 0x000fe20008000000 */
[----:B--2---:R-:W-:-:S13]  /*0270*/  R2UR UR11, R2 ;  /* 0x00000000020b72ca */ /* 0x004fda00000e0000 */
[----:B------:R-:W-:-:S04]  /*0280*/  UIADD3 UR6, UP1, UR11, UR14, URZ ;  /* 0x0000000e0b067290 */ /* 0x000fc8000ff3e03f */
[----:B------:R-:W-:Y:S02]  /*0290*/  ULEA.HI.X.SX32 UR11, UR11, UR15, 0x1, UP1 ;  /* 0x0000000f0b0b7291 */ /* 0x000fe400088f0e3f */
[----:B------:R-:W-:Y:S01]  /*02a0*/  UIADD3 UR6, UP1, UR6, -0x1, URZ ;  /* 0xffffffff06067890 */ /* 0x000fe2000ff3e03f */
[----:B----4-:R-:W-:-:S03]  /*02b0*/  R2UR UR24, R0 ;  /* 0x00000000001872ca */ /* 0x010fc600000e0000 */
[----:B------:R-:W-:Y:S02]  /*02c0*/  UIADD3.X UR11, UR11, -0x1, URZ, UP1, !UPT ;  /* 0xffffffff0b0b7890 */ /* 0x000fe40008ffe43f */
[----:B------:R-:W-:-:S04]  /*02d0*/  @UP0 UIADD3 UR8, UP1, UR6, UR8, URZ ;  /* 0x0000000806080290 */ /* 0x000fc8000ff3e03f */
[----:B------:R-:W-:-:S04]  /*02e0*/  @UP0 UIADD3.X UR26, URZ, UR11, URZ, UP1, !UPT ;  /* 0x0000000b3f1a0290 */ /* 0x000fc80008ffe43f */
[----:B------:R-:W-:Y:S02]  /*02f0*/  @UP0 UIMAD.WIDE.U32 UR18, UR26, UR20, URZ ;  /* 0x000000141a1202a5 */ /* 0x000fe4000f8e003f */
[----:B------:R-:W-:Y:S02]  /*0300*/  @UP0 UIMAD.WIDE.U32 UR12, UR8, UR20, URZ ;  /* 0x00000014080c02a5 */ /* 0x000fe4000f8e003f */
[----:B------:R-:W-:Y:S02]  /*0310*/  @UP0 UIMAD.WIDE.U32 UR18, UP1, UR8, UR21, UR18 ;  /* 0x00000015081202a5 */ /* 0x000fe4000f820012 */
[----:B------:R-:W-:Y:S02]  /*0320*/  UIADD3 UR7, UP2, UR24, UR16, URZ ;  /* 0x0000001018077290 */ /* 0x000fe4000ff5e03f */
[----:B------:R-:W-:Y:S02]  /*0330*/  @UP0 UIADD3.X UR25, URZ, URZ, URZ, UP1, !UPT ;  /* 0x0000003f3f190290 */ /* 0x000fe40008ffe43f */
[----:B------:R-:W-:-:S02]  /*0340*/  @UP0 UIADD3 URZ, UP1, UR13, UR18, URZ ;  /* 0x000000120d3f0290 */ /* 0x000fc4000ff3e03f */
[----:B------:R-:W-:-:S03]  /*0350*/  ULEA.HI.X.SX32 UR8, UR24, UR17, 0x1, UP2 ;  /* 0x0000001118087291 */ /* 0x000fc600090f0e3f */
[----:B------:R-:W-:Y:S02]  /*0360*/  @UP0 UMOV UR24, UR19 ;  /* 0x0000001300180c82 */ /* 0x000fe40008000000 */
[----:B------:R-:W-:Y:S02]  /*0370*/  @UP0 UIMAD.WIDE.U32.X UR12, UR26, UR21, UR24, UP1 ;  /* 0x000000151a0c02a5 */ /* 0x000fe400088e0418 */
[----:B------:R-:W-:-:S04]  /*0380*/  UIADD3 UR19, UP1, UR7, -0x1, URZ ;  /* 0xffffffff07137890 */ /* 0x000fc8000ff3e03f */
[----:B------:R-:W-:Y:S01]  /*0390*/  UIADD3.X UR5, UR8, -0x1, URZ, UP1, !UPT ;  /* 0xffffffff08057890 */ /* 0x000fe20008ffe43f */
[----:B------:R-:W-:Y:S01]  /*03a0*/  @UP0 UMOV UR6, UR12 ;  /* 0x0000000c00060c82 */ /* 0x000fe20008000000 */
[----:B------:R-:W-:Y:S01]  /*03b0*/  @UP0 UMOV UR11, UR13 ;  /* 0x0000000d000b0c82 */ /* 0x000fe20008000000 */
[----:B-1----:R-:W-:Y:S09]  /*03c0*/  @!P0 BRA `(.L_x_0) ;  /* 0x00000000002c8947 */ /* 0x002ff20003800000 */
[----:B------:R-:W-:Y:S02]  /*03d0*/  ULDC UR7, c[0x0][0x8f4] ;  /* 0x00023d0000077ab9 */ /* 0x000fe40000000800 */
[----:B------:R-:W-:-:S04]  /*03e0*/  UIADD3 UR7, UP1, UR19, UR7, URZ ;  /* 0x0000000713077290 */ /* 0x000fc8000ff3e03f */
[----:B------:R-:W-:-:S04]  /*03f0*/  UIADD3.X UR8, URZ, UR5, URZ, UP1, !UPT ;  /* 0x000000053f087290 */ /* 0x000fc80008ffe43f */
[----:B------:R-:W-:-:S04]  /*0400*/  UIMAD.WIDE.U32 UR4, UR8, UR22, URZ ;  /* 0x00000016080472a5 */ /* 0x000fc8000f8e003f */
[----:B------:R-:W-:Y:S02]  /*0410*/  UIMAD.WIDE.U32 UR12, UP1, UR7, UR23, UR4 ;  /* 0x00000017070c72a5 */ /* 0x000fe4000f820004 */
[----:B------:R-:W-:Y:S02]  /*0420*/  UIMAD.WIDE.U32 UR4, UR7, UR22, URZ ;  /* 0x00000016070472a5 */ /* 0x000fe4000f8e003f */
[----:B------:R-:W-:Y:S02]  /*0430*/  UIADD3.X UR19, URZ, URZ, URZ, UP1, !UPT ;  /* 0x0000003f3f137290 */ /* 0x000fe40008ffe43f */
[----:B------:R-:W-:Y:S01]  /*0440*/  UIADD3 URZ, UP1, UR5, UR12, URZ ;  /* 0x0000000c053f7290 */ /* 0x000fe2000ff3e03f */
[----:B------:R-:W-:-:S03]  /*0450*/  UMOV UR18, UR13 ;  /* 0x0000000d00127c82 */ /* 0x000fc60008000000 */
[----:B------:R-:W-:-:S07]  /*0460*/  UIMAD.WIDE.U32.X UR4, UR8, UR23, UR18, UP1 ;  /* 0x00000017080472a5 */ /* 0x000fce00088e0412 */
[----:B------:R-:W-:-:S05]  /*0470*/  UMOV UR19, UR4 ;  /* 0x0000000400137c82 */ /* 0x000fca0008000000 */
.L_x_0:
[----:B------:R-:W-:Y:S01]  /*0480*/  ULDC UR8, c[0x0][0x934] ;  /* 0x00024d0000087ab9 */ /* 0x000fe20000000800 */
[----:B------:R-:W-:Y:S01]  /*0490*/  ULDC UR7, c[0x0][0x904] ;  /* 0x0002410000077ab9 */ /* 0x000fe20000000800 */
[----:B------:R-:W-:Y:S01]  /*04a0*/  ULDC UR4, c[0x0][0x938] ;  /* 0x00024e0000047ab9 */ /* 0x000fe20000000800 */
[----:B------:R-:W-:Y:S01]  /*04b0*/  USHF.L.U32 UR8, UR8, UR7, URZ ;  /* 0x0000000708087299 */ /* 0x000fe2000800063f */
[----:B------:R-:W-:Y:S01]  /*04c0*/  SHF.R.U32.HI R13, RZ, 0x5, R33 ;  /* 0x00000005ff0d7819 */ /* 0x000fe20000011621 */
[----:B------:R-:W-:Y:S01]  /*04d0*/  USHF.L.U32 UR7, UR4, UR7, URZ ;  /* 0x0000000704077299 */ /* 0x000fe2000800063f */
[----:B------:R-:W-:Y:S01]  /*04e0*/  ULDC UR18, c[0x0][0x8d8] ;  /* 0x0002360000127ab9 */ /* 0x000fe20000000800 */
[----:B------:R-:W-:Y:S02]  /*04f0*/  ULDC UR28, c[0x0][0x8f0] ;  /* 0x00023c00001c7ab9 */ /* 0x000fe40000000800 */
[----:B------:R-:W-:Y:S01]  /*0500*/  IMAD.U32 R10, RZ, RZ, UR8 ;  /* 0x00000008ff0a7e24 */ /* 0x000fe2000f8e00ff */
[----:B------:R-:W-:Y:S01]  /*0510*/  USHF.R.U64 UR11, UR6, UR18, UR11 ;  /* 0x00000012060b7299 */ /* 0x000fe2000800120b */
[----:B------:R-:W-:Y:S01]  /*0520*/  IMAD.U32 R11, RZ, RZ, UR7 ;  /* 0x00000007ff0b7e24 */ /* 0x000fe2000f8e00ff */
[----:B------:R-:W-:-:S02]  /*0530*/  USHF.R.U64 UR6, UR19, UR28, UR5 ;  /* 0x0000001c13067299 */ /* 0x000fc40008001205 */
[----:B------:R-:W-:Y:S01]  /*0540*/  IABS R0, R10 ;  /* 0x0000000a00007213 */ /* 0x000fe20000000000 */
[----:B------:R-:W-:Y:S01]  /*0550*/  UIADD3 UR11, UR11, -0x1, UR8 ;  /* 0xffffffff0b0b7890 */ /* 0x000fe2000fffe008 */
[----:B------:R-:W-:Y:S01]  /*0560*/  IABS R2, R11 ;  /* 0x0000000b00027213 */ /* 0x000fe20000000000 */
[----:B------:R-:W-:Y:S01]  /*0570*/  UIADD3 UR6, UR6, -0x1, UR7 ;  /* 0xffffffff06067890 */ /* 0x000fe2000fffe007 */
[----:B------:R-:W-:Y:S01]  /*0580*/  R2UR UR27, R0 ;  /* 0x00000000001b72ca */ /* 0x000fe200000e0000 */
[----:B------:R-:W-:Y:S01]  /*0590*/  UMOV UR4, URZ ;  /* 0x0000003f00047c82 */ /* 0x000fe20008000000 */
[----:B------:R-:W-:Y:S01]  /*05a0*/  UISETP.GE.AND UP5, UPT, UR11, URZ, UPT ;  /* 0x0000003f0b00728c */ /* 0x000fe2000bfa6270 */
[----:B------:R-:W-:Y:S01]  /*05b0*/  IMAD.MOV.U32 R0, RZ, RZ, R2 ;  /* 0x000000ffff007224 */ /* 0x000fe200078e0002 */
[----:B------:R-:W-:Y:S01]  /*05c0*/  UISETP.NE.AND UP4, UPT, UR8, URZ, UPT ;  /* 0x0000003f0800728c */ /* 0x000fe2000bf85270 */
[----:B------:R-:W-:-:S03]  /*05d0*/  UMOV UR53, 0x1 ;  /* 0x0000000100357882 */ /* 0x000fc60000000000 */
[----:B------:R-:W-:-:S05]  /*05e0*/  R2UR UR26, R0 ;  /* 0x00000000001a72ca */ /* 0x000fca00000e0000 */
[----:B------:R-:W1:Y:S08]  /*05f0*/  I2F.RP R0, UR27 ;  /* 0x0000001b00007d06 */ /* 0x000e700008209400 */
[----:B------:R-:W2:Y:S08]  /*0600*/  I2F.RP R4, UR26 ;  /* 0x0000001a00047d06 */ /* 0x000eb00008209400 */
[----:B-1----:R-:W1:Y:S08]  /*0610*/  MUFU.RCP R0, R0 ;  /* 0x0000000000007308 */ /* 0x002e700000001000 */
[----:B--2---:R-:W2:Y:S01]  /*0620*/  MUFU.RCP R4, R4 ;  /* 0x0000000400047308 */ /* 0x004ea20000001000 */
[----:B-1----:R-:W-:-:S02]  /*0630*/  VIADD R2, R0, 0xffffffe ;  /* 0x0ffffffe00027836 */ /* 0x002fc40000000000 */
[----:B------:R-:W-:-:S05]  /*0640*/  IMAD.U32 R0, RZ, RZ, UR11 ;  /* 0x0000000bff007e24 */ /* 0x000fca000f8e00ff */
[----:B------:R-:W1:Y:S01]  /*0650*/  F2I.FTZ.U32.TRUNC.NTZ R2, R2 ;  /* 0x0000000200027305 */ /* 0x000e62000021f000 */
[----:B------:R-:W-:Y:S01]  /*0660*/  IABS R0, R0 ;  /* 0x0000000000007213 */ /* 0x000fe20000000000 */
[----:B--2---:R-:W-:Y:S01]  /*0670*/  VIADD R5, R4, 0xffffffe ;  /* 0x0ffffffe04057836 */ /* 0x004fe20000000000 */
[----:B------:R-:W-:Y:S02]  /*0680*/  IABS R4, R10 ;  /* 0x0000000a00047213 */ /* 0x000fe40000000000 */
[----:B------:R-:W-:-:S03]  /*0690*/  R2UR UR31, R0 ;  /* 0x00000000001f72ca */ /* 0x000fc600000e0000 */
[----:B------:R-:W2:Y:S01]  /*06a0*/  F2I.FTZ.U32.TRUNC.NTZ R5, R5 ;  /* 0x0000000500057305 */ /* 0x000ea2000021f000 */
[----:B------:R-:W-:Y:S01]  /*06b0*/  IMAD.MOV R4, RZ, RZ, -R4 ;  /* 0x000000ffff047224 */ /* 0x000fe200078e0a04 */
[----:B-1----:R-:W-:Y:S01]  /*06c0*/  R2UR UR5, R2 ;  /* 0x00000000020572ca */ /* 0x002fe200000e0000 */
[----:B------:R-:W-:Y:S01]  /*06d0*/  IMAD.U32 R2, RZ, RZ, UR6 ;  /* 0x00000006ff027e24 */ /* 0x000fe2000f8e00ff */
[----:B--2---:R-:W-:-:S04]  /*06e0*/  R2UR UR13, R5 ;  /* 0x00000000050d72ca */ /* 0x004fc800000e0000 */
[----:B------:R-:W-:Y:S01]  /*06f0*/  IABS R5, R2 ;  /* 0x0000000200057213 */ /* 0x000fe20000000000 */
[----:B------:R-:W-:Y:S01]  /*0700*/  IMAD.MOV.U32 R2, RZ, RZ, R4 ;  /* 0x000000ffff027224 */ /* 0x000fe200078e0004 */
[----:B------:R-:W-:-:S05]  /*0710*/  IABS R4, R11 ;  /* 0x0000000b00047213 */ /* 0x000fca0000000000 */
[----:B------:R-:W-:Y:S01]  /*0720*/  UIADD3 UR12, URZ, -UR5, URZ ;  /* 0x800000053f0c7290 */ /* 0x000fe2000fffe03f */
[----:B------:R-:W-:Y:S01]  /*0730*/  IMAD.MOV.U32 R0, RZ, RZ, R5 ;  /* 0x000000ffff007224 */ /* 0x000fe200078e0005 */
[----:B------:R-:W-:Y:S02]  /*0740*/  R2UR UR29, R2 ;  /* 0x00000000021d72ca */ /* 0x000fe400000e0000 */
[----:B------:R-:W-:Y:S01]  /*0750*/  UIMAD UR12, UR12, UR27, URZ ;  /* 0x0000001b0c0c72a4 */ /* 0x000fe2000f8e023f */
[----:B------:R-:W-:Y:S01]  /*0760*/  IMAD.MOV R4, RZ, RZ, -R4 ;  /* 0x000000ffff047224 */ /* 0x000fe200078e0a04 */
[----:B------:R-:W1:Y:S01]  /*0770*/  SHFL.IDX PT, R2, R13, RZ, 0x1f ;  /* 0x00001fff0d027589 */ /* 0x000e6200000e0000 */
[----:B------:R-:W-:Y:S01]  /*0780*/  R2UR UR32, R0 ;  /* 0x00000000002072ca */ /* 0x000fe200000e0000 */
[----:B------:R-:W-:Y:S01]  /*0790*/  UIADD3 UR24, URZ, -UR13, URZ ;  /* 0x8000000d3f187290 */ /* 0x000fe2000fffe03f */
[----:B------:R-:W-:Y:S01]  /*07a0*/  IMAD.MOV.U32 R0, RZ, RZ, R4 ;  /* 0x000000ffff007224 */ /* 0x000fe200078e0004 */
[----:B------:R-:W-:-:S02]  /*07b0*/  UIMAD.WIDE.U32 UR4, UR5, UR12, UR4 ;  /* 0x0000000c050472a5 */ /* 0x000fc4000f8e0004 */
[----:B------:R-:W-:Y:S01]  /*07c0*/  UIMAD UR24, UR24, UR26, URZ ;  /* 0x0000001a181872a4 */ /* 0x000fe2000f8e023f */
[----:B------:R-:W-:Y:S01]  /*07d0*/  UMOV UR12, URZ ;  /* 0x0000003f000c7c82 */ /* 0x000fe20008000000 */
[----:B------:R-:W-:Y:S02]  /*07e0*/  R2UR UR30, R0 ;  /* 0x00000000001e72ca */ /* 0x000fe400000e0000 */
[----:B------:R-:W-:Y:S01]  /*07f0*/  UIMAD.WIDE.U32 UR24, UR13, UR24, UR12 ;  /* 0x000000180d1872a5 */ /* 0x000fe2000f8e000c */
[----:B------:R-:W-:Y:S02]  /*0800*/  SHF.R.U32.HI R0, RZ, 0x7, R33 ;  /* 0x00000007ff007819 */ /* 0x000fe40000011621 */
[----:B------:R-:W-:Y:S02]  /*0810*/  UMOV UR13, UR5 ;  /* 0x00000005000d7c82 */ /* 0x000fe40008000000 */
[----:B------:R-:W-:Y:S02]  /*0820*/  UIMAD.WIDE.U32 UR4, UR13, UR31, URZ ;  /* 0x0000001f0d0472a5 */ /* 0x000fe4000f8e003f */
[----:B------:R-:W-:Y:S01]  /*0830*/  UMOV UR19, UR25 ;  /* 0x0000001900137c82 */ /* 0x000fe20008000000 */
[----:B------:R-:W2:Y:S01]  /*0840*/  SHFL.IDX PT, R0, R0, RZ, 0x1f ;  /* 0x00001fff00007589 */ /* 0x000ea200000e0000 */
[----:B------:R-:W-:-:S02]  /*0850*/  UIMAD UR5, UR5, UR29, UR31 ;  /* 0x0000001d050572a4 */ /* 0x000fc4000f8e021f */
[----:B------:R-:W-:Y:S02]  /*0860*/  UIMAD.WIDE.U32 UR24, UR19, UR32, URZ ;  /* 0x00000020131872a5 */ /* 0x000fe4000f8e003f */
[----:B------:R-:W-:Y:S01]  /*0870*/  UISETP.GT.U32.AND UP1, UPT, UR27, UR5, UPT ;  /* 0x000000051b00728c */ /* 0x000fe2000bf24070 */
[----:B-1----:R-:W-:Y:S01]  /*0880*/  R2UR UR33, R2 ;  /* 0x00000000022172ca */ /* 0x002fe200000e0000 */
[----:B------:R-:W-:Y:S02]  /*0890*/  UIMAD UR25, UR25, UR30, UR32 ;  /* 0x0000001e191972a4 */ /* 0x000fe4000f8e0220 */
[----:B------:R-:W-:Y:S02]  /*08a0*/  ULOP3.LUT UR31, URZ, UR8, URZ, 0x33, !UPT ;  /* 0x000000083f1f7292 */ /* 0x000fe4000f8e333f */
[----:B------:R-:W-:Y:S02]  /*08b0*/  UISETP.GT.U32.AND UP2, UPT, UR26, UR25, UPT ;  /* 0x000000191a00728c */ /* 0x000fe4000bf44070 */
[----:B------:R-:W-:-:S03]  /*08c0*/  ULOP3.LUT UR32, URZ, UR7, URZ, 0x33, !UPT ;  /* 0x000000073f207292 */ /* 0x000fc6000f8e333f */
[----:B------:R-:W-:-:S03]  /*08d0*/  @!UP1 UIADD3 UR5, UR5, -UR27, URZ ;  /* 0x8000001b05059290 */ /* 0x000fc6000fffe03f */
[----:B------:R-:W-:Y:S02]  /*08e0*/  USHF.R.S32.HI UR4, URZ, 0x1f, UR33 ;  /* 0x0000001f3f047899 */ /* 0x000fe40008011421 */
[----:B------:R-:W-:Y:S01]  /*08f0*/  ISETP.NE.AND P1, PT, RZ, UR33, PT ;  /* 0x00000021ff007c0c */ /* 0x000fe2000bf25270 */
[----:B------:R-:W-:Y:S02]  /*0900*/  UISETP.GT.U32.AND UP6, UPT, UR27, UR5, UPT ;  /* 0x000000051b00728c */ /* 0x000fe4000bfc4070 */
[----:B------:R-:W-:Y:S01]  /*0910*/  @!UP2 UIADD3 UR25, UR25, -UR26, URZ ;  /* 0x8000001a1919a290 */ /* 0x000fe2000fffe03f */
[----:B--2---:R-:W-:Y:S01]  /*0920*/  R2UR UR12, R0 ;  /* 0x00000000000c72ca */ /* 0x004fe200000e0000 */
[----:B------:R-:W-:Y:S02]  /*0930*/  UISETP.NE.AND UP2, UPT, UR7, URZ, UPT ;  /* 0x0000003f0700728c */ /* 0x000fe4000bf45270 */
[----:B------:R-:W-:Y:S02]  /*0940*/  UISETP.GT.U32.AND UP1, UPT, UR26, UR25, UPT ;  /* 0x000000191a00728c */ /* 0x000fe4000bf24070 */
[----:B------:R-:W-:-:S03]  /*0950*/  ULEA.HI UR4, UR4, UR33, URZ, 0x2 ;  /* 0x0000002104047291 */ /* 0x000fc6000f8f103f */
[----:B------:R-:W-:Y:S02]  /*0960*/  @!UP6 UIADD3 UR5, UR5, -UR27, URZ ;  /* 0x8000001b0505e290 */ /* 0x000fe4000fffe03f */
[----:B------:R-:W-:Y:S02]  /*0970*/  UISETP.GE.AND UP6, UPT, UR6, URZ, UPT ;  /* 0x0000003f0600728c */ /* 0x000fe4000bfc6270 */
[----:B------:R-:W-:Y:S02]  /*0980*/  @!UP5 UIADD3 UR5, -UR5, URZ, URZ ;  /* 0x0000003f0505d290 */ /* 0x000fe4000fffe13f */
[----:B------:R-:W-:Y:S02]  /*0990*/  @!UP1 UIADD3 UR25, UR25, -UR26, URZ ;  /* 0x8000001a19199290 */ /* 0x000fe4000fffe03f */
[----:B------:R-:W-:Y:S02]  /*09a0*/  USEL UR5, UR31, UR5, !UP4 ;  /* 0x000000051f057287 */ /* 0x000fe4000e000000 */
[----:B------:R-:W-:-:S02]  /*09b0*/  ULOP3.LUT UR4, UR4, 0xfffffffc, URZ, 0xc0, !UPT ;  /* 0xfffffffc04047892 */ /* 0x000fc4000f8ec03f */
[----:B------:R-:W-:Y:S02]  /*09c0*/  UIADD3 UR5, UR11, -UR5, URZ ;  /* 0x800000050b057290 */ /* 0x000fe4000fffe03f */
[----:B------:R-:W-:Y:S02]  /*09d0*/  @!UP6 UIADD3 UR25, -UR25, URZ, URZ ;  /* 0x0000003f1919e290 */ /* 0x000fe4000fffe13f */
[----:B------:R-:W-:Y:S02]  /*09e0*/  UIADD3 UR54, UR33, -UR4, URZ ;  /* 0x8000000421367290 */ /* 0x000fe4000fffe03f */
[----:B------:R-:W-:Y:S02]  /*09f0*/  USEL UR25, UR32, UR25, !UP2 ;  /* 0x0000001920197287 */ /* 0x000fe4000d000000 */
[----:B------:R-:W-:Y:S02]  /*0a00*/  UISETP.NE.AND UP1, UPT, UR12, URZ, UPT ;  /* 0x0000003f0c00728c */ /* 0x000fe4000bf25270 */
[----:B------:R-:W-:-:S02]  /*0a10*/  UIADD3 UR25, UR6, -UR25, URZ ;  /* 0x8000001906197290 */ /* 0x000fc4000fffe03f */
[----:B------:R-:W-:Y:S02]  /*0a20*/  UISETP.EQ.AND UP5, UPT, UR54, 0x3, !UP1 ;  /* 0x000000033600788c */ /* 0x000fe4000cfa2270 */
[----:B------:R-:W-:Y:S02]  /*0a30*/  UIMAD UR24, UR5, UR25, URZ ;  /* 0x00000019051872a4 */ /* 0x000fe4000f8e023f */
[----:B------:R-:W-:Y:S02]  /*0a40*/  USEL UR4, UR25, UR5, !UP3 ;  /* 0x0000000519047287 */ /* 0x000fe4000d800000 */
[----:B------:R-:W-:Y:S02]  /*0a50*/  USHF.R.S32.HI UR25, URZ, 0x1f, UR24 ;  /* 0x0000001f3f197899 */ /* 0x000fe40008011418 */
[----:B------:R-:W-:Y:S01]  /*0a60*/  USHF.R.S32.HI UR5, URZ, 0x1f, UR4 ;  /* 0x0000001f3f057899 */ /* 0x000fe20008011404 */
[----:B------:R-:W-:Y:S01]  /*0a70*/  IMAD.U32 R6, RZ, RZ, UR24 ;  /* 0x00000018ff067e24 */ /* 0x000fe2000f8e00ff */
[----:B------:R-:W-:Y:S01]  /*0a80*/  USEL UR53, UR53, 0x2, UP5 ;  /* 0x0000000235357887 */ /* 0x000fe2000a800000 */
[----:B------:R-:W-:-:S02]  /*0a90*/  IMAD.U32 R4, RZ, RZ, UR4 ;  /* 0x00000004ff047e24 */ /* 0x000fc4000f8e00ff */
[----:B------:R-:W-:Y:S02]  /*0aa0*/  IMAD.U32 R7, RZ, RZ, UR25 ;  /* 0x00000019ff077e24 */ /* 0x000fe4000f8e00ff */
[----:B------:R-:W-:Y:S01]  /*0ab0*/  IMAD.U32 R5, RZ, RZ, UR5 ;  /* 0x00000005ff057e24 */ /* 0x000fe2000f8e00ff */
[----:B------:R-:W-:Y:S06]  /*0ac0*/  @P1 BRA `(.L_x_1) ;  /* 0x0000000000841947 */ /* 0x000fec0003800000 */
[----:B------:R-:W-:Y:S01]  /*0ad0*/  ELECT P1, URZ, PT ;  /* 0x00000000003f782f */ /* 0x000fe20003820000 */
[----:B------:R-:W-:-:S12]  /*0ae0*/  BSSY B0, `(.L_x_1) ;  /* 0x000001f000007945 */ /* 0x000fd80003800000 */
[----:B------:R-:W-:Y:S05]  /*0af0*/  @!P1 BRA `(.L_x_2) ;  /* 0x0000000000749947 */ /* 0x000fea0003800000 */
[----:B------:R-:W1:Y:S01]  /*0b00*/  S2UR UR6, SR_CgaCtaId ;  /* 0x00000000000679c3 */ /* 0x000e620000008800 */
[----:B------:R-:W-:Y:S01]  /*0b10*/  UMOV UR4, 0x400 ;  /* 0x0000040000047882 */ /* 0x000fe20000000000 */
[----:B------:R-:W-:Y:S01]  /*0b20*/  UMOV UR5, 0x1 ;  /* 0x0000000100057882 */ /* 0x000fe20000000000 */
[----:B------:R-:W-:Y:S02]  /*0b30*/  UMOV UR24, 0x140 ;  /* 0x0000014000187882 */ /* 0x000fe40000000000 */
[----:B------:R-:W-:-:S04]  /*0b40*/  UIADD3 UR24, -UR24, 0x100000, URZ ;  /* 0x0010000018187890 */ /* 0x000fc8000fffe13f */
[----:B------:R-:W-:Y:S02]  /*0b50*/  USHF.L.U32 UR25, UR24, 0xb, URZ ;  /* 0x0000000b18197899 */ /* 0x000fe4000800063f */
[----:B------:R-:W-:Y:S02]  /*0b60*/  USHF.L.U32 UR24, UR24, 0x1, URZ ;  /* 0x0000000118187899 */ /* 0x000fe4000800063f */
[----:B-1----:R-:W-:Y:S02]  /*0b70*/  ULEA UR6, UR6, UR4, 0x18 ;  /* 0x0000000406067291 */ /* 0x002fe4000f8ec03f */
[----:B------:R-:W-:-:S04]  /*0b80*/  UIADD3 UR4, -UR5, 0x100000, URZ ;  /* 0x0010000005047890 */ /* 0x000fc8000fffe13f */
[----:B------:R-:W-:Y:S02]  /*0b90*/  USHF.L.U32 UR5, UR4, 0xb, URZ ;  /* 0x0000000b04057899 */ /* 0x000fe4000800063f */
[----:B------:R-:W-:Y:S01]  /*0ba0*/  USHF.L.U32 UR4, UR4, 0x1, URZ ;  /* 0x0000000104047899 */ /* 0x000fe2000800063f */
[----:B------:R-:W1:Y:S11]  /*0bb0*/  FENCE.VIEW.ASYNC.S ;  /* 0x00000000000073c6 */ /* 0x000e760000000000 */
[----:B-1----:R1:W2:Y:S01]  /*0bc0*/  SYNCS.EXCH.64 URZ, [UR6+0x38400], UR4 ;  /* 0x03840004063f75b2 */ /* 0x0022a20008000100 */
[----:B------:R1:W3:Y:S01]  /*0bd0*/  SYNCS.EXCH.64 URZ, [UR6+0x38440], UR24 ;  /* 0x03844018063f75b2 */ /* 0x0002e20008000100 */
[----:B------:R1:W4:Y:S01]  /*0be0*/  SYNCS.EXCH.64 URZ, [UR6+0x38408], UR4 ;  /* 0x03840804063f75b2 */ /* 0x0003220008000100 */
[----:B------:R1:W1:Y:S01]  /*0bf0*/  SYNCS.EXCH.64 URZ, [UR6+0x38448], UR24 ;  /* 0x03844818063f75b2 */ /* 0x0002620008000100 */
        /* <DEDUP_REMOVED lines=12> */
[----:B------:R-:W-:Y:S01]  /*0cc0*/  NOP ;  /* 0x0000000000007918 */ /* 0x000fe20000000000 */
.L_x_2:
[----:B-1----:R-:W-:Y:S05]  /*0cd0*/  BSYNC B0 ;  /* 0x0000000000007941 */ /* 0x002fea0003800000 */
.L_x_1:
[----:B------:R-:W1:Y:S01]  /*0ce0*/  SHFL.IDX PT, R0, R13, RZ, 0x1f ;  /* 0x00001fff0d007589 */ /* 0x000e6200000e0000 */
[----:B------:R-:W-:Y:S01]  /*0cf0*/  UIADD3 UR33, UR12, -0x1, URZ ;  /* 0xffffffff0c217890 */ /* 0x000fe2000fffe03f */
[----:B------:R-:W-:Y:S01]  /*0d00*/  NOP ;  /* 0x0000000000007918 */ /* 0x000fe20000000000 */
[----:B------:R-:W-:Y:S02]  /*0d10*/  UISETP.LT.U32.AND UP6, UPT, UR54, 0x2, !UP1 ;  /* 0x000000023600788c */ /* 0x000fe4000cfc1070 */
[----:B------:R-:W-:Y:S02]  /*0d20*/  UISETP.GE.U32.AND UP5, UPT, UR33, 0x2, UPT ;  /* 0x000000022100788c */ /* 0x000fe4000bfa6070 */
[----:B------:R-:W-:-:S04]  /*0d30*/  USEL UR52, URZ, 0x1, !UP6 ;  /* 0x000000013f347887 */ /* 0x000fc8000f000000 */
[----:B------:R-:W-:Y:S01]  /*0d40*/  USEL UR52, UR52, 0x2, UP5 ;  /* 0x0000000234347887 */ /* 0x000fe2000a800000 */
[----:B-1----:R-:W-:-:S13]  /*0d50*/  ISETP.NE.AND P1, PT, R0, RZ, PT ;  /* 0x000000ff0000720c */ /* 0x002fda0003f25270 */
[----:B------:R-:W-:Y:S05]  /*0d60*/  @P1 BRA `(.L_x_3) ;  /* 0x0000000000501947 */ /* 0x000fea0003800000 */
[----:B------:R-:W1:Y:S01]  /*0d70*/  S2UR UR5, SR_CgaCtaId ;  /* 0x00000000000579c3 */ /* 0x000e620000008800 */
[----:B------:R-:W-:Y:S01]  /*0d80*/  UMOV UR4, 0x400 ;  /* 0x0000040000047882 */ /* 0x000fe20000000000 */
[----:B------:R-:W-:Y:S01]  /*0d90*/  UMOV UR24, 0x1 ;  /* 0x0000000100187882 */ /* 0x000fe20000000000 */
[----:B------:R-:W-:Y:S01]  /*0da0*/  UMOV UR11, 0x100 ;  /* 0x00000100000b7882 */ /* 0x000fe20000000000 */
[----:B------:R-:W-:-:S04]  /*0db0*/  UIADD3 UR24, -UR24, 0x100000, URZ ;  /* 0x0010000018187890 */ /* 0x000fc8000fffe13f */
[----:B------:R-:W-:Y:S02]  /*0dc0*/  USHF.L.U32 UR25, UR24, 0xb, URZ ;  /* 0x0000000b18197899 */ /* 0x000fe4000800063f */
[----:B------:R-:W-:Y:S01]  /*0dd0*/  USHF.L.U32 UR24, UR24, 0x1, URZ ;  /* 0x0000000118187899 */ /* 0x000fe2000800063f */
[----:B------:R-:W-:Y:S01]  /*0de0*/  ELECT P1, URZ, PT ;  /* 0x00000000003f782f */ /* 0x000fe20003820000 */
[----:B-1----:R-:W-:Y:S02]  /*0df0*/  ULEA UR6, UR5, UR4, 0x18 ;  /* 0x0000000405067291 */ /* 0x002fe4000f8ec03f */
[----:B------:R-:W-:-:S04]  /*0e00*/  UIADD3 UR4, -UR11, 0x100000, URZ ;  /* 0x001000000b047890 */ /* 0x000fc8000fffe13f */
[----:B------:R-:W-:Y:S02]  /*0e10*/  USHF.L.U32 UR5, UR4, 0xb, URZ ;  /* 0x0000000b04057899 */ /* 0x000fe4000800063f */
[----:B------:R-:W-:Y:S01]  /*0e20*/  USHF.L.U32 UR4, UR4, 0x1, URZ ;  /* 0x0000000104047899 */ /* 0x000fe2000800063f */
[----:B------:R-:W1:Y:S03]  /*0e30*/  FENCE.VIEW.ASYNC.S ;  /* 0x00000000000073c6 */ /* 0x000e660000000000 */
[----:B-1----:R1:W1:Y:S08]  /*0e40*/  SYNCS.EXCH.64 URZ, [UR6+0x38480], UR24 ;  /* 0x03848018063f75b2 */ /* 0x0022700008000100 */
[----:B------:R1:W1:Y:S01]  /*0e50*/  SYNCS.EXCH.64 URZ, [UR6+0x38498], UR4 ;  /* 0x03849804063f75b2 */ /* 0x0002620008000100 */
[----:B------:R1:W1:Y:S01]  /*0e60*/  SYNCS.EXCH.64 URZ, [UR6+0x38488], UR24 ;  /* 0x03848818063f75b2 */ /* 0x0002620008000100 */
[----:B------:R1:W1:Y:S01]  /*0e70*/  SYNCS.EXCH.64 URZ, [UR6+0x384a0], UR4 ;  /* 0x0384a004063f75b2 */ /* 0x0002620008000100 */
[----:B------:R1:W1:Y:S01]  /*0e80*/  SYNCS.EXCH.64 URZ, [UR6+0x38490], UR24 ;  /* 0x03849018063f75b2 */ /* 0x0002620008000100 */
[----:B------:R1:W1:Y:S01]  /*0e90*/  SYNCS.EXCH.64 URZ, [UR6+0x384a8], UR4 ;  /* 0x0384a804063f75b2 */ /* 0x0002620008000100 */
[----:B------:R-:W-:Y:S01]  /*0ea0*/  NOP ;  /* 0x0000000000007918 */ /* 0x000fe20000000000 */
.L_x_3:
[----:B------:R-:W2:Y:S01]  /*0eb0*/  SHFL.IDX PT, R0, R13, RZ, 0x1f ;  /* 0x00001fff0d007589 */ /* 0x000ea200000e0000 */
[----:B------:R-:W-:Y:S01]  /*0ec0*/  UISETP.EQ.AND UP6, UPT, UR54, 0x2, !UP1 ;  /* 0x000000023600788c */ /* 0x000fe2000cfc2270 */
[----:B------:R-:W-:-:S03]  /*0ed0*/  NOP ;  /* 0x0000000000007918 */ /* 0x000fc60000000000 */
[----:B------:R-:W-:-:S04]  /*0ee0*/  USEL UR51, URZ, 0x1, !UP6 ;  /* 0x000000013f337887 */ /* 0x000fc8000f000000 */
[----:B------:R-:W-:Y:S01]  /*0ef0*/  USEL UR51, UR51, 0x2, UP5 ;  /* 0x0000000233337887 */ /* 0x000fe2000a800000 */
[----:B--2---:R-:W-:-:S13]  /*0f00*/  ISETP.NE.AND P1, PT, R0, RZ, PT ;  /* 0x000000ff0000720c */ /* 0x004fda0003f25270 */
[----:B------:R-:W-:Y:S05]  /*0f10*/  @P1 BRA `(.L_x_4) ;  /* 0x0000000000581947 */ /* 0x000fea0003800000 */
[----:B-1----:R-:W1:Y:S01]  /*0f20*/  S2UR UR5, SR_CgaCtaId ;  /* 0x00000000000579c3 */ /* 0x002e620000008800 */
[----:B------:R-:W-:Y:S01]  /*0f30*/  UMOV UR4, 0x400 ;  /* 0x0000040000047882 */ /* 0x000fe20000000000 */
[----:B------:R-:W-:Y:S01]  /*0f40*/  UMOV UR11, 0x20 ;  /* 0x00000020000b7882 */ /* 0x000fe20000000000 */
[----:B------:R-:W-:Y:S01]  /*0f50*/  UMOV UR24, 0x100 ;  /* 0x0000010000187882 */ /* 0x000fe20000000000 */
[----:B------:R-:W-:Y:S01]  /*0f60*/  ELECT P1, URZ, PT ;  /* 0x00000000003f782f */ /* 0x000fe20003820000 */
        /* <DEDUP_REMOVED lines=8> */
[----:B-1----:R2:W1:Y:S01]  /*0ff0*/  SYNCS.EXCH.64 URZ, [UR6+0x384b0], UR4 ;  /* 0x0384b004063f75b2 */ /* 0x0024620008000100 */
[----:B------:R2:W1:Y:S01]  /*1000*/  SYNCS.EXCH.64 URZ, [UR6+0x384d0], UR24 ;  /* 0x0384d018063f75b2 */ /* 0x0004620008000100 */
[----:B------:R2:W1:Y:S01]  /*1010*/  SYNCS.EXCH.64 URZ, [UR6+0x384b8], UR4 ;  /* 0x0384b804063f75b2 */ /* 0x0004620008000100 */
[----:B------:R2:W1:Y:S01]  /*1020*/  SYNCS.EXCH.64 URZ, [UR6+0x384d8], UR24 ;  /* 0x0384d818063f75b2 */ /* 0x0004620008000100 */
[----:B------:R2:W1:Y:S01]  /*1030*/  SYNCS.EXCH.64 URZ, [UR6+0x384c0], UR4 ;  /* 0x0384c004063f75b2 */ /* 0x0004620008000100 */
[----:B------:R2:W1:Y:S01]  /*1040*/  SYNCS.EXCH.64 URZ, [UR6+0x384e0], UR24 ;  /* 0x0384e018063f75b2 */ /* 0x0004620008000100 */
[----:B------:R2:W1:Y:S01]  /*1050*/  SYNCS.EXCH.64 URZ, [UR6+0x384c8], UR4 ;  /* 0x0384c804063f75b2 */ /* 0x0004620008000100 */
[----:B------:R2:W1:Y:S02]  /*1060*/  SYNCS.EXCH.64 URZ, [UR6+0x384e8], UR24 ;  /* 0x0384e818063f75b2 */ /* 0x0004640008000100 */
[----:B--2---:R-:W-:Y:S01]  /*1070*/  NOP ;  /* 0x0000000000007918 */ /* 0x004fe20000000000 */
.L_x_4:
[----:B------:R-:W2:Y:S01]  /*1080*/  SHFL.IDX PT, R0, R13, RZ, 0x1f ;  /* 0x00001fff0d007589 */ /* 0x000ea200000e0000 */
[----:B------:R-:W-:Y:S01]  /*1090*/  ELECT P1, URZ, PT ;  /* 0x00000000003f782f */ /* 0x000fe20003820000 */
[----:B------:R-:W3:Y:S01]  /*10a0*/  LDC.64 R14, c[0x0][0x8f8] ;  /* 0x00023e00ff0e7b82 */ /* 0x000ee20000000a00 */
[----:B-1----:R-:W-:Y:S01]  /*10b0*/  UMOV UR4, 0x20 ;  /* 0x0000002000047882 */ /* 0x002fe20000000000 */
[----:B------:R-:W-:Y:S01]  /*10c0*/  NOP ;  /* 0x0000000000007918 */ /* 0x000fe20000000000 */
[----:B------:R-:W-:Y:S01]  /*10d0*/  ULDC UR39, c[0x0][0xc] ;  /* 0x0000030000277ab9 */ /* 0x000fe20000000800 */
[----:B------:R-:W-:Y:S02]  /*10e0*/  IMAD.MOV.U32 R16, RZ, RZ, -0x1 ;  /* 0xffffffffff107424 */ /* 0x000fe400078e00ff */
[----:B------:R-:W-:Y:S02]  /*10f0*/  IMAD.MOV.U32 R17, RZ, RZ, -0x1 ;  /* 0xffffffffff117424 */ /* 0x000fe400078e00ff */
[----:B------:R-:W-:Y:S01]  /*1100*/  IMAD.MOV.U32 R18, RZ, RZ, -0x1 ;  /* 0xffffffffff127424 */ /* 0x000fe200078e00ff */
[----:B--2---:R-:W-:Y:S01]  /*1110*/  ISETP.NE.OR P1, PT, R0, RZ, !P1 ;  /* 0x000000ff0000720c */ /* 0x004fe20004f25670 */
[----:B------:R-:W-:-:S12]  /*1120*/  IMAD.U32 R0, RZ, RZ, UR9 ;  /* 0x00000009ff007e24 */ /* 0x000fd8000f8e00ff */
[----:B------:R-:W-:Y:S01]  /*1130*/  VOTEU.ALL UP5, P1 ;  /* 0x00000000003f7886 */ /* 0x000fe200008a0000 */
[----:B------:R-:W-:-:S04]  /*1140*/  VOTEU.ALL UP6, P1 ;  /* 0x00000000003f7886 */ /* 0x000fc800008c0000 */
[----:B------:R-:W1:Y:S01]  /*1150*/  @!UP5 S2UR UR11, SR_CgaCtaId ;  /* 0x00000000000bd9c3 */ /* 0x000e620000008800 */
[----:B------:R-:W-:Y:S01]  /*1160*/  @!UP5 UMOV UR6, 0x400 ;  /* 0x000004000006d882 */ /* 0x000fe20000000000 */
[----:B------:R-:W-:-:S04]  /*1170*/  @!UP5 UIADD3 UR4, -UR4, 0x100000, URZ ;  /* 0x001000000404d890 */ /* 0x000fc8000fffe13f */
[----:B------:R-:W-:Y:S02]  /*1180*/  @!UP5 USHF.L.U32 UR5, UR4, 0xb, URZ ;  /* 0x0000000b0405d899 */ /* 0x000fe4000800063f */
[----:B------:R-:W-:Y:S02]  /*1190*/  @!UP5 USHF.L.U32 UR4, UR4, 0x1, URZ ;  /* 0x000000010404d899 */ /* 0x000fe4000800063f */
[----:B-1----:R-:W-:Y:S01]  /*11a0*/  @!UP5 ULEA UR6, UR11, UR6, 0x18 ;  /* 0x000000060b06d291 */ /* 0x002fe2000f8ec03f */
[----:B------:R-:W-:Y:S01]  /*11b0*/  VOTEU.ALL UP5, P1 ;  /* 0x00000000003f7886 */ /* 0x000fe200008a0000 */
[----:B---3--:R-:W-:Y:S01]  /*11c0*/  ISETP.LE.U32.AND P1, PT, R14, UR10, PT ;  /* 0x0000000a0e007c0c */ /* 0x008fe2000bf23070 */
[----:B------:R-:W-:-:S03]  /*11d0*/  UMOV UR11, URZ ;  /* 0x0000003f000b7c82 */ /* 0x000fc60008000000 */
[----:B------:R-:W-:Y:S01]  /*11e0*/  ISETP.GE.U32.AND.EX P1, PT, R0, R15, PT, P1 ;  /* 0x0000000f0000720c */ /* 0x000fe20003f26110 */
[----:B------:R-:W1:Y:S05]  /*11f0*/  FENCE.VIEW.ASYNC.S ;  /* 0x00000000000073c6 */ /* 0x000e6a0000000000 */
[----:B-1----:R-:W4:Y:S01]  /*1200*/  @!UP5 SYNCS.EXCH.64 URZ, [UR6+0x384f0], UR4 ;  /* 0x0384f004063fd5b2 */ /* 0x002f220008000100 */
[----:B------:R1:W4:Y:S01]  /*1210*/  @!UP6 SYNCS.EXCH.64 URZ, [UR6+0x384f8], UR4 ;  /* 0x0384f804063fe5b2 */ /* 0x0003220008000100 */
[----:B------:R-:W-:Y:S01]  /*1220*/  NOP ;  /* 0x0000000000007918 */ /* 0x000fe20000000000 */
[----:B-1----:R-:W-:Y:S01]  /*1230*/  ULDC.U8 UR4, c[0x0][0x900] ;  /* 0x0002400000047ab9 */ /* 0x002fe20000000000 */
[----:B------:R-:W-:Y:S01]  /*1240*/  UMOV UR6, URZ ;  /* 0x0000003f00067c82 */ /* 0x000fe20008000000 */
[----:B----4-:R-:W-:Y:S01]  /*1250*/  BAR.SYNC.DEFER_BLOCKING 0x0 ;  /* 0x0000000000007b1d */ /* 0x010fe20000010000 */
[----:B------:R-:W-:-:S04]  /*1260*/  ISETP.NE.AND P2, PT, RZ, UR4, PT ;  /* 0x00000004ff007c0c */ /* 0x000fc8000bf45270 */
[----:B------:R-:W-:Y:S01]  /*1270*/  P2R R20, PR, RZ, 0x4 ;  /* 0x00000004ff147803 */ /* 0x000fe20000000000 */
[----:B------:R-:W-:Y:S01]  /*1280*/  UMOV UR5, URZ ;  /* 0x0000003f00057c82 */ /* 0x000fe20008000000 */
[----:B------:R-:W-:-:S07]  /*1290*/  UMOV UR4, URZ ;  /* 0x0000003f00047c82 */ /* 0x000fce0008000000 */
[----:B------:R-:W-:Y:S05]  /*12a0*/  @P2 BRA P1, `(.L_x_5) ;  /* 0x0000001400f42947 */ /* 0x000fea0000800000 */
[----:B------:R-:W-:Y:S01]  /*12b0*/  IMAD.U32 R15, RZ, RZ, UR9 ;  /* 0x00000009ff0f7e24 */ /* 0x000fe2000f8e00ff */
[----:B------:R-:W-:Y:S01]  /*12c0*/  ISETP.LE.U32.AND P1, PT, R6, UR10, PT ;  /* 0x0000000a06007c0c */ /* 0x000fe2000bf23070 */
[----:B------:R-:W-:Y:S01]  /*12d0*/  UMOV UR5, URZ ;  /* 0x0000003f00057c82 */ /* 0x000fe20008000000 */
[----:B------:R-:W-:Y:S01]  /*12e0*/  UMOV UR4, URZ ;  /* 0x0000003f00047c82 */ /* 0x000fe20008000000 */
[----:B------:R-:W-:Y:S01]  /*12f0*/  UMOV UR11, URZ ;  /* 0x0000003f000b7c82 */ /* 0x000fe20008000000 */
[----:B------:R-:W-:Y:S01]  /*1300*/  ISETP.GE.U32.AND.EX P1, PT, R15, R7, PT, P1 ;  /* 0x000000070f00720c */ /* 0x000fe20003f26110 */
[----:B------:R-:W-:-:S12]  /*1310*/  UMOV UR6, URZ ;  /* 0x0000003f00067c82 */ /* 0x000fd80008000000 */
[----:B------:R-:W-:Y:S05]  /*1320*/  @!P1 BRA `(.L_x_6) ;  /* 0x0000001000c09947 */ /* 0x000fea0003800000 */
[----:B------:R-:W-:Y:S02]  /*1330*/  VIADD R2, R34, 0x20 ;  /* 0x0000002022027836 */ /* 0x000fe40000000000 */
[----:B------:R-:W-:Y:S02]  /*1340*/  IMAD.MOV.U32 R0, RZ, RZ, R34 ;  /* 0x000000ffff007224 */ /* 0x000fe400078e0022 */
[----:B-----5:R-:W-:Y:S01]  /*1350*/  IMAD.MOV.U32 R12, RZ, RZ, R8 ;  /* 0x000000ffff0c7224 */ /* 0x020fe200078e0008 */
[----:B------:R-:W-:Y:S01]  /*1360*/  ISETP.GE.AND P1, PT, R2, R3, PT ;  /* 0x000000030200720c */ /* 0x000fe20003f26270 */
[----:B------:R-:W-:-:S12]  /*1370*/  IMAD.MOV.U32 R17, RZ, RZ, R9 ;  /* 0x000000ffff117224 */ /* 0x000fd800078e0009 */
[----:B------:R-:W1:Y:S01]  /*1380*/  @!P1 LDC.64 R14, c[0x0][0x918] ;  /* 0x00024600ff0e9b82 */ /* 0x000e620000000a00 */
[----:B------:R-:W-:Y:S01]  /*1390*/  @!P1 VIADD R7, R0, 0x20 ;  /* 0x0000002000079836 */ /* 0x000fe20000000000 */
[----:B------:R-:W-:Y:S02]  /*13a0*/  UIADD3 UR16, UP5, UR16, -0x1, URZ ;  /* 0xffffffff10107890 */ /* 0x000fe4000ffbe03f */
[----:B------:R-:W-:Y:S01]  /*13b0*/  UIADD3 UR14, UP6, UR14, -0x1, URZ ;  /* 0xffffffff0e0e7890 */ /* 0x000fe2000ffde03f */
[----:B------:R-:W-:Y:S01]  /*13c0*/  BSSY B0, `(.L_x_7) ;  /* 0x000004f000007945 */ /* 0x000fe20003800000 */
[----:B------:R-:W-:Y:S01]  /*13d0*/  UIADD3.X UR17, UR17, -0x1, URZ, UP5, !UPT ;  /* 0xffffffff11117890 */ /* 0x000fe2000affe43f */
[----:B-1----:R-:W-:-:S05]  /*13e0*/  @!P1 IMAD.WIDE R14, R7, 0xc, R14 ;  /* 0x0000000c070e9825 */ /* 0x002fca00078e020e */
[----:B------:R1:W5:Y:S04]  /*13f0*/  @!P1 LDG.E R8, desc[UR56][R14.64] ;  /* 0x000000380e089981 */ /* 0x000368000c1e1900 */
[----:B------:R1:W5:Y:S01]  /*1400*/  @!P1 LDG.E R9, desc[UR56][R14.64+0x4] ;  /* 0x000004380e099981 */ /* 0x000362000c1e1900 */
[----:B------:R-:W-:Y:S01]  /*1410*/  ISETP.GE.AND P1, PT, R0, R3, PT ;  /* 0x000000030000720c */ /* 0x000fe20003f26270 */
[----:B------:R-:W-:Y:S01]  /*1420*/  UIADD3.X UR15, UR15, -0x1, URZ, UP6, !UPT ;  /* 0xffffffff0f0f7890 */ /* 0x000fe2000b7fe43f */
[----:B------:R-:W-:Y:S01]  /*1430*/  CS2R R6, SRZ ;  /* 0x0000000000067805 */ /* 0x000fe2000001ff00 */
[----:B------:R-:W-:Y:S01]  /*1440*/  UIADD3 UR4, UR8, -0x1, URZ ;  /* 0xffffffff08047890 */ /* 0x000fe2000fffe03f */
[----:B------:R-:W-:Y:S01]  /*1450*/  IMAD.MOV.U32 R27, RZ, RZ, 0x7fffffff ;  /* 0x7fffffffff1b7424 */ /* 0x000fe200078e00ff */
[----:B------:R-:W-:Y:S01]  /*1460*/  UIADD3 UR5, UR7, -0x1, URZ ;  /* 0xffffffff07057890 */ /* 0x000fe2000fffe03f */
[----:B------:R-:W-:-:S07]  /*1470*/  IMAD.MOV.U32 R29, RZ, RZ, RZ ;  /* 0x000000ffff1d7224 */ /* 0x000fce00078e00ff */
[----:B-1----:R-:W-:Y:S05]  /*1480*/  @P1 BRA `(.L_x_8) ;  /* 0x0000000400081947 */ /* 0x002fea0003800000 */
[----:B------:R-:W-:Y:S02]  /*1490*/  PLOP3.LUT P3, PT, PT, PT, UP0, 0x80, 0x0 ;  /* 0x000000000000781c */ /* 0x000fe40003f6f008 */
[C---:B------:R-:W-:Y:S02]  /*14a0*/  IADD3 R21, P2, R17.reuse, UR16, RZ ;  /* 0x0000001011157c10 */ /* 0x040fe4000ff5e0ff */
[C---:B------:R-:W-:Y:S02]  /*14b0*/  IADD3 R23, P1, R12.reuse, UR14, RZ ;  /* 0x0000000e0c177c10 */ /* 0x040fe4000ff3e0ff */
[----:B------:R-:W-:Y:S02]  /*14c0*/  LEA.HI.X.SX32 R22, R17, UR17, 0x1, P2 ;  /* 0x0000001111167c11 */ /* 0x000fe400090f0eff */
[----:B------:R-:W-:-:S05]  /*14d0*/  LEA.HI.X.SX32 R12, R12, UR15, 0x1, P1 ;  /* 0x0000000f0c0c7c11 */ /* 0x000fca00088f0eff */
[----:B------:R-:W-:Y:S05]  /*14e0*/  @!P3 BRA `(.L_x_9) ;  /* 0x000000000030b947 */ /* 0x000fea0003800000 */
[----:B------:R-:W-:Y:S02]  /*14f0*/  ULDC UR6, c[0x0][0x8dc] ;  /* 0x0002370000067ab9 */ /* 0x000fe40000000800 */
[----:B------:R-:W-:-:S05]  /*1500*/  IADD3 R17, P1, R23, UR6, RZ ;  /* 0x0000000617117c10 */ /* 0x000fca000ff3e0ff */
[----:B------:R-:W-:-:S04]  /*1510*/  IMAD.X R23, RZ, RZ, R12, P1 ;  /* 0x000000ffff177224 */ /* 0x000fc800008e060c */
[----:B------:R-:W-:-:S04]  /*1520*/  IMAD.WIDE.U32 R4, R23, UR20, RZ ;  /* 0x0000001417047c25 */ /* 0x000fc8000f8e00ff */
[----:B------:R-:W-:-:S04]  /*1530*/  IMAD.WIDE.U32 R14, P1, R17, UR21, R4 ;  /* 0x00000015110e7c25 */ /* 0x000fc8000f820004 */
[----:B------:R-:W-:-:S04]  /*1540*/  IMAD.WIDE.U32 R4, R17, UR20, RZ ;  /* 0x0000001411047c25 */ /* 0x000fc8000f8e00ff */
[----:B------:R-:W-:Y:S01]  /*1550*/  IMAD.X R19, RZ, RZ, RZ, P1 ;  /* 0x000000ffff137224 */ /* 0x000fe200008e06ff */
[----:B------:R-:W-:Y:S01]  /*1560*/  IADD3 RZ, P1, R5, R14, RZ ;  /* 0x0000000e05ff7210 */ /* 0x000fe20007f3e0ff */
[----:B------:R-:W-:-:S04]  /*1570*/  IMAD.MOV.U32 R18, RZ, RZ, R15 ;  /* 0x000000ffff127224 */ /* 0x000fc800078e000f */
[----:B------:R-:W-:-:S04]  /*1580*/  IMAD.WIDE.U32.X R4, R23, UR21, R18, P1 ;  /* 0x0000001517047c25 */ /* 0x000fc800088e0412 */
[----:B------:R-:W-:Y:S02]  /*1590*/  IMAD.MOV.U32 R23, RZ, RZ, R4 ;  /* 0x000000ffff177224 */ /* 0x000fe400078e0004 */
[----:B------:R-:W-:-:S07]  /*15a0*/  IMAD.MOV.U32 R12, RZ, RZ, R5 ;  /* 0x000000ffff0c7224 */ /* 0x000fce00078e0005 */
.L_x_9:
        /* <DEDUP_REMOVED lines=13> */
.L_x_10:
[----:B------:R-:W-:Y:S02]  /*1680*/  SHF.R.U64 R5, R23, UR18, R12 ;  /* 0x0000001217057c19 */ /* 0x000fe4000800120c */
[----:B------:R-:W-:-:S03]  /*1690*/  SHF.R.U64 R4, R21, UR28, R22 ;  /* 0x0000001c15047c19 */ /* 0x000fc60008001216 */
[----:B------:R-:W-:Y:S02]  /*16a0*/  VIADD R17, R5, UR4 ;  /* 0x0000000405117c36 */ /* 0x000fe40008000000 */
[----:B------:R-:W-:-:S03]  /*16b0*/  VIADD R14, R4, UR5 ;  /* 0x00000005040e7c36 */ /* 0x000fc60008000000 */
[----:B------:R-:W-:Y:S02]  /*16c0*/  IABS R15, R17 ;  /* 0x00000011000f7213 */ /* 0x000fe40000000000 */
[----:B------:R-:W-:-:S03]  /*16d0*/  IABS R12, R14 ;  /* 0x0000000e000c7213 */ /* 0x000fc60000000000 */
[----:B------:R-:W-:-:S04]  /*16e0*/  IMAD.HI.U32 R4, R15, UR13, RZ ;  /* 0x0000000d0f047c27 */ /* 0x000fc8000f8e00ff */
[----:B------:R-:W-:-:S04]  /*16f0*/  IMAD.HI.U32 R5, R12, UR19, RZ ;  /* 0x000000130c057c27 */ /* 0x000fc8000f8e00ff */
[----:B------:R-:W-:Y:S02]  /*1700*/  IMAD R4, R4, UR29, R15 ;  /* 0x0000001d04047c24 */ /* 0x000fe4000f8e020f */
[----:B------:R-:W-:Y:S02]  /*1710*/  IMAD R5, R5, UR30, R12 ;  /* 0x0000001e05057c24 */ /* 0x000fe4000f8e020c */
[----:B------:R-:W-:Y:S01]  /*1720*/  IMAD.U32 R15, RZ, RZ, UR31 ;  /* 0x0000001fff0f7e24 */ /* 0x000fe2000f8e00ff */
[----:B------:R-:W-:Y:S01]  /*1730*/  ISETP.LT.U32.AND P1, PT, R4, UR27, PT ;  /* 0x0000001b04007c0c */ /* 0x000fe2000bf21070 */
[----:B------:R-:W-:Y:S01]  /*1740*/  IMAD.U32 R12, RZ, RZ, UR32 ;  /* 0x00000020ff0c7e24 */ /* 0x000fe2000f8e00ff */
[----:B------:R-:W-:-:S11]  /*1750*/  ISETP.LT.U32.AND P2, PT, R5, UR26, PT ;  /* 0x0000001a05007c0c */ /* 0x000fd6000bf41070 */
[----:B------:R-:W-:Y:S01]  /*1760*/  @!P1 VIADD R4, R4, -UR27 ;  /* 0x8000001b04049c36 */ /* 0x000fe20008000000 */
[----:B------:R-:W-:Y:S01]  /*1770*/  ISETP.GE.AND P1, PT, R14, RZ, PT ;  /* 0x000000ff0e00720c */ /* 0x000fe20003f26270 */
[----:B------:R-:W-:Y:S01]  /*1780*/  @!P2 VIADD R5, R5, -UR26 ;  /* 0x8000001a0505ac36 */ /* 0x000fe20008000000 */
[----:B------:R-:W-:Y:S02]  /*1790*/  ISETP.GE.AND P2, PT, R17, RZ, PT ;  /* 0x000000ff1100720c */ /* 0x000fe40003f46270 */
[----:B------:R-:W-:Y:S02]  /*17a0*/  ISETP.LT.U32.AND P3, PT, R4, UR27, PT ;  /* 0x0000001b04007c0c */ /* 0x000fe4000bf61070 */
[----:B------:R-:W-:-:S11]  /*17b0*/  ISETP.LT.U32.AND P4, PT, R5, UR26, PT ;  /* 0x0000001a05007c0c */ /* 0x000fd6000bf81070 */
[----:B------:R-:W-:Y:S01]  /*17c0*/  @!P3 VIADD R4, R4, -UR27 ;  /* 0x8000001b0404bc36 */ /* 0x000fe20008000000 */
[----:B------:R-:W-:Y:S01]  /*17d0*/  PLOP3.LUT P3, PT, PT, PT, UP4, 0x80, 0x0 ;  /* 0x000000000000781c */ /* 0x000fe20003f6f048 */
[----:B------:R-:W-:Y:S01]  /*17e0*/  @!P4 VIADD R5, R5, -UR26 ;  /* 0x8000001a0505cc36 */ /* 0x000fe20008000000 */
[----:B------:R-:W-:Y:S01]  /*17f0*/  PLOP3.LUT P4, PT, PT, PT, UP2, 0x80, 0x0 ;  /* 0x000000000000781c */ /* 0x000fe20003f8f028 */
[----:B------:R-:W-:Y:S02]  /*1800*/  @!P2 IMAD.MOV R4, RZ, RZ, -R4 ;  /* 0x000000ffff04a224 */ /* 0x000fe400078e0a04 */
[----:B------:R-:W-:Y:S01]  /*1810*/  @!P1 IMAD.MOV R5, RZ, RZ, -R5 ;  /* 0x000000ffff059224 */ /* 0x000fe200078e0a05 */
[----:B------:R-:W-:Y:S02]  /*1820*/  PLOP3.LUT P1, PT, PT, PT, UP3, 0x80, 0x0 ;  /* 0x000000000000781c */ /* 0x000fe40003f2f038 */
[----:B------:R-:W-:Y:S02]  /*1830*/  SEL R4, R15, R4, !P3 ;  /* 0x000000040f047207 */ /* 0x000fe40005800000 */
[----:B------:R-:W-:-:S03]  /*1840*/  SEL R5, R12, R5, !P4 ;  /* 0x000000050c057207 */ /* 0x000fc60006000000 */
[----:B------:R-:W-:Y:S02]  /*1850*/  IMAD.IADD R12, R17, 0x1, -R4 ;  /* 0x00000001110c7824 */ /* 0x000fe400078e0a04 */
[----:B------:R-:W-:-:S04]  /*1860*/  IMAD.IADD R5, R14, 0x1, -R5 ;  /* 0x000000010e057824 */ /* 0x000fc800078e0a05 */
[----:B------:R-:W-:Y:S01]  /*1870*/  IMAD R27, R12, R5, RZ ;  /* 0x000000050c1b7224 */ /* 0x000fe200078e02ff */
[----:B------:R-:W-:-:S04]  /*1880*/  SEL R4, R5, R12, !P1 ;  /* 0x0000000c05047207 */ /* 0x000fc80004800000 */
[----:B------:R-:W-:Y:S02]  /*1890*/  SHF.R.S32.HI R5, RZ, 0x1f, R4 ;  /* 0x0000001fff057819 */ /* 0x000fe40000011404 */
[----:B------:R-:W-:-:S07]  /*18a0*/  SHF.R.S32.HI R29, RZ, 0x1f, R27 ;  /* 0x0000001fff1d7819 */ /* 0x000fce000001141b */
.L_x_8:
[----:B------:R-:W-:Y:S05]  /*18b0*/  BSYNC B0 ;  /* 0x0000000000007941 */ /* 0x000fea0003800000 */
.L_x_7:
[----:B------:R-:W1:Y:S01]  /*18c0*/  SHFL.UP PT, R14, R27, 0x1, RZ ;  /* 0x042000001b0e7989 */ /* 0x000e6200000e00ff */
[C---:B------:R-:W-:Y:S02]  /*18d0*/  ISETP.NE.AND P2, PT, R34.reuse, RZ, PT ;  /* 0x000000ff2200720c */ /* 0x040fe40003f45270 */
[C---:B------:R-:W-:Y:S01]  /*18e0*/  ISETP.GE.U32.AND P3, PT, R34.reuse, 0x2, PT ;  /* 0x000000022200780c */ /* 0x040fe20003f66070 */
[----:B------:R-:W2:Y:S01]  /*18f0*/  SHFL.UP PT, R12, R29, 0x1, RZ ;  /* 0x042000001d0c7989 */ /* 0x000ea200000e00ff */
[C---:B------:R-:W-:Y:S02]  /*1900*/  ISETP.GE.U32.AND P4, PT, R34.reuse, 0x4, PT ;  /* 0x000000042200780c */ /* 0x040fe40003f86070 */
[C---:B------:R-:W-:Y:S02]  /*1910*/  ISETP.GE.U32.AND P5, PT, R34.reuse, 0x8, PT ;  /* 0x000000082200780c */ /* 0x040fe40003fa6070 */
[----:B------:R-:W-:Y:S02]  /*1920*/  ISETP.GE.U32.AND P6, PT, R34, 0x10, PT ;  /* 0x000000102200780c */ /* 0x000fe40003fc6070 */
[----:B-1----:R-:W-:-:S02]  /*1930*/  SEL R14, R14, RZ, P2 ;  /* 0x000000ff0e0e7207 */ /* 0x002fc40001000000 */
[----:B--2---:R-:W-:Y:S02]  /*1940*/  SEL R12, R12, RZ, P2 ;  /* 0x000000ff0c0c7207 */ /* 0x004fe40001000000 */
[----:B------:R-:W-:-:S05]  /*1950*/  IADD3 R19, P1, R14, R27, RZ ;  /* 0x0000001b0e137210 */ /* 0x000fca0007f3e0ff */
[----:B------:R-:W-:Y:S01]  /*1960*/  IMAD.X R21, R12, 0x1, R29, P1 ;  /* 0x000000010c157824 */ /* 0x000fe200008e061d */
[----:B------:R-:W1:Y:S04]  /*1970*/  SHFL.UP PT, R14, R19, 0x2, RZ ;  /* 0x04400000130e7989 */ /* 0x000e6800000e00ff */
[----:B------:R-:W2:Y:S01]  /*1980*/  SHFL.UP PT, R12, R21, 0x2, RZ ;  /* 0x04400000150c7989 */ /* 0x000ea200000e00ff */
[----:B-1----:R-:W-:-:S04]  /*1990*/  SEL R14, R14, RZ, P3 ;  /* 0x000000ff0e0e7207 */ /* 0x002fc80001800000 */
[----:B------:R-:W-:Y:S02]  /*19a0*/  IADD3 R15, P1, R14, R19, RZ ;  /* 0x000000130e0f7210 */ /* 0x000fe40007f3e0ff */
[----:B--2---:R-:W-:-:S03]  /*19b0*/  SEL R12, R12, RZ, P3 ;  /* 0x000000ff0c0c7207 */ /* 0x004fc60001800000 */
[----:B------:R-:W1:Y:S02]  /*19c0*/  SHFL.UP PT, R14, R15, 0x4, RZ ;  /* 0x048000000f0e7989 */ /* 0x000e6400000e00ff */
[----:B------:R-:W-:-:S05]  /*19d0*/  IMAD.X R17, R12, 0x1, R21, P1 ;  /* 0x000000010c117824 */ /* 0x000fca00008e0615 */
        /* <DEDUP_REMOVED lines=15> */
[----:B--2---:R-:W-:-:S05]  /*1ad0*/  SEL R12, R12, RZ, P6 ;  /* 0x000000ff0c0c7207 */ /* 0x004fca0003000000 */
[----:B------:R-:W-:Y:S01]  /*1ae0*/  IMAD.X R19, R12, 0x1, R17, P1 ;  /* 0x000000010c137824 */ /* 0x000fe200008e0611 */
[----:B------:R-:W-:-:S04]  /*1af0*/  ISETP.GT.U32.AND P1, PT, R18, UR10, PT ;  /* 0x0000000a12007c0c */ /* 0x000fc8000bf24070 */
[----:B------:R-:W-:-:S13]  /*1b00*/  ISETP.GT.U32.AND.EX P1, PT, R19, UR9, PT, P1 ;  /* 0x0000000913007c0c */ /* 0x000fda000bf24110 */
[----:B------:R-:W-:-:S04]  /*1b10*/  VOTE.ANY R12, PT, P1 ;  /* 0x00000000000c7806 */ /* 0x000fc800008e0100 */
[----:B------:R-:W-:-:S13]  /*1b20*/  ISETP.NE.AND P1, PT, R12, RZ, PT ;  /* 0x000000ff0c00720c */ /* 0x000fda0003f25270 */
[----:B------:R-:W-:Y:S05]  /*1b30*/  @P1 BRA `(.L_x_11) ;  /* 0x00000008006c1947 */ /* 0x000fea0003800000 */
[----:B------:R-:W1:Y:S01]  /*1b40*/  LDC R3, c[0x0][0x910] ;  /* 0x00024400ff037b82 */ /* 0x000e620000000800 */
[----:B------:R-:W-:Y:S01]  /*1b50*/  ULDC UR13, c[0x0][0x8f4] ;  /* 0x00023d00000d7ab9 */ /* 0x000fe20000000800 */
[----:B------:R-:W-:Y:S01]  /*1b60*/  ULDC UR6, c[0x0][0x8dc] ;  /* 0x0002370000067ab9 */ /* 0x000fe20000000800 */
[----:B------:R-:W-:Y:S01]  /*1b70*/  ULDC UR22, c[0x0][0x8d8] ;  /* 0x0002360000167ab9 */ /* 0x000fe20000000800 */
[----:B------:R-:W-:Y:S01]  /*1b80*/  ULDC UR23, c[0x0][0x8f0] ;  /* 0x00023c0000177ab9 */ /* 0x000fe20000000800 */
[----:B------:R-:W-:Y:S01]  /*1b90*/  ULDC.64 UR18, c[0x0][0x8d0] ;  /* 0x0002340000127ab9 */ /* 0x000fe20000000a00 */
[----:B------:R-:W-:-:S05]  /*1ba0*/  ULDC.64 UR20, c[0x0][0x8e8] ;  /* 0x00023a0000147ab9 */ /* 0x000fca0000000a00 */
.L_x_16:
[----:B------:R-:W-:Y:S02]  /*1bb0*/  IMAD.MOV.U32 R0, RZ, RZ, R2 ;  /* 0x000000ffff007224 */ /* 0x000fe400078e0002 */
[----:B------:R-:W-:Y:S02]  /*1bc0*/  VIADD R2, R2, 0x20 ;  /* 0x0000002002027836 */ /* 0x000fe40000000000 */
[----:B-----5:R-:W-:Y:S02]  /*1bd0*/  IMAD.MOV.U32 R12, RZ, RZ, R8 ;  /* 0x000000ffff0c7224 */ /* 0x020fe400078e0008 */
[----:B------:R-:W-:Y:S01]  /*1be0*/  IMAD.MOV.U32 R17, RZ, RZ, R9 ;  /* 0x000000ffff117224 */ /* 0x000fe200078e0009 */
[----:B-1----:R-:W-:-:S13]  /*1bf0*/  ISETP.GE.AND P1, PT, R2, R3, PT ;  /* 0x000000030200720c */ /* 0x002fda0003f26270 */
[----:B------:R-:W1:Y:S01]  /*1c00*/  @!P1 LDC.64 R6, c[0x0][0x918] ;  /* 0x00024600ff069b82 */ /* 0x000e620000000a00 */
[----:B------:R-:W-:Y:S01]  /*1c10*/  @!P1 VIADD R15, R0, 0x20 ;  /* 0x00000020000f9836 */ /* 0x000fe20000000000 */
[----:B------:R-:W-:Y:S01]  /*1c20*/  BSSY B0, `(.L_x_12) ;  /* 0x0000065000007945 */ /* 0x000fe20003800000 */
[----:B------:R-:W-:Y:S02]  /*1c30*/  IMAD.MOV.U32 R27, RZ, RZ, 0x7fffffff ;  /* 0x7fffffffff1b7424 */ /* 0x000fe400078e00ff */
[----:B-1----:R-:W-:-:S05]  /*1c40*/  @!P1 IMAD.WIDE R14, R15, 0xc, R6 ;  /* 0x0000000c0f0e9825 */ /* 0x002fca00078e0206 */
[----:B------:R1:W5:Y:S04]  /*1c50*/  @!P1 LDG.E R8, desc[UR56][R14.64] ;  /* 0x000000380e089981 */ /* 0x000368000c1e1900 */
[----:B------:R1:W5:Y:S01]  /*1c60*/  @!P1 LDG.E R9, desc[UR56][R14.64+0x4] ;  /* 0x000004380e099981 */ /* 0x000362000c1e1900 */
[----:B------:R-:W-:Y:S01]  /*1c70*/  ISETP.GE.AND P1, PT, R0, R3, PT ;  /* 0x000000030000720c */ /* 0x000fe20003f26270 */
[----:B------:R-:W-:Y:S02]  /*1c80*/  IMAD.MOV.U32 R29, RZ, RZ, RZ ;  /* 0x000000ffff1d7224 */ /* 0x000fe400078e00ff */
[----:B------:R1:W2:Y:S04]  /*1c90*/  SHFL.IDX PT, R6, R19, 0x1f, 0x1f ;  /* 0x03e01f0013067f89 */ /* 0x0002a800000e0000 */
[----:B------:R1:W3:Y:S06]  /*1ca0*/  SHFL.IDX PT, R7, R18, 0x1f, 0x1f ;  /* 0x03e01f0012077f89 */ /* 0x0002ec00000e0000 */
[----:B------:R-:W-:Y:S05]  /*1cb0*/  @P1 BRA `(.L_x_13) ;  /* 0x00000004006c1947 */ /* 0x000fea0003800000 */
[----:B------:R-:W-:Y:S02]  /*1cc0*/  IABS R25, R11 ;  /* 0x0000000b00197213 */ /* 0x000fe40000000000 */
[C---:B------:R-:W-:Y:S02]  /*1cd0*/  IADD3 R21, P1, R12.reuse, UR14, RZ ;  /* 0x0000000e0c157c10 */ /* 0x040fe4000ff3e0ff */
[----:B------:R-:W4:Y:S02]  /*1ce0*/  I2F.RP R4, R25 ;  /* 0x0000001900047306 */ /* 0x000f240000209400 */
[----:B------:R-:W-:Y:S02]  /*1cf0*/  LEA.HI.X.SX32 R22, R12, UR15, 0x1, P1 ;  /* 0x0000000f0c167c11 */ /* 0x000fe400088f0eff */
[----:B------:R-:W-:-:S04]  /*1d00*/  IADD3 R12, P1, R17, UR16, RZ ;  /* 0x00000010110c7c10 */ /* 0x000fc8000ff3e0ff */
[----:B------:R-:W-:Y:S02]  /*1d10*/  LEA.HI.X.SX32 R17, R17, UR17, 0x1, P1 ;  /* 0x0000001111117c11 */ /* 0x000fe400088f0eff */
[----:B------:R-:W-:Y:S01]  /*1d20*/  PLOP3.LUT P1, PT, PT, PT, UP0, 0x80, 0x0 ;  /* 0x000000000000781c */ /* 0x000fe20003f2f008 */
[----:B----4-:R-:W4:Y:S02]  /*1d30*/  MUFU.RCP R4, R4 ;  /* 0x0000000400047308 */ /* 0x010f240000001000 */
[----:B----4-:R-:W-:-:S06]  /*1d40*/  VIADD R5, R4, 0xffffffe ;  /* 0x0ffffffe04057836 */ /* 0x010fcc0000000000 */
[----:B------:R-:W4:Y:S02]  /*1d50*/  F2I.FTZ.U32.TRUNC.NTZ R27, R5 ;  /* 0x00000005001b7305 */ /* 0x000f24000021f000 */
[----:B----4-:R-:W-:Y:S02]  /*1d60*/  IMAD.MOV R24, RZ, RZ, -R27 ;  /* 0x000000ffff187224 */ /* 0x010fe400078e0a1b */
[----:B------:R-:W-:Y:S05]  /*1d70*/  @!P1 BRA `(.L_x_14) ;  /* 0x00000000002c9947 */ /* 0x000fea0003800000 */
[----:B------:R-:W-:-:S05]  /*1d80*/  IADD3 R21, P1, R21, UR6, RZ ;  /* 0x0000000615157c10 */ /* 0x000fca000ff3e0ff */
[----:B------:R-:W-:-:S04]  /*1d90*/  IMAD.X R23, RZ, RZ, R22, P1 ;  /* 0x000000ffff177224 */ /* 0x000fc800008e0616 */
[----:B------:R-:W-:-:S04]  /*1da0*/  IMAD.WIDE.U32 R4, R23, UR18, RZ ;  /* 0x0000001217047c25 */ /* 0x000fc8000f8e00ff */
[----:B-1----:R-:W-:-:S04]  /*1db0*/  IMAD.WIDE.U32 R14, P1, R21, UR19, R4 ;  /* 0x00000013150e7c25 */ /* 0x002fc8000f820004 */
[----:B------:R-:W-:-:S04]  /*1dc0*/  IMAD.WIDE.U32 R4, R21, UR18, RZ ;  /* 0x0000001215047c25 */ /* 0x000fc8000f8e00ff */
[----:B------:R-:W-:Y:S01]  /*1dd0*/  IMAD.X R19, RZ, RZ, RZ, P1 ;  /* 0x000000ffff137224 */ /* 0x000fe200008e06ff */
[----:B------:R-:W-:Y:S01]  /*1de0*/  IADD3 RZ, P1, R5, R14, RZ ;  /* 0x0000000e05ff7210 */ /* 0x000fe20007f3e0ff */
[----:B------:R-:W-:-:S04]  /*1df0*/  IMAD.MOV.U32 R18, RZ, RZ, R15 ;  /* 0x000000ffff127224 */ /* 0x000fc800078e000f */
[----:B------:R-:W-:-:S04]  /*1e00*/  IMAD.WIDE.U32.X R4, R23, UR19, R18, P1 ;  /* 0x0000001317047c25 */ /* 0x000fc800088e0412 */
[----:B------:R-:W-:Y:S02]  /*1e10*/  IMAD.MOV.U32 R21, RZ, RZ, R4 ;  /* 0x000000ffff157224 */ /* 0x000fe400078e0004 */
[----:B------:R-:W-:-:S07]  /*1e20*/  IMAD.MOV.U32 R22, RZ, RZ, R5 ;  /* 0x000000ffff167224 */ /* 0x000fce00078e0005 */
.L_x_14:
        /* <DEDUP_REMOVED lines=12> */
.L_x_15:
[----:B------:R-:W-:Y:S01]  /*1ef0*/  SHF.R.U64 R12, R12, UR23, R17 ;  /* 0x000000170c0c7c19 */ /* 0x000fe20008001211 */
[----:B------:R-:W-:Y:S01]  /*1f00*/  IMAD.MOV.U32 R4, RZ, RZ, R24 ;  /* 0x000000ffff047224 */ /* 0x000fe200078e0018 */
[----:B------:R-:W-:Y:S02]  /*1f10*/  IABS R5, R11 ;  /* 0x0000000b00057213 */ /* 0x000fe40000000000 */
[-C--:B-1----:R-:W-:Y:S01]  /*1f20*/  IABS R18, R10.reuse ;  /* 0x0000000a00127213 */ /* 0x082fe20000000000 */
[----:B------:R-:W-:Y:S01]  /*1f30*/  VIADD R15, R12, UR5 ;  /* 0x000000050c0f7c36 */ /* 0x000fe20008000000 */
[----:B------:R-:W-:Y:S01]  /*1f40*/  SHF.R.U64 R21, R21, UR22, R22 ;  /* 0x0000001615157c19 */ /* 0x000fe20008001216 */
[----:B------:R-:W-:Y:S01]  /*1f50*/  IMAD R12, R4, R25, RZ ;  /* 0x00000019040c7224 */ /* 0x000fe200078e02ff */
[----:B------:R-:W-:Y:S01]  /*1f60*/  IABS R23, R10 ;  /* 0x0000000a00177213 */ /* 0x000fe20000000000 */
[----:B------:R-:W-:Y:S01]  /*1f70*/  IMAD.MOV R17, RZ, RZ, -R5 ;  /* 0x000000ffff117224 */ /* 0x000fe200078e0a05 */
[----:B------:R-:W-:Y:S01]  /*1f80*/  IABS R14, R15 ;  /* 0x0000000f000e7213 */ /* 0x000fe20000000000 */
[----:B------:R-:W-:-:S02]  /*1f90*/  IMAD.MOV.U32 R4, RZ, RZ, RZ ;  /* 0x000000ffff047224 */ /* 0x000fc400078e00ff */
[----:B------:R-:W-:Y:S02]  /*1fa0*/  IMAD.MOV.U32 R5, RZ, RZ, R27 ;  /* 0x000000ffff057224 */ /* 0x000fe400078e001b */
[----:B------:R-:W-:-:S04]  /*1fb0*/  IMAD.HI.U32 R4, R27, R12, R4 ;  /* 0x0000000c1b047227 */ /* 0x000fc800078e0004 */
[----:B------:R-:W-:Y:S02]  /*1fc0*/  IMAD.MOV.U32 R12, RZ, RZ, R17 ;  /* 0x000000ffff0c7224 */ /* 0x000fe400078e0011 */
[----:B------:R-:W1:Y:S01]  /*1fd0*/  I2F.RP R17, R18 ;  /* 0x0000001200117306 */ /* 0x000e620000209400 */
[----:B------:R-:W-:Y:S02]  /*1fe0*/  IMAD.MOV.U32 R5, RZ, RZ, R14 ;  /* 0x000000ffff057224 */ /* 0x000fe400078e000e */
[----:B------:R-:W-:Y:S02]  /*1ff0*/  VIADD R14, R21, UR4 ;  /* 0x00000004150e7c36 */ /* 0x000fe40008000000 */
[----:B------:R-:W-:-:S03]  /*2000*/  IMAD.HI.U32 R4, R4, R5, RZ ;  /* 0x0000000504047227 */ /* 0x000fc600078e00ff */
[----:B------:R-:W-:Y:S01]  /*2010*/  IABS R21, R14 ;  /* 0x0000000e00157213 */ /* 0x000fe20000000000 */
[----:B------:R-:W-:-:S05]  /*2020*/  IMAD R12, R4, R12, R5 ;  /* 0x0000000c040c7224 */ /* 0x000fca00078e0205 */
[----:B------:R-:W-:Y:S01]  /*2030*/  ISETP.GT.U32.AND P1, PT, R25, R12, PT ;  /* 0x0000000c1900720c */ /* 0x000fe20003f24070 */
[----:B-1----:R-:W1:-:S12]  /*2040*/  MUFU.RCP R17, R17 ;  /* 0x0000001100117308 */ /* 0x002e580000001000 */
[----:B------:R-:W-:Y:S02]  /*2050*/  @!P1 IMAD.IADD R12, R12, 0x1, -R25 ;  /* 0x000000010c0c9824 */ /* 0x000fe400078e0a19 */
[----:B-1----:R-:W-:Y:S02]  /*2060*/  VIADD R4, R17, 0xffffffe ;  /* 0x0ffffffe11047836 */ /* 0x002fe40000000000 */
[----:B------:R-:W-:Y:S02]  /*2070*/  IMAD.MOV R17, RZ, RZ, -R23 ;  /* 0x000000ffff117224 */ /* 0x000fe400078e0a17 */
[----:B------:R1:W4:Y:S02]  /*2080*/  F2I.FTZ.U32.TRUNC.NTZ R5, R4 ;  /* 0x0000000400057305 */ /* 0x000324000021f000 */
[----:B-1----:R-:W-:Y:S02]  /*2090*/  IMAD.MOV.U32 R4, RZ, RZ, RZ ;  /* 0x000000ffff047224 */ /* 0x002fe400078e00ff */
[----:B----4-:R-:W-:-:S04]  /*20a0*/  IMAD.MOV R19, RZ, RZ, -R5 ;  /* 0x000000ffff137224 */ /* 0x010fc800078e0a05 */
[----:B------:R-:W-:-:S04]  /*20b0*/  IMAD R19, R19, R18, RZ ;  /* 0x0000001213137224 */ /* 0x000fc800078e02ff */
[----:B------:R-:W-:-:S04]  /*20c0*/  IMAD.HI.U32 R22, R5, R19, R4 ;  /* 0x0000001305167227 */ /* 0x000fc800078e0004 */
[----:B------:R-:W-:-:S04]  /*20d0*/  IMAD.MOV.U32 R5, RZ, RZ, R21 ;  /* 0x000000ffff057224 */ /* 0x000fc800078e0015 */
[----:B------:R-:W-:-:S04]  /*20e0*/  IMAD.HI.U32 R4, R22, R5, RZ ;  /* 0x0000000516047227 */ /* 0x000fc800078e00ff */
[----:B------:R-:W-:-:S05]  /*20f0*/  IMAD R5, R4, R17, R5 ;  /* 0x0000001104057224 */ /* 0x000fca00078e0205 */
[----:B------:R-:W-:-:S13]  /*2100*/  ISETP.GT.U32.AND P1, PT, R18, R5, PT ;  /* 0x000000051200720c */ /* 0x000fda0003f24070 */
[----:B------:R-:W-:Y:S01]  /*2110*/  @!P1 IMAD.IADD R5, R5, 0x1, -R18 ;  /* 0x0000000105059824 */ /* 0x000fe200078e0a12 */
[----:B------:R-:W-:-:S13]  /*2120*/  ISETP.GT.U32.AND P1, PT, R25, R12, PT ;  /* 0x0000000c1900720c */ /* 0x000fda0003f24070 */
[----:B------:R-:W-:Y:S01]  /*2130*/  @!P1 IMAD.IADD R12, R12, 0x1, -R25 ;  /* 0x000000010c0c9824 */ /* 0x000fe200078e0a19 */
[----:B------:R-:W-:-:S03]  /*2140*/  ISETP.GT.U32.AND P1, PT, R18, R5, PT ;  /* 0x000000051200720c */ /* 0x000fc60003f24070 */
[----:B------:R-:W-:-:S10]  /*2150*/  IMAD.MOV.U32 R4, RZ, RZ, R12 ;  /* 0x000000ffff047224 */ /* 0x000fd400078e000c */
[----:B------:R-:W-:Y:S01]  /*2160*/  @!P1 IMAD.IADD R5, R5, 0x1, -R18 ;  /* 0x0000000105059824 */ /* 0x000fe200078e0a12 */
[----:B------:R-:W-:-:S13]  /*2170*/  ISETP.GE.AND P1, PT, R15, RZ, PT ;  /* 0x000000ff0f00720c */ /* 0x000fda0003f26270 */
[----:B------:R-:W-:Y:S01]  /*2180*/  @!P1 IMAD.MOV R4, RZ, RZ, -R4 ;  /* 0x000000ffff049224 */ /* 0x000fe200078e0a04 */
[----:B------:R-:W-:-:S13]  /*2190*/  ISETP.GE.AND P1, PT, R14, RZ, PT ;  /* 0x000000ff0e00720c */ /* 0x000fda0003f26270 */
[----:B------:R-:W-:Y:S01]  /*21a0*/  @!P1 IMAD.MOV R5, RZ, RZ, -R5 ;  /* 0x000000ffff059224 */ /* 0x000fe200078e0a05 */
[----:B------:R-:W-:-:S13]  /*21b0*/  ISETP.NE.AND P1, PT, RZ, UR7, PT ;  /* 0x00000007ff007c0c */ /* 0x000fda000bf25270 */
[----:B------:R-:W-:Y:S02]  /*21c0*/  @!P1 LOP3.LUT R4, RZ, UR7, RZ, 0x33, !PT ;  /* 0x00000007ff049c12 */ /* 0x000fe4000f8e33ff */
[----:B------:R-:W-:-:S03]  /*21d0*/  ISETP.NE.AND P1, PT, RZ, UR8, PT ;  /* 0x00000008ff007c0c */ /* 0x000fc6000bf25270 */
[----:B------:R-:W-:-:S10]  /*21e0*/  IMAD.IADD R4, R15, 0x1, -R4 ;  /* 0x000000010f047824 */ /* 0x000fd400078e0a04 */
[----:B------:R-:W-:Y:S02]  /*21f0*/  @!P1 LOP3.LUT R5, RZ, UR8, RZ, 0x33, !PT ;  /* 0x00000008ff059c12 */ /* 0x000fe4000f8e33ff */
[----:B------:R-:W-:-:S03]  /*2200*/  PLOP3.LUT P1, PT, PT, PT, UP3, 0x80, 0x0 ;  /* 0x000000000000781c */ /* 0x000fc60003f2f038 */
[----:B------:R-:W-:-:S04]  /*2210*/  IMAD.IADD R5, R14, 0x1, -R5 ;  /* 0x000000010e057824 */ /* 0x000fc800078e0a05 */
[CC--:B------:R-:W-:Y:S01]  /*2220*/  IMAD R27, R4.reuse, R5.reuse, RZ ;  /* 0x00000005041b7224 */ /* 0x0c0fe200078e02ff */
[----:B------:R-:W-:-:S04]  /*2230*/  SEL R15, R4, R5, !P1 ;  /* 0x00000005040f7207 */ /* 0x000fc80004800000 */
[--C-:B------:R-:W-:Y:S01]  /*2240*/  SHF.R.S32.HI R5, RZ, 0x1f, R15.reuse ;  /* 0x0000001fff057819 */ /* 0x100fe2000001140f */
[----:B------:R-:W-:Y:S01]  /*2250*/  IMAD.MOV.U32 R4, RZ, RZ, R15 ;  /* 0x000000ffff047224 */ /* 0x000fe200078e000f */
[----:B------:R-:W-:-:S07]  /*2260*/  SHF.R.S32.HI R29, RZ, 0x1f, R27 ;  /* 0x0000001fff1d7819 */ /* 0x000fce000001141b */
.L_x_13:
[----:B------:R-:W-:Y:S05]  /*2270*/  BSYNC B0 ;  /* 0x0000000000007941 */ /* 0x000fea0003800000 */
.L_x_12:
[----:B-1----:R-:W1:Y:S04]  /*2280*/  SHFL.UP PT, R14, R27, 0x1, RZ ;  /* 0x042000001b0e7989 */ /* 0x002e6800000e00ff */
[----:B------:R-:W4:Y:S01]  /*2290*/  SHFL.UP PT, R12, R29, 0x1, RZ ;  /* 0x042000001d0c7989 */ /* 0x000f2200000e00ff */
[----:B-1----:R-:W-:Y:S02]  /*22a0*/  SEL R14, R14, RZ, P2 ;  /* 0x000000ff0e0e7207 */ /* 0x002fe40001000000 */
[----:B----4-:R-:W-:Y:S02]  /*22b0*/  SEL R12, R12, RZ, P2 ;  /* 0x000000ff0c0c7207 */ /* 0x010fe40001000000 */
[----:B------:R-:W-:-:S05]  /*22c0*/  IADD3 R17, P1, R14, R27, RZ ;  /* 0x0000001b0e117210 */ /* 0x000fca0007f3e0ff */
[----:B------:R-:W-:Y:S01]  /*22d0*/  IMAD.X R25, R12, 0x1, R29, P1 ;  /* 0x000000010c197824 */ /* 0x000fe200008e061d */
[----:B------:R-:W1:Y:S04]  /*22e0*/  SHFL.UP PT, R14, R17, 0x2, RZ ;  /* 0x04400000110e7989 */ /* 0x000e6800000e00ff */
        /* <DEDUP_REMOVED lines=23> */
[----:B---3--:R-:W-:-:S05]  /*2460*/  IADD3 R18, P1, R14, R7, RZ ;  /* 0x000000070e127210 */ /* 0x008fca0007f3e0ff */
[----:B--2---:R-:W-:Y:S01]  /*2470*/  IMAD.X R19, R15, 0x1, R6, P1 ;  /* 0x000000010f137824 */ /* 0x004fe200008e0606 */
[----:B------:R-:W-:-:S04]  /*2480*/  ISETP.GT.U32.AND P1, PT, R18, UR10, PT ;  /* 0x0000000a12007c0c */ /* 0x000fc8000bf24070 */
[----:B------:R-:W-:-:S13]  /*2490*/  ISETP.GT.U32.AND.EX P1, PT, R19, UR9, PT, P1 ;  /* 0x0000000913007c0c */ /* 0x000fda000bf24110 */
[----:B------:R-:W-:-:S04]  /*24a0*/  VOTE.ANY R12, PT, P1 ;  /* 0x00000000000c7806 */ /* 0x000fc800008e0100 */
[----:B------:R-:W-:-:S13]  /*24b0*/  ISETP.NE.AND P1, PT, R12, RZ, PT ;  /* 0x000000ff0c00720c */ /* 0x000fda0003f25270 */
[----:B------:R-:W-:Y:S05]  /*24c0*/  @!P1 BRA `(.L_x_16) ;  /* 0xfffffff400b89947 */ /* 0x000fea000383ffff */
[----:B------:R-:W-:Y:S02]  /*24d0*/  IMAD.MOV.U32 R18, RZ, RZ, R14 ;  /* 0x000000ffff127224 */ /* 0x000fe400078e000e */
[----:B------:R-:W-:-:S07]  /*24e0*/  IMAD.MOV.U32 R19, RZ, RZ, R15 ;  /* 0x000000ffff137224 */ /* 0x000fce00078e000f */
.L_x_11:
[----:B------:R-:W1:Y:S08]  /*24f0*/  BREV R12, R12 ;  /* 0x0000000c000c7301 */ /* 0x000e700000000000 */
[----:B-1----:R-:W1:Y:S02]  /*2500*/  FLO.U32.SH R17, R12 ;  /* 0x0000000c00117300 */ /* 0x002e6400000e0400 */
[----:B-1----:R-:W1:Y:S02]  /*2510*/  SHFL.IDX PT, R0, R0, R17, 0x1f ;  /* 0x00001f1100007589 */ /* 0x002e6400000e0000 */
[----:B-1----:R-:W-:-:S13]  /*2520*/  R2UR UR6, R0 ;  /* 0x00000000000672ca */ /* 0x002fda00000e0000 */
[----:B------:R-:W-:-:S05]  /*2530*/  VIADD R2, R34, UR6 ;  /* 0x0000000622027c36 */ /* 0x000fca0008000000 */
[----:B------:R-:W-:-:S13]  /*2540*/  ISETP.GE.AND P1, PT, R2, R3, PT ;  /* 0x000000030200720c */ /* 0x000fda0003f26270 */
[----:B------:R-:W1:Y:S02]  /*2550*/  @!P1 LDC.64 R14, c[0x0][0x918] ;  /* 0x00024600ff0e9b82 */ /* 0x000e640000000a00 */
[----:B-1----:R-:W-:-:S05]  /*2560*/  @!P1 IMAD.WIDE R14, R2, 0xc, R14 ;  /* 0x0000000c020e9825 */ /* 0x002fca00078e020e */
[----:B-----5:R1:W5:Y:S04]  /*2570*/  @!P1 LDG.E R8, desc[UR56][R14.64] ;  /* 0x000000380e089981 */ /* 0x020368000c1e1900 */
[----:B------:R1:W5:Y:S01]  /*2580*/  @!P1 LDG.E R9, desc[UR56][R14.64+0x4] ;  /* 0x000004380e099981 */ /* 0x000362000c1e1900 */
[----:B------:R-:W-:-:S03]  /*2590*/  IADD3 R2, P1, P2, R18, R7, -R27 ;  /* 0x0000000712027210 */ /* 0x000fc60007a3e81b */
[----:B------:R-:W-:Y:S01]  /*25a0*/  SHFL.IDX PT, R7, R29, R17, 0x1f ;  /* 0x00001f111d077589 */ /* 0x000fe200000e0000 */
[----:B------:R-:W-:-:S03]  /*25b0*/  IADD3.X R18, R19, R6, ~R29, P1, P2 ;  /* 0x0000000613127210 */ /* 0x000fc60000fe4c1d */
[----:B------:R-:W2:Y:S04]  /*25c0*/  SHFL.IDX PT, R2, R2, R17, 0x1f ;  /* 0x00001f1102027589 */ /* 0x000ea800000e0000 */
[----:B------:R-:W3:Y:S04]  /*25d0*/  SHFL.IDX PT, R18, R18, R17, 0x1f ;  /* 0x00001f1112127589 */ /* 0x000ee800000e0000 */
[----:B------:R1:W4:Y:S04]  /*25e0*/  SHFL.IDX PT, R6, R27, R17, 0x1f ;  /* 0x00001f111b067589 */ /* 0x00032800000e0000 */
[----:B------:R1:W1:Y:S04]  /*25f0*/  SHFL.IDX PT, R5, R5, R17, 0x1f ;  /* 0x00001f1105057589 */ /* 0x00026800000e0000 */
[----:B------:R1:W1:Y:S01]  /*2600*/  SHFL.IDX PT, R4, R4, R17, 0x1f ;  /* 0x00001f1104047589 */ /* 0x00026200000e0000 */
[----:B--2---:R-:W-:-:S02]  /*2610*/  R2UR UR5, R2 ;  /* 0x00000000020572ca */ /* 0x004fc400000e0000 */
[----:B---3--:R-:W-:-:S15]  /*2620*/  R2UR UR4, R18 ;  /* 0x00000000120472ca */ /* 0x008fde00000e0000 */
.L_x_6:
[----:B------:R-:W-:Y:S01]  /*2630*/  ISETP.LE.AND P1, PT, R3, UR6, PT ;  /* 0x0000000603007c0c */ /* 0x000fe2000bf23270 */
[----:B-1----:R-:W-:Y:S02]  /*2640*/  IMAD.MOV.U32 R17, RZ, RZ, -0x1 ;  /* 0xffffffffff117424 */ /* 0x002fe400078e00ff */
[----:B------:R-:W-:-:S10]  /*2650*/  IMAD.MOV.U32 R18, RZ, RZ, -0x1 ;  /* 0xffffffffff127424 */ /* 0x000fd400078e00ff */
[----:B------:R-:W-:Y:S05]  /*2660*/  @P1 BRA `(.L_x_5) ;  /* 0x0000000400041947 */ /* 0x000fea0003800000 */
[----:B------:R-:W-:Y:S01]  /*2670*/  UIADD3 UR15, UP2, -UR5, UR10, URZ ;  /* 0x0000000a050f7290 */ /* 0x000fe2000ff5e13f */
[----:B------:R-:W1:Y:S01]  /*2680*/  S2UR UR18, SR_CTAID.Y ;  /* 0x00000000001279c3 */ /* 0x000e620000002600 */
[----:B------:R-:W-:Y:S01]  /*2690*/  ULDC UR17, c[0x0][0x8c0] ;  /* 0x0002300000117ab9 */ /* 0x000fe20000000800 */
[----:B------:R-:W-:Y:S01]  /*26a0*/  ULDC UR20, c[0x0][0x8b0] ;  /* 0x00022c0000147ab9 */ /* 0x000fe20000000800 */
[----:B------:R-:W-:Y:S01]  /*26b0*/  UIADD3.X UR11, ~UR4, UR9, URZ, UP2, !UPT ;  /* 0x00000009040b7290 */ /* 0x000fe200097fe53f */
[--C-:B------:R-:W-:Y:S01]  /*26c0*/  SHF.R.U32.HI R23, RZ, UR20, R5.reuse ;  /* 0x00000014ff177c19 */ /* 0x100fe20008011605 */
[----:B------:R-:W-:Y:S01]  /*26d0*/  ULDC UR19, c[0x0][0x904] ;  /* 0x0002410000137ab9 */ /* 0x000fe20000000800 */
[----:B------:R-:W-:Y:S01]  /*26e0*/  ULDC UR13, c[0x0][0x8a8] ;  /* 0x00022a00000d7ab9 */ /* 0x000fe20000000800 */
[----:B------:R-:W-:Y:S01]  /*26f0*/  USHF.R.U32.HI UR16, URZ, UR17, UR11 ;  /* 0x000000113f107299 */ /* 0x000fe2000801160b */
[----:B------:R-:W-:Y:S01]  /*2700*/  SHF.R.U64 R16, R4, UR20, R5 ;  /* 0x0000001404107c19 */ /* 0x000fe20008001205 */
[----:B------:R-:W-:-:S02]  /*2710*/  USHF.R.U64 UR15, UR15, UR17, UR11 ;  /* 0x000000110f0f7299 */ /* 0x000fc4000800120b */
[----:B------:R-:W-:Y:S02]  /*2720*/  USHF.R.U32.HI UR14, URZ, UR20, UR16 ;  /* 0x000000143f0e7299 */ /* 0x000fe40008011610 */
[----:B------:R-:W-:Y:S02]  /*2730*/  UIADD3 UR13, UR13, -0x1, URZ ;  /* 0xffffffff0d0d7890 */ /* 0x000fe4000fffe03f */
[----:B------:R-:W-:Y:S02]  /*2740*/  USHF.R.U32.HI UR21, URZ, UR19, UR14 ;  /* 0x000000133f157299 */ /* 0x000fe4000801160e */
[----:B------:R-:W-:Y:S02]  /*2750*/  USHF.R.U64 UR16, UR15, UR20, UR16 ;  /* 0x000000140f107299 */ /* 0x000fe40008001210 */
[----:B------:R-:W-:Y:S02]  /*2760*/  ULOP3.LUT UR15, UR15, UR13, URZ, 0xc0, !UPT ;  /* 0x0000000d0f0f7292 */ /* 0x000fe4000f8ec03f */
[----:B------:R-:W-:Y:S01]  /*2770*/  LOP3.LUT R0, R23, UR21, RZ, 0xfc, !PT ;  /* 0x0000001517007c12 */ /* 0x000fe2000f8efcff */
[----:B------:R-:W-:-:S02]  /*2780*/  USHF.R.U64 UR14, UR16, UR19, UR14 ;  /* 0x00000013100e7299 */ /* 0x000fc4000800120e */
[----:B-1----:R-:W-:Y:S01]  /*2790*/  USEL UR11, UR40, UR18, !UP3 ;  /* 0x00000012280b7287 */ /* 0x002fe2000d800000 */
[----:B------:R-:W-:-:S13]  /*27a0*/  ISETP.NE.U32.AND P1, PT, R0, RZ, PT ;  /* 0x000000ff0000720c */ /* 0x000fda0003f25070 */
[----:B------:R-:W-:Y:S05]  /*27b0*/  @!P1 BRA `(.L_x_17) ;  /* 0x0000000000149947 */ /* 0x000fea0003800000 */
[----:B------:R-:W-:-:S07]  /*27c0*/  MOV R12, 0x27e0 ;  /* 0x000027e0000c7802 */ /* 0x000fce0000000f00 */
[----:B----45:R-:W-:Y:S05]  /*27d0*/  CALL.REL.NOINC `($__internal_0_$__cuda_sm20_div_u64) ;  /* 0x000000a800807944 */ /* 0x030fea0003c00000 */
[----:B------:R-:W-:-:S04]  /*27e0*/  IMAD.MOV R12, RZ, RZ, -R0 ;  /* 0x000000ffff0c7224 */ /* 0x000fc800078e0a00 */
[----:B------:R-:W-:Y:S01]  /*27f0*/  IMAD R12, R16, R12, UR14 ;  /* 0x0000000e100c7e24 */ /* 0x000fe2000f8e020c */
[----:B------:R-:W-:Y:S06]  /*2800*/  BRA `(.L_x_18) ;  /* 0x0000000000507947 */ /* 0x000fec0003800000 */
.L_x_17:
[----:B------:R-:W1:Y:S01]  /*2810*/  I2F.U32.RP R0, R16 ;  /* 0x0000001000007306 */ /* 0x000e620000209000 */
[----:B------:R-:W-:-:S07]  /*2820*/  ISETP.NE.U32.AND P3, PT, R16, RZ, PT ;  /* 0x000000ff1000720c */ /* 0x000fce0003f65070 */
[----:B-1----:R-:W1:Y:S02]  /*2830*/  MUFU.RCP R0, R0 ;  /* 0x0000000000007308 */ /* 0x002e640000001000 */
[----:B-1----:R-:W-:-:S06]  /*2840*/  VIADD R2, R0, 0xffffffe ;  /* 0x0ffffffe00027836 */ /* 0x002fcc0000000000 */
[----:B------:R1:W2:Y:S02]  /*2850*/  F2I.FTZ.U32.TRUNC.NTZ R3, R2 ;  /* 0x0000000200037305 */ /* 0x0002a4000021f000 */
[----:B-1----:R-:W-:Y:S02]  /*2860*/  IMAD.MOV.U32 R2, RZ, RZ, RZ ;  /* 0x000000ffff027224 */ /* 0x002fe400078e00ff */
[----:B--2---:R-:W-:-:S04]  /*2870*/  IMAD.MOV R15, RZ, RZ, -R3 ;  /* 0x000000ffff0f7224 */ /* 0x004fc800078e0a03 */
[----:B------:R-:W-:-:S04]  /*2880*/  IMAD R15, R15, R16, RZ ;  /* 0x000000100f0f7224 */ /* 0x000fc800078e02ff */
[----:B------:R-:W-:-:S06]  /*2890*/  IMAD.HI.U32 R3, R3, R15, R2 ;  /* 0x0000000f03037227 */ /* 0x000fcc00078e0002 */
[----:B------:R-:W-:-:S04]  /*28a0*/  IMAD.HI.U32 R0, R3, UR14, RZ ;  /* 0x0000000e03007c27 */ /* 0x000fc8000f8e00ff */
[----:B------:R-:W-:-:S04]  /*28b0*/  IMAD.MOV R3, RZ, RZ, -R0 ;  /* 0x000000ffff037224 */ /* 0x000fc800078e0a00 */
[----:B------:R-:W-:-:S05]  /*28c0*/  IMAD R3, R16, R3, UR14 ;  /* 0x0000000e10037e24 */ /* 0x000fca000f8e0203 */
[----:B------:R-:W-:-:S13]  /*28d0*/  ISETP.GE.U32.AND P1, PT, R3, R16, PT ;  /* 0x000000100300720c */ /* 0x000fda0003f26070 */
[----:B------:R-:W-:Y:S02]  /*28e0*/  @P1 IMAD.IADD R3, R3, 0x1, -R16 ;  /* 0x0000000103031824 */ /* 0x000fe400078e0a10 */
[----:B------:R-:W-:-:S03]  /*28f0*/  @P1 VIADD R0, R0, 0x1 ;  /* 0x0000000100001836 */ /* 0x000fc60000000000 */
[----:B------:R-:W-:-:S13]  /*2900*/  ISETP.GE.U32.AND P2, PT, R3, R16, PT ;  /* 0x000000100300720c */ /* 0x000fda0003f46070 */
[----:B------:R-:W-:Y:S01]  /*2910*/  @P2 VIADD R0, R0, 0x1 ;  /* 0x0000000100002836 */ /* 0x000fe20000000000 */
[----:B------:R-:W-:-:S05]  /*2920*/  @!P3 LOP3.LUT R0, RZ, R16, RZ, 0x33, !PT ;  /* 0x00000010ff00b212 */ /* 0x000fca00078e33ff */
[----:B------:R-:W-:-:S04]  /*2930*/  IMAD.MOV R12, RZ, RZ, -R0 ;  /* 0x000000ffff0c7224 */ /* 0x000fc800078e0a00 */
[----:B------:R-:W-:-:S07]  /*2940*/  IMAD R12, R16, R12, UR14 ;  /* 0x0000000e100c7e24 */ /* 0x000fce000f8e020c */
.L_x_18:
[----:B------:R-:W1:Y:S01]  /*2950*/  LDC R15, c[0x0][0x8a8] ;  /* 0x00022a00ff0f7b82 */ /* 0x000e620000000800 */
[----:B------:R-:W-:Y:S01]  /*2960*/  ULDC UR14, c[0x0][0x904] ;  /* 0x00024100000e7ab9 */ /* 0x000fe20000000800 */
[----:B------:R-:W-:Y:S01]  /*2970*/  UMOV UR13, 0xffffffff ;  /* 0xffffffff000d7882 */ /* 0x000fe20000000000 */
[----:B------:R-:W-:Y:S01]  /*2980*/  PLOP3.LUT P1, PT, PT, PT, UP3, 0x80, 0x0 ;  /* 0x000000000000781c */ /* 0x000fe20003f2f038 */
[----:B------:R-:W-:-:S04]  /*2990*/  USHF.L.U32 UR13, UR13, UR14, URZ ;  /* 0x0000000e0d0d7299 */ /* 0x000fc8000800063f */
[----:B------:R-:W2:Y:S02]  /*29a0*/  LDC R17, c[0x0][0x8b8] ;  /* 0x00022e00ff117b82 */ /* 0x000ea40000000800 */
[----:B------:R-:W-:Y:S01]  /*29b0*/  LOP3.LUT R2, RZ, UR13, RZ, 0x33, !PT ;  /* 0x0000000dff027c12 */ /* 0x000fe2000f8e33ff */
[----:B------:R-:W-:Y:S02]  /*29c0*/  UMOV UR13, 0x1 ;  /* 0x00000001000d7882 */ /* 0x000fe40000000000 */
[----:B------:R-:W-:Y:S01]  /*29d0*/  USHF.L.U32 UR13, UR13, UR14, URZ ;  /* 0x0000000e0d0d7299 */ /* 0x000fe2000800063f */
[----:B------:R-:W-:Y:S02]  /*29e0*/  LOP3.LUT R3, R2, UR16, RZ, 0xc0, !PT ;  /* 0x0000001002037c12 */ /* 0x000fe4000f8ec0ff */
[----:B------:R-:W-:Y:S02]  /*29f0*/  @P1 IMAD.U32 R18, RZ, RZ, UR6 ;  /* 0x00000006ff121e24 */ /* 0x000fe4000f8e00ff */
[----:B------:R-:W-:-:S02]  /*2a00*/  @!P1 IMAD.U32 R18, RZ, RZ, UR6 ;  /* 0x00000006ff129e24 */ /* 0x000fc4000f8e00ff */
[----:B------:R-:W-:Y:S02]  /*2a10*/  IMAD R0, R0, UR13, R3 ;  /* 0x0000000d00007c24 */ /* 0x000fe4000f8e0203 */
[----:B-1----:R-:W-:-:S04]  /*2a20*/  IMAD R12, R12, R15, UR15 ;  /* 0x0000000f0c0c7e24 */ /* 0x002fc8000f8e020f */
[----:B------:R-:W-:Y:S02]  /*2a30*/  @P1 IMAD.MOV.U32 R16, RZ, RZ, R12 ;  /* 0x000000ffff101224 */ /* 0x000fe400078e000c */
[----:B--2---:R-:W-:Y:S01]  /*2a40*/  IMAD R17, R0, R17, UR11 ;  /* 0x0000000b00117e24 */ /* 0x004fe2000f8e0211 */
[----:B------:R-:W-:-:S03]  /*2a50*/  UMOV UR11, 0x1 ;  /* 0x00000001000b7882 */ /* 0x000fc60000000000 */
[----:B------:R-:W-:Y:S02]  /*2a60*/  @!P1 IMAD.MOV.U32 R16, RZ, RZ, R17 ;  /* 0x000000ffff109224 */ /* 0x000fe400078e0011 */
[----:B------:R-:W-:-:S07]  /*2a70*/  @!P1 IMAD.MOV.U32 R17, RZ, RZ, R12 ;  /* 0x000000ffff119224 */ /* 0x000fce00078e000c */
.L_x_5:
[----:B------:R-:W-:-:S13]  /*2a80*/  ISETP.NE.AND P1, PT, RZ, UR11, PT ;  /* 0x0000000bff007c0c */ /* 0x000fda000bf25270 */
[----:B------:R-:W-:Y:S05]  /*2a90*/  @!P1 EXIT ;  /* 0x000000000000994d */ /* 0x000fea0003800000 */
[----:B------:R-:W1:Y:S02]  /*2aa0*/  LDC.64 R14, c[0x0][0x290] ;  /* 0x0000a400ff0e7b82 */ /* 0x000e640000000a00 */
[----:B-1----:R-:W-:-:S05]  /*2ab0*/  IMAD.WIDE R14, R18, 0xc, R14 ;  /* 0x0000000c120e7825 */ /* 0x002fca00078e020e */
[----:B------:R1:W5:Y:S04]  /*2ac0*/  LDG.E R2, desc[UR56][R14.64] ;  /* 0x000000380e027981 */ /* 0x000368000c1e1900 */
[----:B------:R1:W5:Y:S04]  /*2ad0*/  LDG.E R0, desc[UR56][R14.64+0x4] ;  /* 0x000004380e007981 */ /* 0x000368000c1e1900 */
[----:B------:R1:W5:Y:S01]  /*2ae0*/  LDG.E R19, desc[UR56][R14.64+0x8] ;  /* 0x000008380e137981 */ /* 0x000362000c1e1900 */
[----:B------:R-:W-:Y:S01]  /*2af0*/  PLOP3.LUT P1, PT, PT, PT, UP1, 0x80, 0x0 ;  /* 0x000000000000781c */ /* 0x000fe20003f2f018 */
[----:B------:R-:W2:Y:S01]  /*2b00*/  S2UR UR41, SR_CgaCtaId ;  /* 0x00000000002979c3 */ /* 0x000ea20000008800 */
[----:B------:R-:W-:-:S11]  /*2b10*/  SHF.R.S32.HI R3, RZ, 0x1f, R18 ;  /* 0x0000001fff037819 */ /* 0x000fd60000011412 */
[----:B-1----:R-:W-:Y:S05]  /*2b20*/  @!P1 BRA `(.L_x_19) ;  /* 0x0000004000949947 */ /* 0x002fea0003800000 */
[----:B------:R-:W-:-:S06]  /*2b30*/  UISETP.GT.U32.AND UP0, UPT, UR33, 0x1, UPT ;  /* 0x000000012100788c */ /* 0x000fcc000bf04070 */
[----:B------:R-:W-:-:S13]  /*2b40*/  PLOP3.LUT P0, PT, PT, PT, UP0, 0x80, 0x0 ;  /* 0x000000000000781c */ /* 0x000fda0003f0f008 */
[----:B--2---:R-:W-:Y:S05]  /*2b50*/  @P0 EXIT ;  /* 0x000000000000094d */ /* 0x004fea0003800000 */
.L_x_20:
[----:B------:R-:W-:-:S08]  /*2b60*/  NOP ;  /* 0x0000000000007918 */ /* 0x000fd00000000000 */
[----:B------:R-:W1:Y:S02]  /*2b70*/  USETMAXREG.TRY_ALLOC.CTAPOOL UP0, 0xe8 ;  /* 0x000000e8000079c8 */ /* 0x000e640008000600 */
[----:B-1----:R-:W-:-:S13]  /*2b80*/  PLOP3.LUT P0, PT, PT, PT, UP0, 0x80, 0x0 ;  /* 0x000000000000781c */ /* 0x002fda0003f0f008 */
[----:B------:R-:W-:Y:S05]  /*2b90*/  @!P0 BRA `(.L_x_20) ;  /* 0xfffffffc00f08947 */ /* 0x000fea000383ffff */
[----:B------:R-:W1:Y:S01]  /*2ba0*/  SHFL.IDX PT, R13, R13, RZ, 0x1f ;  /* 0x00001fff0d0d7589 */ /* 0x000e6200000e0000 */
[----:B------:R-:W2:Y:S01]  /*2bb0*/  S2UR UR4, SR_CTAID.Y ;  /* 0x00000000000479c3 */ /* 0x000ea20000002600 */
[----:B------:R-:W-:Y:S01]  /*2bc0*/  UMOV UR58, URZ ;  /* 0x0000003f003a7c82 */ /* 0x000fe20008000000 */
[----:B------:R-:W-:Y:S01]  /*2bd0*/  UMOV UR59, URZ ;  /* 0x0000003f003b7c82 */ /* 0x000fe20008000000 */
[----:B-1----:R-:W-:Y:S01]  /*2be0*/  LOP3.LUT P0, RZ, R13, 0x3, RZ, 0xc0, !PT ;  /* 0x000000030dff7812 */ /* 0x002fe2000780c0ff */
[----:B--2---:R-:W-:-:S12]  /*2bf0*/  UIMAD UR4, UR4, UR39, UR40 ;  /* 0x00000027040472a4 */ /* 0x004fd8000f8e0228 */
[----:B------:R-:W-:Y:S05]  /*2c00*/  @P0 BRA `(.L_x_21) ;  /* 0x0000000000a40947 */ /* 0x000fea0003800000 */
[----:B------:R-:W-:Y:S01]  /*2c10*/  ELECT P0, URZ, PT ;  /* 0x00000000003f782f */ /* 0x000fe20003800000 */
[----:B------:R-:W-:-:S12]  /*2c20*/  BSSY B0, `(.L_x_22) ;  /* 0x0000020000007945 */ /* 0x000fd80003800000 */
[----:B------:R-:W-:Y:S05]  /*2c30*/  @!P0 BRA `(.L_x_23) ;  /* 0x0000000000788947 */ /* 0x000fea0003800000 */
[----:B------:R-:W1:Y:S01]  /*2c40*/  S2UR UR6, SR_CgaCtaId ;  /* 0x00000000000679c3 */ /* 0x000e620000008800 */
[----:B------:R-:W-:Y:S01]  /*2c50*/  UISETP.NE.AND UP0, UPT, UR12, 0x1, UPT ;  /* 0x000000010c00788c */ /* 0x000fe2000bf05270 */
[----:B------:R-:W-:-:S06]  /*2c60*/  UMOV UR5, 0x400 ;  /* 0x0000040000057882 */ /* 0x000fcc0000000000 */
[----:B------:R-:W2:Y:S08]  /*2c70*/  LDC.64 R4, c[0x0][0x700] ;  /* 0x0001c000ff047b82 */ /* 0x000eb00000000a00 */
[----:B----4-:R-:W2:Y:S08]  /*2c80*/  LDC.64 R6, c[0x0][0x708] ;  /* 0x0001c200ff067b82 */ /* 0x010eb00000000a00 */
[----:B-----5:R-:W3:Y:S01]  /*2c90*/  LDC.64 R8, c[0x0][0x710] ;  /* 0x0001c400ff087b82 */ /* 0x020ee20000000a00 */
[----:B-1----:R-:W-:-:S04]  /*2ca0*/  ULEA UR5, UR6, UR5, 0x18 ;  /* 0x0000000506057291 */ /* 0x002fc8000f8ec03f */
[----:B------:R-:W-:Y:S02]  /*2cb0*/  UIADD3 UR6, UR5, 0x80, URZ ;  /* 0x0000008005067890 */ /* 0x000fe4000fffe03f */
[----:B------:R-:W-:Y:S01]  /*2cc0*/  @!UP0 UIADD3 UR6, UR5, URZ, URZ ;  /* 0x0000003f05068290 */ /* 0x000fe2000fffe03f */
[----:B------:R-:W3:Y:S08]  /*2cd0*/  LDC.64 R10, c[0x0][0x718] ;  /* 0x0001c600ff0a7b82 */ /* 0x000ef00000000a00 */
[----:B------:R-:W1:Y:S01]  /*2ce0*/  LDC.64 R12, c[0x0][0x720] ;  /* 0x0001c800ff0c7b82 */ /* 0x000e620000000a00 */
[----:B--2---:R2:W-:Y:S07]  /*2cf0*/  STS.128 [UR6+0x38700], R4 ;  /* 0x03870004ff007988 */ /* 0x0045ee0008000c06 */
[----:B------:R-:W1:Y:S08]  /*2d00*/  LDC.64 R14, c[0x0][0x728] ;  /* 0x0001ca00ff0e7b82 */ /* 0x000e700000000a00 */
[----:B------:R-:W4:Y:S01]  /*2d10*/  LDC.64 R20, c[0x0][0x730] ;  /* 0x0001cc00ff147b82 */ /* 0x000f220000000a00 */
[----:B---3--:R2:W-:Y:S07]  /*2d20*/  STS.128 [UR6+0x38710], R8 ;  /* 0x03871008ff007988 */ /* 0x0085ee0008000c06 */
[----:B------:R-:W4:Y:S08]  /*2d30*/  LDC.64 R22, c[0x0][0x738] ;  /* 0x0001ce00ff167b82 */ /* 0x000f300000000a00 */
[----:B------:R-:W3:Y:S01]  /*2d40*/  LDC.64 R24, c[0x0][0x740] ;  /* 0x0001d000ff187b82 */ /* 0x000ee20000000a00 */
[----:B-1----:R2:W-:Y:S07]  /*2d50*/  STS.128 [UR6+0x38720], R12 ;  /* 0x0387200cff007988 */ /* 0x0025ee0008000c06 */
[----:B------:R-:W3:Y:S08]  /*2d60*/  LDC.64 R26, c[0x0][0x748] ;  /* 0x0001d200ff1a7b82 */ /* 0x000ef00000000a00 */
[----:B------:R-:W1:Y:S01]  /*2d70*/  LDC.64 R28, c[0x0][0x750] ;  /* 0x0001d400ff1c7b82 */ /* 0x000e620000000a00 */
[----:B----4-:R2:W-:Y:S07]  /*2d80*/  STS.128 [UR6+0x38730], R20 ;  /* 0x03873014ff007988 */ /* 0x0105ee0008000c06 */
[----:B------:R-:W1:Y:S08]  /*2d90*/  LDC.64 R30, c[0x0][0x758] ;  /* 0x0001d600ff1e7b82 */ /* 0x000e700000000a00 */
[----:B------:R-:W4:Y:S01]  /*2da0*/  LDC.64 R36, c[0x0][0x760] ;  /* 0x0001d800ff247b82 */ /* 0x000f220000000a00 */
[----:B---3--:R2:W-:Y:S07]  /*2db0*/  STS.128 [UR6+0x38740], R24 ;  /* 0x03874018ff007988 */ /* 0x0085ee0008000c06 */
[----:B------:R-:W4:Y:S08]  /*2dc0*/  LDC.64 R38, c[0x0][0x768] ;  /* 0x0001da00ff267b82 */ /* 0x000f300000000a00 */
[----:B------:R-:W3:Y:S01]  /*2dd0*/  LDC.64 R40, c[0x0][0x770] ;  /* 0x0001dc00ff287b82 */ /* 0x000ee20000000a00 */
[----:B-1----:R2:W-:Y:S07]  /*2de0*/  STS.128 [UR6+0x38750], R28 ;  /* 0x0387501cff007988 */ /* 0x0025ee0008000c06 */
[----:B------:R-:W3:Y:S01]  /*2df0*/  LDC.64 R42, c[0x0][0x778] ;  /* 0x0001de00ff2a7b82 */ /* 0x000ee20000000a00 */
[----:B----4-:R2:W-:Y:S04]  /*2e00*/  STS.128 [UR6+0x38760], R36 ;  /* 0x03876024ff007988 */ /* 0x0105e80008000c06 */
[----:B---3--:R2:W-:Y:S02]  /*2e10*/  STS.128 [UR6+0x38770], R40 ;  /* 0x03877028ff007988 */ /* 0x0085e40008000c06 */
.L_x_23:
[----:B------:R-:W-:Y:S05]  /*2e20*/  BSYNC B0 ;  /* 0x0000000000007941 */ /* 0x000fea0003800000 */
.L_x_22:
[----:B------:R-:W-:Y:S01]  /*2e30*/  UISETP.NE.AND UP0, UPT, UR12, 0x1, UPT ;  /* 0x000000010c00788c */ /* 0x000fe2000bf05270 */
[----:B------:R-:W-:Y:S01]  /*2e40*/  NOP ;  /* 0x0000000000007918 */ /* 0x000fe20000000000 */
[----:B------:R-:W-:Y:S01]  /*2e50*/  ULDC UR5, c[0x0][0x884] ;  /* 0x0002210000057ab9 */ /* 0x000fe20000000800 */
[----:B------:R-:W-:Y:S01]  /*2e60*/  ULDC.64 UR58, c[0x0][0x800] ;  /* 0x00020000003a7ab9 */ /* 0x000fe20000000a00 */
[----:B------:R-:W-:-:S04]  /*2e70*/  USEL UR5, UR5, URZ, UP0 ;  /* 0x0000003f05057287 */ /* 0x000fc80008000000 */
[----:B------:R-:W-:-:S04]  /*2e80*/  UIADD3 UR5, UR4, UR5, URZ ;  /* 0x0000000504057290 */ /* 0x000fc8000fffe03f */
[----:B------:R-:W-:-:S12]  /*2e90*/  UIMAD.WIDE UR58, UR5, 0x80, UR58 ;  /* 0x00000080053a78a5 */ /* 0x000fd8000f8e023a */
.L_x_21:
[----:B------:R-:W-:-:S13]  /*2ea0*/  ISETP.NE.AND P0, PT, RZ, UR54, PT ;  /* 0x00000036ff007c0c */ /* 0x000fda000bf05270 */
[----:B------:R-:W-:Y:S05]  /*2eb0*/  @P0 BRA `(.L_x_24) ;  /* 0x00000004001c0947 */ /* 0x000fea0003800000 */
[----:B------:R-:W-:Y:S01]  /*2ec0*/  ELECT P0, URZ, PT ;  /* 0x00000000003f782f */ /* 0x000fe20003800000 */
[----:B------:R-:W-:-:S12]  /*2ed0*/  BSSY B0, `(.L_x_25) ;  /* 0x0000030000007945 */ /* 0x000fd80003800000 */
[----:B------:R-:W-:Y:S05]  /*2ee0*/  @!P0 BRA `(.L_x_26) ;  /* 0x0000000000b88947 */ /* 0x000fea0003800000 */
[C---:B--2---:R-:W-:Y:S01]  /*2ef0*/  IMAD.SHL.U32 R4, R18.reuse, 0x8, RZ ;  /* 0x0000000812047824 */ /* 0x044fe200078e00ff */
[----:B------:R-:W-:Y:S01]  /*2f00*/  ULDC.64 UR4, c[0x0][0x820] ;  /* 0x0002080000047ab9 */ /* 0x000fe20000000a00 */
[----:B------:R-:W-:-:S03]  /*2f10*/  SHF.L.U64.HI R3, R18, 0x3, R3 ;  /* 0x0000000312037819 */ /* 0x000fc60000010203 */
[----:B----4-:R-:W-:-:S04]  /*2f20*/  IADD3 R6, P0, R4, UR4, RZ ;  /* 0x0000000404067c10 */ /* 0x010fc8000ff1e0ff */
[----:B------:R-:W-:Y:S01]  /*2f30*/  IADD3.X R7, R3, UR5, RZ, P0, !PT ;  /* 0x0000000503077c10 */ /* 0x000fe200087fe4ff */
[----:B------:R-:W-:-:S05]  /*2f40*/  ULDC.64 UR4, c[0x0][0x818] ;  /* 0x0002060000047ab9 */ /* 0x000fca0000000a00 */
[----:B------:R-:W2:Y:S01]  /*2f50*/  LDG.E.64 R6, desc[UR56][R6.64] ;  /* 0x0000003806067981 */ /* 0x000ea2000c1e1b00 */
[----:B------:R-:W-:-:S04]  /*2f60*/  IADD3 R4, P0, R4, UR4, RZ ;  /* 0x0000000404047c10 */ /* 0x000fc8000ff1e0ff */
[----:B------:R-:W-:-:S06]  /*2f70*/  IADD3.X R5, R3, UR5, RZ, P0, !PT ;  /* 0x0000000503057c10 */ /* 0x000fcc00087fe4ff */
[----:B------:R-:W3:Y:S01]  /*2f80*/  LDG.E.64 R4, desc[UR56][R4.64] ;  /* 0x0000003804047981 */ /* 0x000ee2000c1e1b00 */
[----:B------:R-:W1:Y:S01]  /*2f90*/  S2UR UR5, SR_CgaCtaId ;  /* 0x00000000000579c3 */ /* 0x000e620000008800 */
[----:B------:R-:W-:Y:S01]  /*2fa0*/  UISETP.NE.AND UP0, UPT, UR12, 0x1, UPT ;  /* 0x000000010c00788c */ /* 0x000fe2000bf05270 */
[----:B-----5:R-:W-:Y:S01]  /*2fb0*/  VIADD R9, R0, 0xffffffff ;  /* 0xffffffff00097836 */ /* 0x020fe20000000000 */
[----:B------:R-:W-:Y:S01]  /*2fc0*/  UMOV UR4, 0x400 ;  /* 0x0000040000047882 */ /* 0x000fe20000000000 */
[----:B------:R-:W-:Y:S01]  /*2fd0*/  CS2R R10, SRZ ;  /* 0x00000000000a7805 */ /* 0x000fe2000001ff00 */
[----:B-1----:R-:W-:-:S04]  /*2fe0*/  ULEA UR4, UR5, UR4, 0x18 ;  /* 0x0000000405047291 */ /* 0x002fc8000f8ec03f */
[----:B------:R-:W-:-:S03]  /*2ff0*/  UIADD3 UR5, UR4, 0x80, URZ ;  /* 0x0000008004057890 */ /* 0x000fc6000fffe03f */
[----:B------:R-:W-:-:S04]  /*3000*/  @!UP0 UIADD3 UR5, UR4, URZ, URZ ;  /* 0x0000003f04058290 */ /* 0x000fc8000fffe03f */
[----:B------:R-:W-:-:S05]  /*3010*/  UIADD3 UR4, UR5, 0x38700, URZ ;  /* 0x0003870005047890 */ /* 0x000fca000fffe03f */
[----:B------:R-:W1:Y:S01]  /*3020*/  LDS R3, [UR5+0x3871c] ;  /* 0x03871c05ff037984 */ /* 0x000e620008000800 */
[----:B------:R-:W-:-:S03]  /*3030*/  IMAD.U32 R14, RZ, RZ, UR4 ;  /* 0x00000004ff0e7e24 */ /* 0x000fc6000f8e00ff */
[----:B------:R-:W-:Y:S02]  /*3040*/  STS [UR5+0x38730], RZ ;  /* 0x038730ffff007988 */ /* 0x000fe40008000805 */
[----:B------:R-:W-:-:S05]  /*3050*/  SHF.R.U64 R14, R14, 0x4, RZ ;  /* 0x000000040e0e7819 */ /* 0x000fca00000012ff */
[----:B------:R-:W-:Y:S04]  /*3060*/  STS [UR5+0x38710], R14 ;  /* 0x0387100eff007988 */ /* 0x000fe80008000805 */
[----:B------:R-:W-:Y:S01]  /*3070*/  STS [UR5+0x38714], R14 ;  /* 0x0387140eff007988 */ /* 0x000fe20008000805 */
[C---:B--2---:R-:W-:Y:S01]  /*3080*/  SHF.L.U64.HI R13, R6.reuse, 0x1, R7 ;  /* 0x00000001060d7819 */ /* 0x044fe20000010207 */
[----:B------:R-:W-:-:S03]  /*3090*/  IMAD.SHL.U32 R6, R6, 0x2, RZ ;  /* 0x0000000206067824 */ /* 0x000fc600078e00ff */
[----:B------:R-:W-:Y:S02]  /*30a0*/  LOP3.LUT R13, R13, 0x1fffffff, RZ, 0xc0, !PT ;  /* 0x1fffffff0d0d7812 */ /* 0x000fe400078ec0ff */
[----:B------:R-:W-:Y:S02]  /*30b0*/  LOP3.LUT R0, R6, 0xfffffffe, RZ, 0xc0, !PT ;  /* 0xfffffffe06007812 */ /* 0x000fe400078ec0ff */
[--C-:B------:R-:W-:Y:S02]  /*30c0*/  SHF.R.U32.HI R8, RZ, 0x4, R13.reuse ;  /* 0x00000004ff087819 */ /* 0x100fe4000001160d */
[----:B------:R-:W-:Y:S01]  /*30d0*/  SHF.R.U64 R0, R0, 0x4, R13 ;  /* 0x0000000400007819 */ /* 0x000fe2000000120d */
[----:B---3--:R-:W-:Y:S01]  /*30e0*/  STS.64 [UR5+0x38700], R4 ;  /* 0x03870004ff007988 */ /* 0x008fe20008000a05 */
[----:B-1----:R-:W-:-:S03]  /*30f0*/  LOP3.LUT R3, R3, 0xf, R8, 0xb8, !PT ;  /* 0x0000000f03037812 */ /* 0x002fc600078eb808 */
[----:B------:R-:W-:Y:S04]  /*3100*/  STS [UR5+0x3870c], R0 ;  /* 0x03870c00ff007988 */ /* 0x000fe80008000805 */
[----:B------:R-:W-:Y:S04]  /*3110*/  STS [UR5+0x3871c], R3 ;  /* 0x03871c03ff007988 */ /* 0x000fe80008000805 */
[----:B------:R-:W1:Y:S02]  /*3120*/  LDS R7, [UR5+0x3871c] ;  /* 0x03871c05ff077984 */ /* 0x000e640008000800 */
[----:B-1----:R-:W-:-:S05]  /*3130*/  LOP3.LUT R7, R7, 0xf0, RZ, 0xb8, !PT ;  /* 0x000000f007077812 */ /* 0x002fca00078eb8ff */
[----:B------:R-:W-:Y:S04]  /*3140*/  STS [UR5+0x3871c], R7 ;  /* 0x03871c07ff007988 */ /* 0x000fe80008000805 */
[----:B------:R-:W1:Y:S02]  /*3150*/  LDS R8, [UR5+0x3871c] ;  /* 0x03871c05ff087984 */ /* 0x000e640008000800 */
[----:B-1----:R-:W-:Y:S01]  /*3160*/  LOP3.LUT R15, R8, 0xf00, RZ, 0xb8, !PT ;  /* 0x00000f00080f7812 */ /* 0x002fe200078eb8ff */
[----:B------:R-:W-:-:S04]  /*3170*/  VIADD R8, R2, 0xffffffff ;  /* 0xffffffff02087836 */ /* 0x000fc80000000000 */
[----:B------:R-:W-:Y:S04]  /*3180*/  STS.64 [UR5+0x38718], R14 ;  /* 0x0387180eff007988 */ /* 0x000fe80008000a05 */
[----:B------:R-:W1:Y:S04]  /*3190*/  LDS R12, [UR5+0x3871c] ;  /* 0x03871c05ff0c7984 */ /* 0x000e680008000800 */
[----:B------:R3:W-:Y:S01]  /*31a0*/  STS.128 [UR5+0x38720], R8 ;  /* 0x03872008ff007988 */ /* 0x0007e20008000c05 */
[----:B-1----:R-:W-:-:S05]  /*31b0*/  LOP3.LUT R12, R12, 0xf000, RZ, 0xb8, !PT ;  /* 0x0000f0000c0c7812 */ /* 0x002fca00078eb8ff */
[----:B------:R3:W-:Y:S02]  /*31c0*/  STS [UR5+0x3871c], R12 ;  /* 0x03871c0cff007988 */ /* 0x0007e40008000805 */
.L_x_26:
[----:B------:R-:W-:Y:S05]  /*31d0*/  BSYNC B0 ;  /* 0x0000000000007941 */ /* 0x000fea0003800000 */
.L_x_25:
[----:B------:R-:W-:Y:S01]  /*31e0*/  ELECT P0, URZ, PT ;  /* 0x00000000003f782f */ /* 0x000fe20003800000 */
[----:B------:R-:W-:Y:S01]  /*31f0*/  NOP ;  /* 0x0000000000007918 */ /* 0x000fe20000000000 */
[----:B------:R-:W-:Y:S11]  /*3200*/  BSSY B0, `(.L_x_27) ;  /* 0x0000004000007945 */ /* 0x000ff60003800000 */
[----:B------:R-:W-:Y:S05]  /*3210*/  @!P0 BRA `(.L_x_28) ;  /* 0x0000000000088947 */ /* 0x000fea0003800000 */
[----:B------:R0:W-:Y:S01]  /*3220*/  UTMACMDFLUSH ;  /* 0x00000000000079b7 */ /* 0x0001e20000000000 */
[----:B------:R-:W-:-:S04]  /*3230*/  DEPBAR.LE SB0, 0x0 ;  /* 0x000080000000791a */ /* 0x000fc80000000000 */
.L_x_28:
[----:B------:R-:W-:Y:S05]  /*3240*/  BSYNC B0 ;  /* 0x0000000000007941 */ /* 0x000fea0003800000 */
.L_x_27:
[----:B------:R-:W1:Y:S01]  /*3250*/  S2UR UR5, SR_CgaCtaId ;  /* 0x00000000000579c3 */ /* 0x000e620000008800 */
[----:B-----5:R-:W2:Y:S01]  /*3260*/  S2R R0, SR_LANEID ;  /* 0x0000000000007919 */ /* 0x020ea20000000000 */
[----:B------:R-:W-:Y:S01]  /*3270*/  UISETP.NE.AND UP0, UPT, UR12, 0x1, UPT ;  /* 0x000000010c00788c */ /* 0x000fe2000bf05270 */
[----:B------:R-:W-:Y:S02]  /*3280*/  UMOV UR4, 0x400 ;  /* 0x0000040000047882 */ /* 0x000fe40000000000 */
[----:B-1----:R-:W-:-:S04]  /*3290*/  ULEA UR4, UR5, UR4, 0x18 ;  /* 0x0000000405047291 */ /* 0x002fc8000f8ec03f */
[----:B------:R-:W-:-:S04]  /*32a0*/  UIADD3 UR5, UR4, 0x80, URZ ;  /* 0x0000008004057890 */ /* 0x000fc8000fffe03f */
[----:B------:R-:W-:Y:S01]  /*32b0*/  @!UP0 UIADD3 UR5, UR4, URZ, URZ ;  /* 0x0000003f04058290 */ /* 0x000fe2000fffe03f */
[----:B--2---:R-:W-:-:S05]  /*32c0*/  IMAD.SHL.U32 R0, R0, 0x4, RZ ;  /* 0x0000000400007824 */ /* 0x004fca00078e00ff */
[----:B------:R-:W-:Y:S01]  /*32d0*/  IMAD.U32 R3, RZ, RZ, UR5 ;  /* 0x00000005ff037e24 */ /* 0x000fe2000f8e00ff */
[----:B------:R-:W-:-:S04]  /*32e0*/  IADD3 R2, P0, R0, UR58, RZ ;  /* 0x0000003a00027c10 */ /* 0x000fc8000ff1e0ff */
[----:B------:R-:W-:Y:S01]  /*32f0*/  IADD3 R4, R0, 0x38700, R3 ;  /* 0x0003870000047810 */ /* 0x000fe20007ffe003 */
[----:B------:R-:W-:-:S04]  /*3300*/  IMAD.X R3, RZ, RZ, UR59, P0 ;  /* 0x0000003bff037e24 */ /* 0x000fc800080e06ff */
[----:B------:R-:W1:Y:S04]  /*3310*/  LDS R5, [R4] ;  /* 0x0000000004057984 */ /* 0x000e680000000800 */
[----:B-1----:R1:W5:Y:S02]  /*3320*/  ATOMG.E.EXCH.STRONG.GPU PT, RZ, [R2], R5 ;  /* 0x0000000502ff73a8 */ /* 0x00236400041ee100 */
.L_x_24:
[----:B-----5:R-:W-:Y:S01]  /*3330*/  SHF.R.S32.HI R0, RZ, 0x1f, R33 ;  /* 0x0000001fff007819 */ /* 0x020fe20000011421 */
[----:B------:R-:W3:Y:S01]  /*3340*/  S2UR UR42, SR_CgaCtaId ;  /* 0x00000000002a79c3 */ /* 0x000ee20000008800 */
[----:B------:R-:W-:Y:S01]  /*3350*/  UISETP.NE.AND UP0, UPT, UR12, 0x1, UPT ;  /* 0x000000010c00788c */ /* 0x000fe2000bf05270 */
[----:B------:R-:W-:Y:S01]  /*3360*/  IMAD.MOV.U32 R90, RZ, RZ, 0x1 ;  /* 0x00000001ff5a7424 */ /* 0x000fe200078e00ff */
[----:B------:R-:W-:Y:S01]  /*3370*/  LEA.HI R0, R0, R33, RZ, 0x8 ;  /* 0x0000002100007211 */ /* 0x000fe200078f40ff */
[----:B------:R-:W-:Y:S01]  /*3380*/  UMOV UR43, 0x400 ;  /* 0x00000400002b7882 */ /* 0x000fe20000000000 */
[----:B------:R-:W-:Y:S01]  /*3390*/  IMAD.MOV.U32 R91, RZ, RZ, RZ ;  /* 0x000000ffff5b7224 */ /* 0x000fe200078e00ff */
[----:B------:R-:W-:Y:S01]  /*33a0*/  ULOP3.LUT UR50, UR52, 0x1, URZ, 0xfc, !UPT ;  /* 0x0000000134327892 */ /* 0x000fe2000f8efc3f */
[----:B------:R-:W-:Y:S01]  /*33b0*/  LOP3.LUT R0, R0, 0xffffff00, RZ, 0xc0, !PT ;  /* 0xffffff0000007812 */ /* 0x000fe200078ec0ff */
[----:B------:R-:W-:Y:S02]  /*33c0*/  ULOP3.LUT UR47, UR53, 0x1, URZ, 0xfc, !UPT ;  /* 0x00000001352f7892 */ /* 0x000fe4000f8efc3f */
[----:B------:R-:W-:-:S02]  /*33d0*/  ULOP3.LUT UR48, UR51, 0x1, URZ, 0xfc, !UPT ;  /* 0x0000000133307892 */ /* 0x000fc4000f8efc3f */
[----:B------:R-:W-:Y:S01]  /*33e0*/  IMAD.IADD R0, R33, 0x1, -R0 ;  /* 0x0000000121007824 */ /* 0x000fe200078e0a00 */
[----:B------:R-:W-:Y:S01]  /*33f0*/  UMOV UR36, URZ ;  /* 0x0000003f00247c82 */ /* 0x000fe20008000000 */
[----:B------:R-:W-:Y:S01]  /*3400*/  UMOV UR55, URZ ;  /* 0x0000003f00377c82 */ /* 0x000fe20008000000 */
[----:B------:R-:W-:Y:S01]  /*3410*/  UMOV UR9, URZ ;  /* 0x0000003f00097c82 */ /* 0x000fe20008000000 */
[C---:B-12---:R-:W-:Y:S01]  /*3420*/  IMAD.SHL.U32 R5, R0.reuse, 0x40, RZ ;  /* 0x0000004000057824 */ /* 0x046fe200078e00ff */
[----:B------:R-:W-:Y:S01]  /*3430*/  SHF.R.S32.HI R3, RZ, 0x1f, R0 ;  /* 0x0000001fff037819 */ /* 0x000fe20000011400 */
[C---:B------:R-:W-:Y:S01]  /*3440*/  VIADD R88, R0.reuse, 0x1f ;  /* 0x0000001f00587836 */ /* 0x040fe20000000000 */
[-C--:B------:R-:W-:Y:S01]  /*3450*/  LEA.HI R2, R0, R0.reuse, RZ, 0x1 ;  /* 0x0000000000027211 */ /* 0x080fe200078f08ff */
[----:B------:R-:W-:Y:S01]  /*3460*/  UMOV UR37, URZ ;  /* 0x0000003f00257c82 */ /* 0x000fe20008000000 */
[----:B------:R-:W-:Y:S01]  /*3470*/  LEA.HI R4, R3, R0, RZ, 0x5 ;  /* 0x0000000003047211 */ /* 0x000fe200078f28ff */
[----:B------:R-:W-:Y:S01]  /*3480*/  UMOV UR38, URZ ;  /* 0x0000003f00267c82 */ /* 0x000fe20008000000 */
[----:B------:R-:W-:Y:S01]  /*3490*/  SHF.R.S32.HI R2, RZ, 0x1, R2 ;  /* 0x00000001ff027819 */ /* 0x000fe20000011402 */
[----:B---3--:R-:W-:Y:S01]  /*34a0*/  ULEA UR43, UR42, UR43, 0x18 ;  /* 0x0000002b2a2b7291 */ /* 0x008fe2000f8ec03f */
[----:B------:R-:W-:-:S02]  /*34b0*/  SHF.R.S32.HI R4, RZ, 0x5, R4 ;  /* 0x00000005ff047819 */ /* 0x000fc40000011404 */
[-C--:B------:R-:W-:Y:S01]  /*34c0*/  LEA.HI R7, R3, R0.reuse, RZ, 0x4 ;  /* 0x0000000003077211 */ /* 0x080fe200078f20ff */
[----:B------:R-:W-:Y:S01]  /*34d0*/  UIADD3 UR49, UR43, 0x80, URZ ;  /* 0x000000802b317890 */ /* 0x000fe2000fffe03f */
[----:B------:R-:W-:Y:S01]  /*34e0*/  LOP3.LUT R5, R5, 0x40, RZ, 0xc0, !PT ;  /* 0x0000004005057812 */ /* 0x000fe200078ec0ff */
[----:B----4-:R-:W-:Y:S01]  /*34f0*/  IMAD.SHL.U32 R6, R4, 0x10, RZ ;  /* 0x0000001004067824 */ /* 0x010fe200078e00ff */
[----:B------:R-:W-:Y:S01]  /*3500*/  SHF.R.S32.HI R8, RZ, 0x4, R7 ;  /* 0x00000004ff087819 */ /* 0x000fe20000011407 */
[----:B------:R-:W-:Y:S01]  /*3510*/  IMAD.SHL.U32 R4, R2, 0x80, RZ ;  /* 0x0000008002047824 */ /* 0x000fe200078e00ff */
[----:B------:R-:W-:Y:S01]  /*3520*/  LEA.HI R2, R3, R0, RZ, 0x3 ;  /* 0x0000000003027211 */ /* 0x000fe200078f18ff */
[----:B------:R-:W-:Y:S01]  /*3530*/  @!UP0 UIADD3 UR49, UR43, URZ, URZ ;  /* 0x0000003f2b318290 */ /* 0x000fe2000fffe03f */
[----:B------:R-:W-:Y:S02]  /*3540*/  LEA.HI R9, R7, R8, RZ, 0x1 ;  /* 0x0000000807097211 */ /* 0x000fe400078f08ff */
[----:B------:R-:W-:Y:S01]  /*3550*/  LOP3.LUT R4, R4, 0x180, RZ, 0xc0, !PT ;  /* 0x0000018004047812 */ /* 0x000fe200078ec0ff */
[----:B------:R-:W-:Y:S01]  /*3560*/  UIADD3 UR49, UR49, 0x38700, URZ ;  /* 0x0003870031317890 */ /* 0x000fe2000fffe03f */
[----:B------:R-:W-:-:S02]  /*3570*/  LOP3.LUT R7, R5, 0x30, R6, 0xf8, !PT ;  /* 0x0000003005077812 */ /* 0x000fc400078ef806 */
[----:B------:R-:W-:Y:S02]  /*3580*/  LOP3.LUT R9, R9, 0x7ffffe, RZ, 0xc0, !PT ;  /* 0x007ffffe09097812 */ /* 0x000fe400078ec0ff */
[----:B------:R-:W-:Y:S02]  /*3590*/  LOP3.LUT R5, R4, R5, RZ, 0xfc, !PT ;  /* 0x0000000504057212 */ /* 0x000fe400078efcff */
[----:B------:R-:W-:Y:S01]  /*35a0*/  LEA.HI R22, R3, R0, RZ, 0x7 ;  /* 0x0000000003167211 */ /* 0x000fe200078f38ff */
[----:B------:R-:W-:Y:S01]  /*35b0*/  IMAD.IADD R9, R8, 0x1, -R9 ;  /* 0x0000000108097824 */ /* 0x000fe200078e0a09 */
[----:B------:R-:W-:Y:S02]  /*35c0*/  LOP3.LUT R7, R7, 0x8, R2, 0xf8, !PT ;  /* 0x0000000807077812 */ /* 0x000fe400078ef802 */
[----:B------:R-:W-:Y:S02]  /*35d0*/  SHF.R.U32.HI R5, RZ, 0x3, R5 ;  /* 0x00000003ff057819 */ /* 0x000fe40000011605 */
[----:B------:R-:W-:-:S02]  /*35e0*/  SHF.R.S32.HI R22, RZ, 0x7, R22 ;  /* 0x00000007ff167819 */ /* 0x000fc40000011416 */
[----:B------:R-:W-:Y:S01]  /*35f0*/  LOP3.LUT R5, R5, R7, R4, 0x1e, !PT ;  /* 0x0000000705057212 */ /* 0x000fe200078e1e04 */
[----:B------:R-:W-:Y:S02]  /*3600*/  IMAD.MOV.U32 R4, RZ, RZ, 0x1 ;  /* 0x00000001ff047424 */ /* 0x000fe400078e00ff */
[----:B------:R-:W-:-:S04]  /*3610*/  IMAD R2, R22, 0x4, R9 ;  /* 0x0000000416027824 */ /* 0x000fc800078e0209 */
[----:B------:R-:W-:-:S07]  /*3620*/  IMAD.U32 R23, R2, 0x200, R5 ;  /* 0x0000020002177824 */ /* 0x000fce00078e0005 */
.L_x_93:
[----:B--23--:R-:W1:Y:S02]  /*3630*/  LDC.64 R2, c[0x0][0x290] ;  /* 0x0000a400ff027b82 */ /* 0x00ce640000000a00 */
[----:B-1----:R-:W-:-:S05]  /*3640*/  IMAD.WIDE R2, R18, 0xc, R2 ;  /* 0x0000000c12027825 */ /* 0x002fca00078e0202 */
[----:B------:R-:W2:Y:S01]  /*3650*/  LDG.E R5, desc[UR56][R2.64+0x8] ;  /* 0x0000083802057981 */ /* 0x000ea2000c1e1900 */
[----:B------:R-:W-:Y:S01]  /*3660*/  UMOV UR10, URZ ;  /* 0x0000003f000a7c82 */ /* 0x000fe20008000000 */
[----:B------:R-:W-:Y:S01]  /*3670*/  UMOV UR11, UR9 ;  /* 0x00000009000b7c82 */ /* 0x000fe20008000000 */
[--C-:B------:R-:W-:Y:S01]  /*3680*/  IMAD.MOV.U32 R89, RZ, RZ, R18.reuse ;  /* 0x000000ffff597224 */ /* 0x100fe200078e0012 */
[----:B-----5:R-:W1:Y:S01]  /*3690*/  SHFL.IDX PT, R0, R22, RZ, 0x1f ;  /* 0x00001fff16007589 */ /* 0x020e6200000e0000 */
[----:B------:R-:W-:Y:S02]  /*36a0*/  SHF.R.S32.HI R19, RZ, 0x1f, R18 ;  /* 0x0000001fff137819 */ /* 0x000fe40000011412 */
[----:B------:R-:W-:Y:S02]  /*36b0*/  CS2R R86, SRZ ;  /* 0x0000000000567805 */ /* 0x000fe4000001ff00 */
[----:B------:R-:W-:Y:S02]  /*36c0*/  CS2R R24, SRZ ;  /* 0x0000000000187805 */ /* 0x000fe4000001ff00 */
[----:B------:R-:W-:-:S02]  /*36d0*/  CS2R R26, SRZ ;  /* 0x00000000001a7805 */ /* 0x000fc4000001ff00 */
[----:B------:R-:W-:Y:S02]  /*36e0*/  CS2R R28, SRZ ;  /* 0x00000000001c7805 */ /* 0x000fe4000001ff00 */
[----:B------:R-:W-:Y:S02]  /*36f0*/  CS2R R30, SRZ ;  /* 0x00000000001e7805 */ /* 0x000fe4000001ff00 */
[----:B------:R-:W-:Y:S02]  /*3700*/  CS2R R32, SRZ ;  /* 0x0000000000207805 */ /* 0x000fe4000001ff00 */
        /* <DEDUP_REMOVED lines=16> */
[----:B-1----:R-:W-:Y:S01]  /*3810*/  R2UR UR4, R0 ;  /* 0x00000000000472ca */ /* 0x002fe200000e0000 */
[----:B------:R-:W-:Y:S01]  /*3820*/  IMAD.U32 R0, RZ, RZ, UR37 ;  /* 0x00000025ff007e24 */ /* 0x000fe2000f8e00ff */
        /* <DEDUP_REMOVED lines=9> */
[----:B------:R-:W-:Y:S01]  /*38c0*/  CS2R R84, SRZ ;  /* 0x0000000000547805 */ /* 0x000fe2000001ff00 */
[----:B------:R-:W-:-:S04]  /*38d0*/  ULEA.HI UR5, UR4, UR4, URZ, 0x1 ;  /* 0x0000000404057291 */ /* 0x000fc8000f8f083f */
[----:B------:R-:W-:-:S04]  /*38e0*/  ULOP3.LUT UR5, UR5, 0x1e, URZ, 0xc0, !UPT ;  /* 0x0000001e05057892 */ /* 0x000fc8000f8ec03f */
[----:B------:R-:W-:-:S04]  /*38f0*/  UIADD3 UR5, UR4, -UR5, URZ ;  /* 0x8000000504057290 */ /* 0x000fc8000fffe03f */
[----:B------:R-:W-:-:S04]  /*3900*/  ULEA UR5, UR5, UR43, 0xd ;  /* 0x0000002b05057291 */ /* 0x000fc8000f8e683f */
[----:B------:R-:W-:-:S04]  /*3910*/  USHF.R.U32.HI UR5, URZ, 0x4, UR5 ;  /* 0x000000043f057899 */ /* 0x000fc80008011605 */
[----:B------:R-:W-:-:S04]  /*3920*/  ULOP3.LUT UR5, UR5, 0x3fff, URZ, 0xc0, !UPT ;  /* 0x00003fff05057892 */ /* 0x000fc8000f8ec03f */
[----:B------:R-:W-:Y:S01]  /*3930*/  ULOP3.LUT UR8, UR5, 0x10000, URZ, 0xfc, !UPT ;  /* 0x0001000005087892 */ /* 0x000fe2000f8efc3f */
[----:B--2---:R-:W-:-:S13]  /*3940*/  ISETP.GE.AND P0, PT, R5, 0x1, PT ;  /* 0x000000010500780c */ /* 0x004fda0003f06270 */
[----:B------:R-:W-:Y:S05]  /*3950*/  @!P0 BRA `(.L_x_29) ;  /* 0x0000000400488947 */ /* 0x000fea0003800000 */
[----:B------:R-:W-:-:S06]  /*3960*/  UISETP.NE.AND UP0, UPT, UR50, 0x3, UPT ;  /* 0x000000033200788c */ /* 0x000fcc000bf05270 */
[----:B------:R-:W-:-:S13]  /*3970*/  PLOP3.LUT P1, PT, PT, PT, UP0, 0x80, 0x0 ;  /* 0x000000000000781c */ /* 0x000fda0003f2f008 */
[----:B------:R-:W-:Y:S05]  /*3980*/  @!P1 BRA `(.L_x_30) ;  /* 0x0000000000049947 */ /* 0x000fea0003800000 */
[----:B------:R-:W-:Y:S01]  /*3990*/  BPT.TRAP 0x1 ;  /* 0x000000040000795c */ /* 0x000fe20000300000 */
.L_x_30:
[----:B------:R-:W-:Y:S01]  /*39a0*/  ULEA UR4, UR9, UR43, 0x3 ;  /* 0x0000002b09047291 */ /* 0x000fe2000f8e183f */
[----:B------:R-:W-:-:S05]  /*39b0*/  IMAD.U32 R0, RZ, RZ, UR37 ;  /* 0x00000025ff007e24 */ /* 0x000fca000f8e00ff */
[----:B------:R-:W-:-:S04]  /*39c0*/  SHF.L.U32 R0, R0, 0x1f, RZ ;  /* 0x0000001f00007819 */ /* 0x000fc800000006ff */
[----:B------:R1:W2:Y:S01]  /*39d0*/  SYNCS.PHASECHK.TRANS64.TRYWAIT P0, [UR4+0x38480], R0 ;  /* 0x03848000ff0075a7 */ /* 0x0002a20008000144 */
[----:B------:R-:W-:Y:S05]  /*39e0*/  @!P1 BRA `(.L_x_31) ;  /* 0x0000000000049947 */ /* 0x000fea0003800000 */
[----:B------:R-:W-:Y:S01]  /*39f0*/  BPT.TRAP 0x1 ;  /* 0x000000040000795c */ /* 0x000fe20000300000 */
.L_x_31:
[----:B--2---:R-:W-:Y:S05]  /*3a00*/  @P0 BRA `(.L_x_32) ;  /* 0x0000000000080947 */ /* 0x004fea0003800000 */
[----:B------:R-:W2:Y:S02]  /*3a10*/  SYNCS.PHASECHK.TRANS64.TRYWAIT P0, [UR4+0x38480], R0 ;  /* 0x03848000ff0075a7 */ /* 0x000ea40008000144 */
[----:B--2---:R-:W-:Y:S05]  /*3a20*/  @!P0 BRA `(.L_x_33) ;  /* 0x0000008800d48947 */ /* 0x004fea0003800000 */
.L_x_32:
[----:B------:R-:W-:Y:S01]  /*3a30*/  UIADD3 UR4, UR43, 0x18000, URZ ;  /* 0x000180002b047890 */ /* 0x000fe2000fffe03f */
[----:B------:R-:W-:Y:S01]  /*3a40*/  WARPGROUP.ARRIVE ;  /* 0x00000000000079c5 */ /* 0x000fe20000000000 */
[----:B------:R-:W-:Y:S02]  /*3a50*/  ULEA UR11, UR9, UR8, 0xb ;  /* 0x00000008090b7291 */ /* 0x000fe4000f8e583f */
[----:B------:R-:W-:Y:S01]  /*3a60*/  USHF.R.U32.HI UR4, URZ, 0x4, UR4 ;  /* 0x000000043f047899 */ /* 0x000fe20008011604 */
[----:B------:R-:W-:Y:S01]  /*3a70*/  UMOV UR5, 0x40000040 ;  /* 0x4000004000057882 */ /* 0x000fe20000000000 */
[----:B------:R-:W-:Y:S02]  /*3a80*/  UMOV UR7, 0x40000040 ;  /* 0x4000004000077882 */ /* 0x000fe40000000000 */
[----:B------:R-:W-:-:S04]  /*3a90*/  ULOP3.LUT UR4, UR4, 0x3fff, URZ, 0xc0, !UPT ;  /* 0x00003fff04047892 */ /* 0x000fc8000f8ec03f */
[----:B------:R-:W-:-:S04]  /*3aa0*/  ULOP3.LUT UR4, UR4, 0x10000, URZ, 0xfc, !UPT ;  /* 0x0001000004047892 */ /* 0x000fc8000f8efc3f */
[----:B------:R-:W-:-:S03]  /*3ab0*/  ULEA UR10, UR9, UR4, 0xb ;  /* 0x00000004090a7291 */ /* 0x000fc6000f8e583f */
[----:B------:R-:W-:-:S04]  /*3ac0*/  UMOV UR4, UR11 ;  /* 0x0000000b00047c82 */ /* 0x000fc80008000000 */
[----:B------:R-:W-:Y:S02]  /*3ad0*/  UMOV UR6, UR10 ;  /* 0x0000000a00067c82 */ /* 0x000fe40008000000 */
[----:B------:R-:W-:Y:S01]  /*3ae0*/  HGMMA.64x128x16.F32 R24, gdesc[UR4], RZ, !UPT, gsb0 ;  /* 0x01e00000041879f0 */ /* 0x000fe2000c0008ff */
[----:B------:R-:W-:Y:S02]  /*3af0*/  UIADD3 UR4, UR11, 0x2, URZ ;  /* 0x000000020b047890 */ /* 0x000fe4000fffe03f */
[----:B------:R-:W-:Y:S01]  /*3b00*/  UIADD3 UR6, UR10, 0x2, URZ ;  /* 0x000000020a067890 */ /* 0x000fe2000fffe03f */
[----:B------:R-:W-:Y:S01]  /*3b10*/  UMOV UR5, 0x40000040 ;  /* 0x4000004000057882 */ /* 0x000fe20000000000 */
[----:B------:R-:W-:Y:S01]  /*3b20*/  UMOV UR7, 0x40000040 ;  /* 0x4000004000077882 */ /* 0x000fe20000000000 */
[----:B------:R-:W-:Y:S02]  /*3b30*/  WARPGROUP.DEPBAR.LE gsb0, 0x0 ;  /* 0x00008000000079c5 */ /* 0x000fe40000010000 */
[----:B------:R-:W-:-:S06]  /*3b40*/  WARPGROUP.ARRIVE ;  /* 0x00000000000079c5 */ /* 0x000fcc0000000000 */
[----:B------:R-:W-:Y:S01]  /*3b50*/  HGMMA.64x128x16.F32 R24, gdesc[UR4], R24, gsb0 ;  /* 0x01e00000041879f0 */ /* 0x000fe20008000818 */
        /* <DEDUP_REMOVED lines=39> */
[----:B------:R-:W-:Y:S01]  /*3dd0*/  UIADD3 UR11, UR9, 0x1, URZ ;  /* 0x00000001090b7890 */ /* 0x000fe2000fffe03f */
[----:B------:R-:W-:-:S03]  /*3de0*/  UMOV UR10, 0x1 ;  /* 0x00000001000a7882 */ /* 0x000fc60000000000 */
[----:B------:R-:W-:-:S04]  /*3df0*/  UISETP.NE.AND UP0, UPT, UR11, 0x3, UPT ;  /* 0x000000030b00788c */ /* 0x000fc8000bf05270 */
[----:B------:R-:W-:Y:S01]  /*3e00*/  USEL UR11, UR11, URZ, UP0 ;  /* 0x0000003f0b0b7287 */ /* 0x000fe20008000000 */
[----:B------:R-:W-:Y:S02]  /*3e10*/  WARPGROUP.DEPBAR.LE gsb0, 0x0 ;  /* 0x00008000000079c5 */ /* 0x000fe40000010000 */
[----:B------:R-:W-:-:S06]  /*3e20*/  WARPGROUP.ARRIVE ;  /* 0x00000000000079c5 */ /* 0x000fcc0000000000 */
[----:B------:R-:W-:Y:S01]  /*3e30*/  HGMMA.64x128x16.F32 R24, gdesc[UR4], R24, gsb0 ;  /* 0x01e00000041879f0 */ /* 0x000fe20008000818 */
[----:B------:R-:W-:-:S04]  /*3e40*/  USEL UR4, URZ, 0x1, UP0 ;  /* 0x000000013f047887 */ /* 0x000fc80008000000 */
[----:B------:R-:W-:-:S06]  /*3e50*/  ULOP3.LUT UR4, UR37, UR4, URZ, 0x3c, !UPT ;  /* 0x0000000425047292 */ /* 0x000fcc000f8e3c3f */
[----:B-12---:R-:W-:Y:S01]  /*3e60*/  IMAD.U32 R0, RZ, RZ, UR4 ;  /* 0x00000004ff007e24 */ /* 0x006fe2000f8e00ff */
[----:B------:R-:W-:-:S06]  /*3e70*/  WARPGROUP.DEPBAR.LE gsb0, 0x0 ;  /* 0x00008000000079c5 */ /* 0x000fcc0000010000 */
.L_x_29:
[----:B------:R-:W-:-:S05]  /*3e80*/  VIADD R2, R5, 0x7f ;  /* 0x0000007f05027836 */ /* 0x000fca0000000000 */
[----:B------:R-:W-:-:S04]  /*3e90*/  SHF.R.S32.HI R3, RZ, 0x1f, R2 ;  /* 0x0000001fff037819 */ /* 0x000fc80000011402 */
[----:B------:R-:W-:-:S04]  /*3ea0*/  LEA.HI R3, R3, R2, RZ, 0x7 ;  /* 0x0000000203037211 */ /* 0x000fc800078f38ff */
[----:B------:R-:W-:-:S04]  /*3eb0*/  SHF.R.S32.HI R3, RZ, 0x7, R3 ;  /* 0x00000007ff037819 */ /* 0x000fc80000011403 */
[----:B------:R-:W-:-:S05]  /*3ec0*/  VIMNMX R2, R3, 0x1, PT ;  /* 0x0000000103027848 */ /* 0x000fca0003fe0100 */
[----:B------:R-:W-:-:S05]  /*3ed0*/  IMAD.IADD R6, R3, 0x1, -R2 ;  /* 0x0000000103067824 */ /* 0x000fca00078e0a02 */
[----:B------:R-:W-:-:S13]  /*3ee0*/  ISETP.GE.AND P0, PT, R6, 0x1, PT ;  /* 0x000000010600780c */ /* 0x000fda0003f06270 */
[----:B------:R-:W-:Y:S05]  /*3ef0*/  @!P0 BRA `(.L_x_34) ;  /* 0x0000000400888947 */ /* 0x000fea0003800000 */
[----:B------:R-:W-:Y:S01]  /*3f00*/  IMAD.MOV.U32 R2, RZ, RZ, R6 ;  /* 0x000000ffff027224 */ /* 0x000fe200078e0006 */
[----:B------:R-:W-:-:S06]  /*3f10*/  UMOV UR12, UR9 ;  /* 0x00000009000c7c82 */ /* 0x000fcc0008000000 */
.L_x_41:
[----:B------:R-:W-:-:S06]  /*3f20*/  UISETP.NE.AND UP0, UPT, UR50, 0x3, UPT ;  /* 0x000000033200788c */ /* 0x000fcc000bf05270 */
[----:B------:R-:W-:-:S13]  /*3f30*/  PLOP3.LUT P1, PT, PT, PT, UP0, 0x80, 0x0 ;  /* 0x000000000000781c */ /* 0x000fda0003f2f008 */
[----:B-12---:R-:W-:Y:S05]  /*3f40*/  @!P1 BRA `(.L_x_35) ;  /* 0x0000000000049947 */ /* 0x006fea0003800000 */
[----:B------:R-:W-:Y:S01]  /*3f50*/  BPT.TRAP 0x1 ;  /* 0x000000040000795c */ /* 0x000fe20000300000 */
.L_x_35:
[----:B------:R-:W-:Y:S01]  /*3f60*/  ULEA UR4, UR11, UR43, 0x3 ;  /* 0x0000002b0b047291 */ /* 0x000fe2000f8e183f */
[----:B------:R-:W-:-:S08]  /*3f70*/  SHF.L.U32 R3, R0, 0x1f, RZ ;  /* 0x0000001f00037819 */ /* 0x000fd000000006ff */
[----:B------:R1:W2:Y:S01]  /*3f80*/  SYNCS.PHASECHK.TRANS64.TRYWAIT P0, [UR4+0x38480], R3 ;  /* 0x03848003ff0075a7 */ /* 0x0002a20008000144 */
[----:B------:R-:W-:Y:S05]  /*3f90*/  @!P1 BRA `(.L_x_36) ;  /* 0x0000000000049947 */ /* 0x000fea0003800000 */
[----:B------:R-:W-:Y:S01]  /*3fa0*/  BPT.TRAP 0x1 ;  /* 0x000000040000795c */ /* 0x000fe20000300000 */
.L_x_36:
[----:B--2---:R-:W-:Y:S05]  /*3fb0*/  @P0 BRA `(.L_x_37) ;  /* 0x0000000000080947 */ /* 0x004fea0003800000 */
[----:B------:R-:W2:Y:S02]  /*3fc0*/  SYNCS.PHASECHK.TRANS64.TRYWAIT P0, [UR4+0x38480], R3 ;  /* 0x03848003ff0075a7 */ /* 0x000ea40008000144 */
[----:B--2---:R-:W-:Y:S05]  /*3fd0*/  @!P0 BRA `(.L_x_38) ;  /* 0x0000008400808947 */ /* 0x004fea0003800000 */
.L_x_37:
[----:B------:R-:W-:Y:S01]  /*3fe0*/  UIADD3 UR4, UR43, 0x18000, URZ ;  /* 0x000180002b047890 */ /* 0x000fe2000fffe03f */
[----:B------:R-:W-:Y:S01]  /*3ff0*/  WARPGROUP.ARRIVE ;  /* 0x00000000000079c5 */ /* 0x000fe20000000000 */
[----:B------:R-:W-:Y:S02]  /*4000*/  UISETP.NE.U32.AND UP0, UPT, UR10, URZ, UPT ;  /* 0x0000003f0a00728c */ /* 0x000fe4000bf05070 */
[----:B------:R-:W-:Y:S02]  /*4010*/  USHF.R.U32.HI UR4, URZ, 0x4, UR4 ;  /* 0x000000043f047899 */ /* 0x000fe40008011604 */
[----:B------:R-:W-:Y:S02]  /*4020*/  ULEA UR14, UR11, UR8, 0xb ;  /* 0x000000080b0e7291 */ /* 0x000fe4000f8e583f */
[----:B------:R-:W-:Y:S01]  /*4030*/  ULOP3.LUT UR4, UR4, 0x3fff, URZ, 0xc0, !UPT ;  /* 0x00003fff04047892 */ /* 0x000fe2000f8ec03f */
[----:B------:R-:W-:Y:S01]  /*4040*/  UMOV UR5, 0x40000040 ;  /* 0x4000004000057882 */ /* 0x000fe20000000000 */
[----:B------:R-:W-:-:S02]  /*4050*/  UMOV UR7, 0x40000040 ;  /* 0x4000004000077882 */ /* 0x000fc40000000000 */
[----:B------:R-:W-:-:S04]  /*4060*/  ULOP3.LUT UR4, UR4, 0x10000, URZ, 0xfc, !UPT ;  /* 0x0001000004047892 */ /* 0x000fc8000f8efc3f */
[----:B------:R-:W-:-:S03]  /*4070*/  ULEA UR13, UR11, UR4, 0xb ;  /* 0x000000040b0d7291 */ /* 0x000fc6000f8e583f */
[----:B------:R-:W-:-:S04]  /*4080*/  UMOV UR4, UR14 ;  /* 0x0000000e00047c82 */ /* 0x000fc80008000000 */
[----:B------:R-:W-:Y:S02]  /*4090*/  UMOV UR6, UR13 ;  /* 0x0000000d00067c82 */ /* 0x000fe40008000000 */
[----:B------:R-:W-:Y:S01]  /*40a0*/  HGMMA.64x128x16.F32 R24, gdesc[UR4], R24, UP0, gsb0 ;  /* 0x01e00000041879f0 */ /* 0x000fe2000b800818 */
[----:B------:R-:W-:Y:S02]  /*40b0*/  UIADD3 UR4, UR14, 0x2, URZ ;  /* 0x000000020e047890 */ /* 0x000fe4000fffe03f */
[----:B------:R-:W-:Y:S01]  /*40c0*/  UIADD3 UR6, UR13, 0x2, URZ ;  /* 0x000000020d067890 */ /* 0x000fe2000fffe03f */
[----:B------:R-:W-:Y:S01]  /*40d0*/  UMOV UR5, 0x40000040 ;  /* 0x4000004000057882 */ /* 0x000fe20000000000 */
[----:B------:R-:W-:Y:S01]  /*40e0*/  UMOV UR7, 0x40000040 ;  /* 0x4000004000077882 */ /* 0x000fe20000000000 */
[----:B------:R-:W-:Y:S02]  /*40f0*/  WARPGROUP.DEPBAR.LE gsb0, 0x0 ;  /* 0x00008000000079c5 */ /* 0x000fe40000010000 */
[----:B------:R-:W-:-:S06]  /*4100*/  WARPGROUP.ARRIVE ;  /* 0x00000000000079c5 */ /* 0x000fcc0000000000 */
        /* <DEDUP_REMOVED lines=42> */
[----:B------:R-:W-:Y:S03]  /*43b0*/  HGMMA.64x128x16.F32 R24, gdesc[UR4], R24, UP0, gsb0 ;  /* 0x01e00000041879f0 */ /* 0x000fe6000b800818 */
[----:B------:R-:W-:Y:S02]  /*43c0*/  WARPGROUP.DEPBAR.LE gsb0, 0x0 ;  /* 0x00008000000079c5 */ /* 0x000fe40000010000 */
[----:B------:R-:W-:Y:S05]  /*43d0*/  @!P1 BRA `(.L_x_39) ;  /* 0x0000000000049947 */ /* 0x000fea0003800000 */
[----:B------:R-:W-:Y:S01]  /*43e0*/  BPT.TRAP 0x1 ;  /* 0x000000040000795c */ /* 0x000fe20000300000 */
.L_x_39:
[----:B------:R-:W-:Y:S02]  /*43f0*/  UISETP.GT.U32.AND UP0, UPT, UR52, 0x1, UPT ;  /* 0x000000013400788c */ /* 0x000fe4000bf04070 */
[----:B------:R-:W-:-:S04]  /*4400*/  ULEA UR4, UR12, UR43, 0x3 ;  /* 0x0000002b0c047291 */ /* 0x000fc8000f8e183f */
[----:B------:R-:W-:Y:S01]  /*4410*/  UIADD3 UR4, UR4, 0x38498, URZ ;  /* 0x0003849804047890 */ /* 0x000fe2000fffe03f */
[----:B------:R-:W-:-:S03]  /*4420*/  PLOP3.LUT P0, PT, PT, PT, UP0, 0x80, 0x0 ;  /* 0x000000000000781c */ /* 0x000fc60003f0f008 */
[----:B------:R-:W-:-:S09]  /*4430*/  UPRMT UR4, URZ, 0x654, UR4 ;  /* 0x000006543f047896 */ /* 0x000fd20008000004 */
[----:B------:R-:W-:Y:S01]  /*4440*/  SYNCS.ARRIVE.TRANS64.RED.A1T0 RZ, [UR4], RZ ;  /* 0x000000ffffff79a7 */ /* 0x000fe20008100404 */
[----:B------:R-:W-:Y:S05]  /*4450*/  @P0 BRA `(.L_x_40) ;  /* 0x0000000000040947 */ /* 0x000fea0003800000 */
[----:B------:R-:W-:Y:S01]  /*4460*/  BPT.TRAP 0x1 ;  /* 0x000000040000795c */ /* 0x000fe20000300000 */
.L_x_40:
[----:B------:R-:W-:Y:S01]  /*4470*/  UIADD3 UR11, UR11, 0x1, URZ ;  /* 0x000000010b0b7890 */ /* 0x000fe2000fffe03f */
[C---:B------:R-:W-:Y:S01]  /*4480*/  ISETP.GT.AND P0, PT, R2.reuse, 0x1, PT ;  /* 0x000000010200780c */ /* 0x040fe20003f04270 */
[----:B------:R-:W-:Y:S01]  /*4490*/  UIADD3 UR12, UR12, 0x1, URZ ;  /* 0x000000010c0c7890 */ /* 0x000fe2000fffe03f */
[----:B------:R-:W-:Y:S01]  /*44a0*/  VIADD R2, R2, 0xffffffff ;  /* 0xffffffff02027836 */ /* 0x000fe20000000000 */
[----:B------:R-:W-:Y:S02]  /*44b0*/  UISETP.NE.AND UP0, UPT, UR11, 0x3, UPT ;  /* 0x000000030b00788c */ /* 0x000fe4000bf05270 */
[----:B------:R-:W-:Y:S02]  /*44c0*/  UISETP.NE.AND UP1, UPT, UR12, 0x3, UPT ;  /* 0x000000030c00788c */ /* 0x000fe4000bf25270 */
[----:B------:R-:W-:Y:S02]  /*44d0*/  USEL UR4, URZ, 0x1, UP0 ;  /* 0x000000013f047887 */ /* 0x000fe40008000000 */
[----:B------:R-:W-:-:S02]  /*44e0*/  USEL UR11, UR11, URZ, UP0 ;  /* 0x0000003f0b0b7287 */ /* 0x000fc40008000000 */
[----:B------:R-:W-:Y:S02]  /*44f0*/  USEL UR12, UR12, URZ, UP1 ;  /* 0x0000003f0c0c7287 */ /* 0x000fe40008800000 */
[----:B------:R-:W-:Y:S01]  /*4500*/  LOP3.LUT R0, R0, UR4, RZ, 0x3c, !PT ;  /* 0x0000000400007c12 */ /* 0x000fe2000f8e3cff */
[----:B------:R-:W-:Y:S09]  /*4510*/  @P0 BRA `(.L_x_41) ;  /* 0xfffffff800800947 */ /* 0x000ff2000383ffff */
.L_x_34:
[----:B------:R-:W-:-:S13]  /*4520*/  ISETP.GE.AND P0, PT, R5, 0x1, PT ;  /* 0x000000010500780c */ /* 0x000fda0003f06270 */
[----:B------:R-:W-:Y:S05]  /*4530*/  @!P0 BRA `(.L_x_42) ;  /* 0x0000000000408947 */ /* 0x000fea0003800000 */
[----:B------:R-:W-:-:S06]  /*4540*/  UISETP.NE.AND UP0, UPT, UR50, 0x3, UPT ;  /* 0x000000033200788c */ /* 0x000fcc000bf05270 */
[----:B------:R-:W-:-:S13]  /*4550*/  PLOP3.LUT P0, PT, PT, PT, UP0, 0x80, 0x0 ;  /* 0x000000000000781c */ /* 0x000fda0003f0f008 */
[----:B------:R-:W-:Y:S05]  /*4560*/  @!P0 BRA `(.L_x_43) ;  /* 0x0000000000048947 */ /* 0x000fea0003800000 */
[----:B------:R-:W-:Y:S01]  /*4570*/  BPT.TRAP 0x1 ;  /* 0x000000040000795c */ /* 0x000fe20000300000 */
.L_x_43:
[----:B------:R-:W-:Y:S01]  /*4580*/  VIADD R0, R6, UR9 ;  /* 0x0000000906007c36 */ /* 0x000fe20008000000 */
[----:B------:R-:W-:-:S03]  /*4590*/  UISETP.GT.U32.AND UP0, UPT, UR52, 0x1, UPT ;  /* 0x000000013400788c */ /* 0x000fc6000bf04070 */
[----:B-12---:R-:W-:-:S03]  /*45a0*/  IMAD.WIDE.U32 R2, R0, -0x55555555, RZ ;  /* 0xaaaaaaab00027825 */ /* 0x006fc600078e00ff */
[----:B------:R-:W-:Y:S02]  /*45b0*/  PLOP3.LUT P0, PT, PT, PT, UP0, 0x80, 0x0 ;  /* 0x000000000000781c */ /* 0x000fe40003f0f008 */
[----:B------:R-:W-:-:S05]  /*45c0*/  SHF.R.U32.HI R3, RZ, 0x1, R3 ;  /* 0x00000001ff037819 */ /* 0x000fca0000011603 */
[----:B------:R-:W-:-:S05]  /*45d0*/  IMAD R0, R3, -0x3, R0 ;  /* 0xfffffffd03007824 */ /* 0x000fca00078e0200 */
[----:B------:R-:W-:-:S05]  /*45e0*/  LEA R0, R0, UR43, 0x3 ;  /* 0x0000002b00007c11 */ /* 0x000fca000f8e18ff */
[----:B------:R-:W-:-:S05]  /*45f0*/  VIADD R0, R0, 0x38498 ;  /* 0x0003849800007836 */ /* 0x000fca0000000000 */
[----:B------:R-:W-:-:S04]  /*4600*/  PRMT R0, RZ, 0x654, R0 ;  /* 0x00000654ff007816 */ /* 0x000fc80000000000 */
[----:B------:R3:W-:Y:S01]  /*4610*/  SYNCS.ARRIVE.TRANS64.RED.A1T0 RZ, [R0+URZ], RZ ;  /* 0x000000ff00ff79a7 */ /* 0x0007e2000810043f */
[----:B------:R-:W-:Y:S05]  /*4620*/  @P0 BRA `(.L_x_42) ;  /* 0x0000000000040947 */ /* 0x000fea0003800000 */
[----:B------:R-:W-:Y:S01]  /*4630*/  BPT.TRAP 0x1 ;  /* 0x000000040000795c */ /* 0x000fe20000300000 */
.L_x_42:
[----:B------:R-:W-:Y:S02]  /*4640*/  R2UR UR4, R5 ;  /* 0x00000000050472ca */ /* 0x000fe400000e0000 */
[----:B------:R-:W-:Y:S02]  /*4650*/  R2UR UR45, R16 ;  /* 0x00000000102d72ca */ /* 0x000fe400000e0000 */
[----:B------:R-:W-:Y:S02]  /*4660*/  R2UR UR46, R17 ;  /* 0x00000000112e72ca */ /* 0x000fe400000e0000 */
[----:B------:R-:W-:-:S07]  /*4670*/  LOP3.LUT P0, RZ, R4, 0xff, RZ, 0xc0, !PT ;  /* 0x000000ff04ff7812 */ /* 0x000fce000780c0ff */
[----:B------:R-:W-:Y:S02]  /*4680*/  UIADD3 UR4, UR4, 0x7f, URZ ;  /* 0x0000007f04047890 */ /* 0x000fe4000fffe03f */
[----:B------:R-:W-:Y:S02]  /*4690*/  USHF.L.U32 UR45, UR45, 0x7, URZ ;  /* 0x000000072d2d7899 */ /* 0x000fe4000800063f */
[----:B------:R-:W-:Y:S02]  /*46a0*/  USHF.R.S32.HI UR5, URZ, 0x1f, UR4 ;  /* 0x0000001f3f057899 */ /* 0x000fe40008011404 */
[----:B------:R-:W-:Y:S02]  /*46b0*/  USHF.L.U32 UR46, UR46, 0x7, URZ ;  /* 0x000000072e2e7899 */ /* 0x000fe4000800063f */
[----:B------:R-:W-:Y:S02]  /*46c0*/  ULEA.HI UR5, UR5, UR4, URZ, 0x7 ;  /* 0x0000000405057291 */ /* 0x000fe4000f8f383f */
[----:B------:R-:W-:-:S02]  /*46d0*/  UIADD3 UR4, UR43, 0x30000, URZ ;  /* 0x000300002b047890 */ /* 0x000fc4000fffe03f */
[----:B------:R-:W-:Y:S02]  /*46e0*/  USHF.R.S32.HI UR5, URZ, 0x7, UR5 ;  /* 0x000000073f057899 */ /* 0x000fe40008011405 */
[----:B------:R-:W-:Y:S02]  /*46f0*/  ULOP3.LUT UP2, URZ, UR4, 0x3ff, URZ, 0xc0, !UPT ;  /* 0x000003ff043f7892 */ /* 0x000fe4000f84c03f */
[----:B------:R-:W-:Y:S02]  /*4700*/  UIADD3 UR60, UR5, UR9, URZ ;  /* 0x00000009053c7290 */ /* 0x000fe4000fffe03f */
[----:B------:R-:W-:Y:S02]  /*4710*/  UISETP.GE.U32.AND UP1, UPT, UR5, 0x3, UPT ;  /* 0x000000030500788c */ /* 0x000fe4000bf26070 */
[----:B------:R-:W-:Y:S01]  /*4720*/  UISETP.GT.U32.AND UP0, UPT, UR60, 0x2, UPT ;  /* 0x000000023c00788c */ /* 0x000fe2000bf04070 */
[----:B------:R-:W-:-:S03]  /*4730*/  PLOP3.LUT P1, PT, PT, PT, UP2, 0x80, 0x0 ;  /* 0x000000000000781c */ /* 0x000fc60003f2f028 */
[----:B------:R-:W-:-:S04]  /*4740*/  UISETP.LT.U32.AND UP0, UPT, UR5, 0x3, UP0 ;  /* 0x000000030500788c */ /* 0x000fc80008701070 */
[----:B------:R-:W-:Y:S02]  /*4750*/  USEL UR6, URZ, 0x1, !UP0 ;  /* 0x000000013f067887 */ /* 0x000fe4000c000000 */
[----:B------:R-:W-:Y:S02]  /*4760*/  @UP1 UIMAD.WIDE.U32 UR4, UR60, -0x55555555, URZ ;  /* 0xaaaaaaab3c0418a5 */ /* 0x000fe4000f8e003f */
[----:B------:R-:W-:Y:S02]  /*4770*/  ULOP3.LUT UR37, UR37, UR6, URZ, 0x3c, !UPT ;  /* 0x0000000625257292 */ /* 0x000fe4000f8e3c3f */
[----:B------:R-:W-:-:S04]  /*4780*/  @UP1 USHF.R.U32.HI UR4, URZ, 0x1, UR5 ;  /* 0x000000013f041899 */ /* 0x000fc80008011605 */
[----:B------:R-:W-:Y:S01]  /*4790*/  @UP1 ULOP3.LUT UR37, UR37, 0x1, UR4, 0x78, !UPT ;  /* 0x0000000125251892 */ /* 0x000fe2000f8e7804 */
[----:B------:R-:W-:Y:S11]  /*47a0*/  @!P0 BRA `(.L_x_44) ;  /* 0x00000000000c8947 */ /* 0x000ff60003800000 */
[----:B------:R-:W-:-:S04]  /*47b0*/  DEPBAR {5,4,3,2,1,0} ;  /* 0x0000003f0000791a */ /* 0x000fc80000000000 */
[----:B------:R4:W-:Y:S02]  /*47c0*/  UTMACCTL.IV [UR58] ;  /* 0x000000003a0079b9 */ /* 0x0009e40008000000 */
[----:B----4-:R-:W-:Y:S01]  /*47d0*/  NOP ;  /* 0x0000000000007918 */ /* 0x010fe20000000000 */
.L_x_44:
[----:B------:R-:W-:Y:S05]  /*47e0*/  @!P1 BRA `(.L_x_45) ;  /* 0x00000000007c9947 */ /* 0x000fea0003800000 */
[----:B------:R-:W-:Y:S01]  /*47f0*/  MOV R2, 0x0 ;  /* 0x0000000000027802 */ /* 0x000fe20000000f00 */
[----:B------:R-:W-:Y:S01]  /*4800*/  ULDC.64 UR4, c[0x4][0x68] ;  /* 0x01001a0000047ab9 */ /* 0x000fe20000000a00 */
[----:B------:R-:W-:Y:S01]  /*4810*/  ULDC.64 UR6, c[0x4][0x8] ;  /* 0x0100020000067ab9 */ /* 0x000fe20000000a00 */
[----:B------:R-:W-:Y:S01]  /*4820*/  IMAD.U32 R4, RZ, RZ, UR4 ;  /* 0x00000004ff047e24 */ /* 0x000fe2000f8e00ff */
[----:B------:R4:W1:Y:S01]  /*4830*/  LDC.64 R14, c[0x4][R2] ;  /* 0x01000000020e7b82 */ /* 0x0008620000000a00 */
[----:B------:R-:W-:Y:S01]  /*4840*/  IMAD.U32 R5, RZ, RZ, UR5 ;  /* 0x00000005ff057e24 */ /* 0x000fe2000f8e00ff */
[----:B------:R-:W-:Y:S01]  /*4850*/  ULDC.64 UR4, c[0x4][0x70] ;  /* 0x01001c0000047ab9 */ /* 0x000fe20000000a00 */
[----:B------:R-:W-:Y:S02]  /*4860*/  IMAD.U32 R10, RZ, RZ, UR6 ;  /* 0x00000006ff0a7e24 */ /* 0x000fe4000f8e00ff */
[----:B------:R-:W-:Y:S02]  /*4870*/  IMAD.U32 R6, RZ, RZ, UR4 ;  /* 0x00000004ff067e24 */ /* 0x000fe4000f8e00ff */
[----:B------:R-:W-:-:S02]  /*4880*/  IMAD.U32 R7, RZ, RZ, UR5 ;  /* 0x00000005ff077e24 */ /* 0x000fc4000f8e00ff */
[----:B------:R-:W-:Y:S02]  /*4890*/  IMAD.U32 R11, RZ, RZ, UR7 ;  /* 0x00000007ff0b7e24 */ /* 0x000fe4000f8e00ff */
[----:B--2---:R-:W-:Y:S02]  /*48a0*/  IMAD.MOV.U32 R8, RZ, RZ, 0x70 ;  /* 0x00000070ff087424 */ /* 0x004fe400078e00ff */
[----:B------:R-:W-:Y:S02]  /*48b0*/  IMAD.MOV.U32 R12, RZ, RZ, 0x1 ;  /* 0x00000001ff0c7424 */ /* 0x000fe400078e00ff */
[----:B----4-:R-:W-:-:S07]  /*48c0*/  IMAD.MOV.U32 R13, RZ, RZ, RZ ;  /* 0x000000ffff0d7224 */ /* 0x010fce00078e00ff */
[----:B------:R-:W-:-:S07]  /*48d0*/  LEPC R20, `(.L_x_46) ;  /* 0x000000001014794e */ /* 0x000fce0000000000 */
[----:B-1-3--:R-:W-:Y:S05]  /*48e0*/  CALL.ABS.NOINC R14 ;  /* 0x000000000e007343 */ /* 0x00afea0003c00000 */
.L_x_46:
[----:B------:R-:W1:Y:S01]  /*48f0*/  LDC.64 R2, c[0x4][R2] ;  /* 0x0100000002027b82 */ /* 0x000e620000000a00 */
[----:B------:R-:W-:Y:S01]  /*4900*/  ULDC.64 UR4, c[0x4][0x68] ;  /* 0x01001a0000047ab9 */ /* 0x000fe20000000a00 */
[----:B------:R-:W-:Y:S01]  /*4910*/  ULDC.64 UR6, c[0x4][0x8] ;  /* 0x0100020000067ab9 */ /* 0x000fe20000000a00 */
[----:B------:R-:W-:Y:S02]  /*4920*/  IMAD.U32 R4, RZ, RZ, UR4 ;  /* 0x00000004ff047e24 */ /* 0x000fe4000f8e00ff */
[----:B------:R-:W-:Y:S01]  /*4930*/  IMAD.U32 R5, RZ, RZ, UR5 ;  /* 0x00000005ff057e24 */ /* 0x000fe2000f8e00ff */
[----:B------:R-:W-:Y:S01]  /*4940*/  ULDC.64 UR4, c[0x4][0x70] ;  /* 0x01001c0000047ab9 */ /* 0x000fe20000000a00 */
[----:B------:R-:W-:Y:S02]  /*4950*/  IMAD.U32 R10, RZ, RZ, UR6 ;  /* 0x00000006ff0a7e24 */ /* 0x000fe4000f8e00ff */
[----:B------:R-:W-:Y:S02]  /*4960*/  IMAD.U32 R6, RZ, RZ, UR4 ;  /* 0x00000004ff067e24 */ /* 0x000fe4000f8e00ff */
[----:B------:R-:W-:-:S02]  /*4970*/  IMAD.U32 R7, RZ, RZ, UR5 ;  /* 0x00000005ff077e24 */ /* 0x000fc4000f8e00ff */
[----:B------:R-:W-:Y:S02]  /*4980*/  IMAD.U32 R11, RZ, RZ, UR7 ;  /* 0x00000007ff0b7e24 */ /* 0x000fe4000f8e00ff */
[----:B------:R-:W-:Y:S02]  /*4990*/  IMAD.MOV.U32 R8, RZ, RZ, 0x70 ;  /* 0x00000070ff087424 */ /* 0x000fe400078e00ff */
[----:B------:R-:W-:Y:S02]  /*49a0*/  IMAD.MOV.U32 R12, RZ, RZ, 0x1 ;  /* 0x00000001ff0c7424 */ /* 0x000fe400078e00ff */
[----:B------:R-:W-:-:S07]  /*49b0*/  IMAD.MOV.U32 R13, RZ, RZ, RZ ;  /* 0x000000ffff0d7224 */ /* 0x000fce00078e00ff */
[----:B------:R-:W-:-:S07]  /*49c0*/  LEPC R20, `(.L_x_45) ;  /* 0x000000001014794e */ /* 0x000fce0000000000 */
[----:B-1----:R-:W-:Y:S05]  /*49d0*/  CALL.ABS.NOINC R2 ;  /* 0x0000000002007343 */ /* 0x002fea0003c00000 */
.L_x_45:
[----:B------:R-:W-:Y:S02]  /*49e0*/  ULDC.64 UR4, c[0x0][0x590] ;  /* 0x0001640000047ab9 */ /* 0x000fe40000000a00 */
[----:B------:R-:W-:-:S04]  /*49f0*/  ISETP.NE.U32.AND P0, PT, RZ, UR4, PT ;  /* 0x00000004ff007c0c */ /* 0x000fc8000bf05070 */
[----:B------:R-:W-:-:S13]  /*4a00*/  ISETP.NE.AND.EX P0, PT, RZ, UR5, PT, P0 ;  /* 0x00000005ff007c0c */ /* 0x000fda000bf05300 */
[----:B------:R-:W-:Y:S05]  /*4a10*/  @!P0 BRA `(.L_x_47) ;  /* 0x0000000000148947 */ /* 0x000fea0003800000 */
[----:B------:R-:W-:-:S04]  /*4a20*/  LEA R2, P0, R18, UR4, 0x3 ;  /* 0x0000000412027c11 */ /* 0x000fc8000f8018ff */
[----:B-12---:R-:W-:-:S06]  /*4a30*/  LEA.HI.X R3, R18, UR5, R19, 0x3, P0 ;  /* 0x0000000512037c11 */ /* 0x006fcc00080f1c13 */
[----:B------:R-:W3:Y:S04]  /*4a40*/  LDG.E.64 R2, desc[UR56][R2.64] ;  /* 0x0000003802027981 */ /* 0x000ee8000c1e1b00 */
[----:B---3--:R1:W5:Y:S01]  /*4a50*/  LD.E R0, desc[UR56][R2.64] ;  /* 0x0000003802007980 */ /* 0x008362000c101900 */
[----:B------:R-:W-:Y:S05]  /*4a60*/  BRA `(.L_x_48) ;  /* 0x0000000000307947 */ /* 0x000fea0003800000 */
.L_x_47:
[----:B------:R-:W-:Y:S02]  /*4a70*/  ULDC.64 UR4, c[0x0][0x588] ;  /* 0x0001620000047ab9 */ /* 0x000fe40000000a00 */
[----:B------:R-:W-:-:S04]  /*4a80*/  ISETP.NE.U32.AND P0, PT, RZ, UR4, PT ;  /* 0x00000004ff007c0c */ /* 0x000fc8000bf05070 */
[----:B------:R-:W-:-:S13]  /*4a90*/  ISETP.NE.AND.EX P0, PT, RZ, UR5, PT, P0 ;  /* 0x00000005ff007c0c */ /* 0x000fda000bf05300 */
[----:B------:R-:W-:Y:S05]  /*4aa0*/  @!P0 BRA `(.L_x_49) ;  /* 0x0000000000188947 */ /* 0x000fea0003800000 */
[----:B-12---:R-:W1:Y:S01]  /*4ab0*/  LDC.64 R2, c[0x0][0x588] ;  /* 0x00016200ff027b82 */ /* 0x006e620000000a00 */
[----:B------:R-:W-:Y:S02]  /*4ac0*/  ULDC UR4, c[0x0][0x598] ;  /* 0x0001660000047ab9 */ /* 0x000fe40000000800 */
[----:B------:R-:W-:-:S04]  /*4ad0*/  IMAD R5, R18, UR4, RZ ;  /* 0x0000000412057c24 */ /* 0x000fc8000f8e02ff */
[----:B-1----:R-:W-:-:S05]  /*4ae0*/  IMAD.WIDE R2, R5, 0x4, R2 ;  /* 0x0000000405027825 */ /* 0x002fca00078e0202 */
[----:B---3--:R2:W5:Y:S01]  /*4af0*/  LDG.E R0, desc[UR56][R2.64] ;  /* 0x0000003802007981 */ /* 0x008562000c1e1900 */
[----:B------:R-:W-:Y:S05]  /*4b00*/  BRA `(.L_x_48) ;  /* 0x0000000000087947 */ /* 0x000fea0003800000 */
.L_x_49:
[----:B------:R-:W-:Y:S02]  /*4b10*/  ULDC UR4, c[0x0][0x580] ;  /* 0x0001600000047ab9 */ /* 0x000fe40000000800 */
[----:B---3--:R-:W-:-:S07]  /*4b20*/  IMAD.U32 R0, RZ, RZ, UR4 ;  /* 0x00000004ff007e24 */ /* 0x008fce000f8e00ff */
.L_x_48:
[----:B------:R-:W-:Y:S02]  /*4b30*/  ULDC.64 UR4, c[0x0][0x5b8] ;  /* 0x00016e0000047ab9 */ /* 0x000fe40000000a00 */
[----:B------:R-:W-:-:S04]  /*4b40*/  ISETP.NE.U32.AND P0, PT, RZ, UR4, PT ;  /* 0x00000004ff007c0c */ /* 0x000fc8000bf05070 */
[----:B------:R-:W-:-:S13]  /*4b50*/  ISETP.NE.AND.EX P0, PT, RZ, UR5, PT, P0 ;  /* 0x00000005ff007c0c */ /* 0x000fda000bf05300 */
[----:B------:R-:W-:Y:S05]  /*4b60*/  @!P0 BRA `(.L_x_50) ;  /* 0x0000000000148947 */ /* 0x000fea0003800000 */
[----:B------:R-:W-:-:S04]  /*4b70*/  LEA R4, P0, R18, UR4, 0x3 ;  /* 0x0000000412047c11 */ /* 0x000fc8000f8018ff */
[----:B------:R-:W-:-:S05]  /*4b80*/  LEA.HI.X R5, R18, UR5, R19, 0x3, P0 ;  /* 0x0000000512057c11 */ /* 0x000fca00080f1c13 */
[----:B-12---:R-:W2:Y:S04]  /*4b90*/  LDG.E.64 R2, desc[UR56][R4.64] ;  /* 0x0000003804027981 */ /* 0x006ea8000c1e1b00 */
[----:B--2---:R2:W5:Y:S01]  /*4ba0*/  LD.E R2, desc[UR56][R2.64] ;  /* 0x0000003802027980 */ /* 0x004562000c101900 */
[----:B------:R-:W-:Y:S05]  /*4bb0*/  BRA `(.L_x_51) ;  /* 0x0000000000307947 */ /* 0x000fea0003800000 */
.L_x_50:
[----:B------:R-:W-:Y:S02]  /*4bc0*/  ULDC.64 UR4, c[0x0][0x5b0] ;  /* 0x00016c0000047ab9 */ /* 0x000fe40000000a00 */
[----:B------:R-:W-:-:S04]  /*4bd0*/  ISETP.NE.U32.AND P0, PT, RZ, UR4, PT ;  /* 0x00000004ff007c0c */ /* 0x000fc8000bf05070 */
[----:B------:R-:W-:-:S13]  /*4be0*/  ISETP.NE.AND.EX P0, PT, RZ, UR5, PT, P0 ;  /* 0x00000005ff007c0c */ /* 0x000fda000bf05300 */
[----:B------:R-:W-:Y:S05]  /*4bf0*/  @!P0 BRA `(.L_x_52) ;  /* 0x0000000000188947 */ /* 0x000fea0003800000 */
[----:B-12---:R-:W1:Y:S01]  /*4c00*/  LDC.64 R2, c[0x0][0x5b0] ;  /* 0x00016c00ff027b82 */ /* 0x006e620000000a00 */
[----:B------:R-:W-:Y:S02]  /*4c10*/  ULDC UR4, c[0x0][0x5c0] ;  /* 0x0001700000047ab9 */ /* 0x000fe40000000800 */
[----:B------:R-:W-:-:S04]  /*4c20*/  IMAD R5, R18, UR4, RZ ;  /* 0x0000000412057c24 */ /* 0x000fc8000f8e02ff */
[----:B-1----:R-:W-:-:S06]  /*4c30*/  IMAD.WIDE R2, R5, 0x4, R2 ;  /* 0x0000000405027825 */ /* 0x002fcc00078e0202 */
[----:B------:R1:W5:Y:S01]  /*4c40*/  LDG.E R2, desc[UR56][R2.64] ;  /* 0x0000003802027981 */ /* 0x000362000c1e1900 */
[----:B------:R-:W-:Y:S05]  /*4c50*/  BRA `(.L_x_51) ;  /* 0x0000000000087947 */ /* 0x000fea0003800000 */
.L_x_52:
[----:B------:R-:W-:Y:S02]  /*4c60*/  ULDC UR4, c[0x0][0x5a8] ;  /* 0x00016a0000047ab9 */ /* 0x000fe40000000800 */
[----:B-12---:R-:W-:-:S07]  /*4c70*/  IMAD.U32 R2, RZ, RZ, UR4 ;  /* 0x00000004ff027e24 */ /* 0x006fce000f8e00ff */
.L_x_51:
[----:B------:R-:W-:Y:S01]  /*4c80*/  ISETP.GT.U32.AND P0, PT, R88, 0x3e, PT ;  /* 0x0000003e5800780c */ /* 0x000fe20003f04070 */
[----:B------:R-:W-:Y:S01]  /*4c90*/  BSSY B0, `(.L_x_53) ;  /* 0x0000007000007945 */ /* 0x000fe20003800000 */
[----:B------:R-:W-:-:S11]  /*4ca0*/  PRMT R4, RZ, 0x7610, R4 ;  /* 0x00007610ff047816 */ /* 0x000fd60000000004 */
[----:B------:R-:W-:Y:S05]  /*4cb0*/  @P0 BRA `(.L_x_54) ;  /* 0x0000000000100947 */ /* 0x000fea0003800000 */
[----:B------:R-:W-:-:S03]  /*4cc0*/  UMOV UR4, 0xffffffff ;  /* 0xffffffff00047882 */ /* 0x000fc60000000000 */
[----:B------:R-:W-:Y:S05]  /*4cd0*/  BRA.DIV UR4, `(.L_x_55) ;  /* 0x0000007a04587947 */ /* 0x000fea000b800000 */
[----:B------:R-:W-:-:S13]  /*4ce0*/  ELECT P6, URZ, PT ;  /* 0x00000000003f782f */ /* 0x000fda00038c0000 */
.L_x_223:
[----:B------:R-:W-:-:S07]  /*4cf0*/  SEL R4, RZ, 0x1, !P6 ;  /* 0x00000001ff047807 */ /* 0x000fce0007000000 */
.L_x_54:
[----:B------:R-:W-:Y:S05]  /*4d00*/  BSYNC B0 ;  /* 0x0000000000007941 */ /* 0x000fea0003800000 */
.L_x_53:
[----:B-12---:R-:W-:Y:S01]  /*4d10*/  IMAD.U32 R3, RZ, RZ, UR48 ;  /* 0x00000030ff037e24 */ /* 0x006fe2000f8e00ff */
[----:B------:R-:W-:-:S04]  /*4d20*/  LOP3.LUT R90, R90, 0x1, RZ, 0x3c, !PT ;  /* 0x000000015a5a7812 */ /* 0x000fc800078e3cff */
[----:B------:R-:W-:-:S13]  /*4d30*/  ISETP.NE.AND P1, PT, R3, 0x3, PT ;  /* 0x000000030300780c */ /* 0x000fda0003f25270 */
[----:B------:R-:W-:Y:S05]  /*4d40*/  @!P1 BRA `(.L_x_56) ;  /* 0x0000000000049947 */ /* 0x000fea0003800000 */
[----:B------:R-:W-:Y:S01]  /*4d50*/  BPT.TRAP 0x1 ;  /* 0x000000040000795c */ /* 0x000fe20000300000 */
.L_x_56:
[----:B------:R-:W-:Y:S01]  /*4d60*/  SHF.L.U32 R3, R90, 0x1f, RZ ;  /* 0x0000001f5a037819 */ /* 0x000fe200000006ff */
[----:B------:R-:W-:Y:S01]  /*4d70*/  BSSY B0, `(.L_x_57) ;  /* 0x000000a000007945 */ /* 0x000fe20003800000 */
[----:B-----5:R-:W-:Y:S01]  /*4d80*/  FSETP.NEU.AND P2, PT, R0, RZ, PT ;  /* 0x000000ff0000720b */ /* 0x020fe20003f4d000 */
[-C--:B------:R-:W-:Y:S01]  /*4d90*/  FMUL R24, R24, R2.reuse ;  /* 0x0000000218187220 */ /* 0x080fe20000400000 */
[----:B------:R-:W1:Y:S01]  /*4da0*/  SYNCS.PHASECHK.TRANS64.TRYWAIT P3, [UR43+0x384b0], R3 ;  /* 0x0384b003ff0075a7 */ /* 0x000e62000806016b */
[----:B------:R-:W-:Y:S01]  /*4db0*/  PRMT R4, R4, 0x9910, RZ ;  /* 0x0000991004047816 */ /* 0x000fe200000000ff */
[-C--:B------:R-:W-:Y:S01]  /*4dc0*/  FMUL R14, R25, R2.reuse ;  /* 0x00000002190e7220 */ /* 0x080fe20000400000 */
[----:B------:R-:W-:Y:S02]  /*4dd0*/  FMUL R26, R26, R2 ;  /* 0x000000021a1a7220 */ /* 0x000fe40000400000 */
[----:B------:R-:W-:-:S06]  /*4de0*/  ISETP.NE.AND P0, PT, R4, RZ, PT ;  /* 0x000000ff0400720c */ /* 0x000fcc0003f05270 */
[----:B------:R-:W-:Y:S01]  /*4df0*/  @P2 LEA R12, R23, UR43, 0x1 ;  /* 0x0000002b170c2c11 */ /* 0x000fe2000f8e08ff */
[----:B-1----:R-:W-:Y:S06]  /*4e00*/  @!P3 BRA `(.L_x_58) ;  /* 0x000000780024b947 */ /* 0x002fec0003800000 */
.L_x_224:
[----:B------:R-:W-:Y:S05]  /*4e10*/  BSYNC B0 ;  /* 0x0000000000007941 */ /* 0x000fea0003800000 */
.L_x_57:
[----:B------:R-:W-:Y:S05]  /*4e20*/  @P2 WARPSYNC.ALL ;  /* 0x0000000000002948 */ /* 0x000fea0003800000 */
[----:B-1----:R1:W2:Y:S01]  /*4e30*/  @P2 LDSM.16.MT88.4 R4, [R12+0x30000] ;  /* 0x030000000c04283b */ /* 0x0022a20000004200 */
[----:B------:R-:W-:Y:S03]  /*4e40*/  BSSY B0, `(.L_x_59) ;  /* 0x0000007000007945 */ /* 0x000fe60003800000 */
[----:B------:R1:W3:Y:S01]  /*4e50*/  @P2 LDSM.16.MT88.4 R8, [R12+0x30800] ;  /* 0x030800000c08283b */ /* 0x0002e20000004200 */
[----:B------:R-:W-:Y:S05]  /*4e60*/  @P2 BRA `(.L_x_60) ;  /* 0x0000000000102947 */ /* 0x000fea0003800000 */
[----:B---3--:R-:W-:Y:S02]  /*4e70*/  CS2R R10, SRZ ;  /* 0x00000000000a7805 */ /* 0x008fe4000001ff00 */
[----:B------:R-:W-:Y:S02]  /*4e80*/  CS2R R8, SRZ ;  /* 0x0000000000087805 */ /* 0x000fe4000001ff00 */
[----:B--2---:R-:W-:Y:S02]  /*4e90*/  CS2R R6, SRZ ;  /* 0x0000000000067805 */ /* 0x004fe4000001ff00 */
[----:B------:R-:W-:-:S07]  /*4ea0*/  CS2R R4, SRZ ;  /* 0x0000000000047805 */ /* 0x000fce000001ff00 */
.L_x_60:
[----:B------:R-:W-:Y:S05]  /*4eb0*/  BSYNC B0 ;  /* 0x0000000000007941 */ /* 0x000fea0003800000 */
.L_x_59:
[--C-:B--2---:R-:W-:Y:S02]  /*4ec0*/  HADD2.F32 R13, -RZ, R4.reuse.H0_H0 ;  /* 0x20000004ff0d7230 */ /* 0x104fe40000004100 */
[-C--:B-1----:R-:W-:Y:S01]  /*4ed0*/  FMUL R12, R27, R2.reuse ;  /* 0x000000021b0c7220 */ /* 0x082fe20000400000 */
[----:B------:R-:W-:Y:S02]  /*4ee0*/  HADD2.F32 R15, -RZ, R4.H1_H1 ;  /* 0x30000004ff0f7230 */ /* 0x000fe40000004100 */
[----:B------:R-:W-:Y:S01]  /*4ef0*/  FMUL R28, R28, R2 ;  /* 0x000000021c1c7220 */ /* 0x000fe20000400000 */
[--C-:B------:R-:W-:Y:S02]  /*4f00*/  HADD2.F32 R19, -RZ, R5.reuse.H1_H1 ;  /* 0x30000005ff137230 */ /* 0x100fe40000004100 */
[-C--:B------:R-:W-:Y:S01]  /*4f10*/  FFMA R24, R13, R0.reuse, R24 ;  /* 0x000000000d187223 */ /* 0x080fe20000000018 */
[----:B------:R-:W-:Y:S02]  /*4f20*/  HADD2.F32 R17, -RZ, R5.H0_H0 ;  /* 0x20000005ff117230 */ /* 0x000fe40000004100 */
[----:B------:R-:W-:Y:S01]  /*4f30*/  FFMA R21, R15, R0, R14 ;  /* 0x000000000f157223 */ /* 0x000fe2000000000e */
[----:B------:R-:W-:-:S02]  /*4f40*/  HADD2.F32 R13, -RZ, R6.H0_H0 ;  /* 0x20000006ff0d7230 */ /* 0x000fc40000004100 */
[-C--:B------:R-:W-:Y:S01]  /*4f50*/  FFMA R25, R19, R0.reuse, R12 ;  /* 0x0000000013197223 */ /* 0x080fe2000000000c */
[----:B------:R-:W-:Y:S02]  /*4f60*/  HADD2.F32 R15, -RZ, R6.H1_H1 ;  /* 0x30000006ff0f7230 */ /* 0x000fe40000004100 */
[----:B------:R-:W-:Y:S01]  /*4f70*/  FFMA R26, R17, R0, R26 ;  /* 0x00000000111a7223 */ /* 0x000fe2000000001a */
[-C--:B------:R-:W-:Y:S01]  /*4f80*/  FMUL R12, R29, R2.reuse ;  /* 0x000000021d0c7220 */ /* 0x080fe20000400000 */
[--C-:B------:R-:W-:Y:S02]  /*4f90*/  HADD2.F32 R17, -RZ, R7.reuse.H0_H0 ;  /* 0x20000007ff117230 */ /* 0x100fe40000004100 */
[-C--:B------:R-:W-:Y:S01]  /*4fa0*/  FMUL R30, R30, R2.reuse ;  /* 0x000000021e1e7220 */ /* 0x080fe20000400000 */
[----:B------:R-:W-:Y:S02]  /*4fb0*/  HADD2.F32 R19, -RZ, R7.H1_H1 ;  /* 0x30000007ff137230 */ /* 0x000fe40000004100 */
[----:B------:R-:W-:Y:S01]  /*4fc0*/  FMUL R14, R31, R2 ;  /* 0x000000021f0e7220 */ /* 0x000fe20000400000 */
[-C--:B------:R-:W-:Y:S01]  /*4fd0*/  FFMA R28, R13, R0.reuse, R28 ;  /* 0x000000000d1c7223 */ /* 0x080fe2000000001c */
[----:B------:R-:W-:Y:S01]  /*4fe0*/  FFMA R27, R15, R0, R12 ;  /* 0x000000000f1b7223 */ /* 0x000fe2000000000c */
[----:B---3--:R-:W-:-:S02]  /*4ff0*/  HADD2.F32 R13, -RZ, R8.H0_H0 ;  /* 0x20000008ff0d7230 */ /* 0x008fc40000004100 */
[-C--:B------:R-:W-:Y:S01]  /*5000*/  FFMA R30, R17, R0.reuse, R30 ;  /* 0x00000000111e7223 */ /* 0x080fe2000000001e */
[----:B------:R-:W-:Y:S02]  /*5010*/  HADD2.F32 R15, -RZ, R8.H1_H1 ;  /* 0x30000008ff0f7230 */ /* 0x000fe40000004100 */
[----:B------:R-:W-:Y:S01]  /*5020*/  FFMA R29, R19, R0, R14 ;  /* 0x00000000131d7223 */ /* 0x000fe2000000000e */
[-C--:B------:R-:W-:Y:S01]  /*5030*/  FMUL R32, R32, R2.reuse ;  /* 0x0000000220207220 */ /* 0x080fe20000400000 */
[-C--:B------:R-:W-:Y:S01]  /*5040*/  FMUL R12, R33, R2.reuse ;  /* 0x00000002210c7220 */ /* 0x080fe20000400000 */
[--C-:B------:R-:W-:Y:S02]  /*5050*/  HADD2.F32 R17, -RZ, R9.reuse.H0_H0 ;  /* 0x20000009ff117230 */ /* 0x100fe40000004100 */
[-C--:B------:R-:W-:Y:S01]  /*5060*/  FMUL R34, R34, R2.reuse ;  /* 0x0000000222227220 */ /* 0x080fe20000400000 */
[----:B------:R-:W-:Y:S02]  /*5070*/  HADD2.F32 R19, -RZ, R9.H1_H1 ;  /* 0x30000009ff137230 */ /* 0x000fe40000004100 */
[----:B------:R-:W-:Y:S01]  /*5080*/  FMUL R14, R35, R2 ;  /* 0x00000002230e7220 */ /* 0x000fe20000400000 */
[-C--:B------:R-:W-:Y:S01]  /*5090*/  FFMA R32, R13, R0.reuse, R32 ;  /* 0x000000000d207223 */ /* 0x080fe20000000020 */
[----:B------:R-:W-:Y:S01]  /*50a0*/  FFMA R31, R15, R0, R12 ;  /* 0x000000000f1f7223 */ /* 0x000fe2000000000c */
[----:B------:R-:W-:-:S02]  /*50b0*/  HADD2.F32 R13, -RZ, R10.H0_H0 ;  /* 0x2000000aff0d7230 */ /* 0x000fc40000004100 */
        /* <DEDUP_REMOVED lines=10> */
[-C--:B------:R-:W-:Y:S01]  /*5160*/  FFMA R12, R15, R0.reuse, R12 ;  /* 0x000000000f0c7223 */ /* 0x080fe2000000000c */
[-C--:B------:R-:W-:Y:S01]  /*5170*/  FFMA R17, R17, R0.reuse, R38 ;  /* 0x0000000011117223 */ /* 0x080fe20000000026 */
[----:B------:R-:W-:Y:S01]  /*5180*/  FFMA R14, R19, R0, R14 ;  /* 0x00000000130e7223 */ /* 0x000fe2000000000e */
[----:B------:R-:W-:Y:S01]  /*5190*/  F2FP.F16.F32.PACK_AB R25, R25, R26 ;  /* 0x0000001a1919723e */ /* 0x000fe200000000ff */
[----:B------:R-:W-:Y:S05]  /*51a0*/  WARPSYNC.ALL ;  /* 0x0000000000007948 */ /* 0x000fea0003800000 */
[----:B------:R-:W-:Y:S01]  /*51b0*/  F2FP.F16.F32.PACK_AB R33, R33, R34 ;  /* 0x000000222121723e */ /* 0x000fe200000000ff */
[----:B------:R-:W-:Y:S01]  /*51c0*/  BSSY B0, `(.L_x_61) ;  /* 0x000001a000007945 */ /* 0x000fe20003800000 */
[----:B------:R-:W-:-:S02]  /*51d0*/  F2FP.F16.F32.PACK_AB R26, R27, R28 ;  /* 0x0000001c1b1a723e */ /* 0x000fc400000000ff */
[----:B------:R-:W-:Y:S02]  /*51e0*/  F2FP.F16.F32.PACK_AB R34, R12, R13 ;  /* 0x0000000d0c22723e */ /* 0x000fe400000000ff */
[----:B------:R-:W-:Y:S02]  /*51f0*/  F2FP.F16.F32.PACK_AB R24, R21, R24 ;  /* 0x000000181518723e */ /* 0x000fe400000000ff */
[----:B------:R-:W-:Y:S02]  /*5200*/  F2FP.F16.F32.PACK_AB R27, R29, R30 ;  /* 0x0000001e1d1b723e */ /* 0x000fe400000000ff */
[----:B------:R-:W-:Y:S02]  /*5210*/  LEA R12, R23, UR43, 0x1 ;  /* 0x0000002b170c7c11 */ /* 0x000fe4000f8e08ff */
[----:B------:R-:W-:Y:S02]  /*5220*/  F2FP.F16.F32.PACK_AB R32, R31, R32 ;  /* 0x000000201f20723e */ /* 0x000fe400000000ff */
[----:B------:R-:W-:Y:S01]  /*5230*/  F2FP.F16.F32.PACK_AB R35, R14, R17 ;  /* 0x000000110e23723e */ /* 0x000fe200000000ff */
[----:B------:R1:W-:Y:S04]  /*5240*/  STSM.16.MT88.4 [R12+0x30000], R24 ;  /* 0x030000180c007844 */ /* 0x0003e80000004200 */
[----:B------:R1:W-:Y:S01]  /*5250*/  STSM.16.MT88.4 [R12+0x30800], R32 ;  /* 0x030800200c007844 */ /* 0x0003e20000004200 */
[----:B------:R-:W-:Y:S01]  /*5260*/  @!PT LDS RZ, [RZ] ;  /* 0x00000000fffff984 */ /* 0x000fe20000000800 */
[----:B------:R-:W-:Y:S01]  /*5270*/  @!PT LDS RZ, [RZ] ;  /* 0x00000000fffff984 */ /* 0x000fe20000000800 */
[----:B------:R-:W-:Y:S01]  /*5280*/  @!PT LDS RZ, [RZ] ;  /* 0x00000000fffff984 */ /* 0x000fe20000000800 */
[----:B------:R-:W-:Y:S01]  /*5290*/  @!PT LDS RZ, [RZ] ;  /* 0x00000000fffff984 */ /* 0x000fe20000000800 */
[----:B------:R2:W-:Y:S06]  /*52a0*/  MEMBAR.ALL.CTA ;  /* 0x0000000000007992 */ /* 0x0005ec0000008000 */
[----:B--2---:R-:W2:Y:S02]  /*52b0*/  FENCE.VIEW.ASYNC.S ;  /* 0x00000000000073c6 */ /* 0x004ea40000000000 */
[----:B--2---:R-:W-:Y:S06]  /*52c0*/  BAR.SYNC.DEFER_BLOCKING 0x1, 0x100 ;  /* 0x0044000000007b1d */ /* 0x004fec0000010000 */
[----:B------:R-:W-:Y:S05]  /*52d0*/  @!P0 BRA `(.L_x_62) ;  /* 0x0000000000208947 */ /* 0x000fea0003800000 */
[----:B------:R-:W-:Y:S02]  /*52e0*/  UIADD3 UR44, UR43, 0x30000, URZ ;  /* 0x000300002b2c7890 */ /* 0x000fe4000fffe03f */
[----:B------:R-:W-:Y:S02]  /*52f0*/  UIADD3 UR5, UR45, 0x40, URZ ;  /* 0x000000402d057890 */ /* 0x000fe4000fffe03f */
[----:B------:R-:W-:Y:S01]  /*5300*/  UIADD3 UR4, UR43, 0x31000, URZ ;  /* 0x000310002b047890 */ /* 0x000fe2000fffe03f */
[----:B------:R-:W-:-:S04]  /*5310*/  UMOV UR6, UR46 ;  /* 0x0000002e00067c82 */ /* 0x000fc80008000000 */
[----:B------:R2:W-:Y:S04]  /*5320*/  UTMASTG.2D [UR44], [UR58] ;  /* 0x0000002c3a0073b5 */ /* 0x0005e80008008000 */
[----:B------:R2:W-:Y:S01]  /*5330*/  UTMASTG.2D [UR4], [UR58] ;  /* 0x000000043a0073b5 */ /* 0x0005e20008008000 */
[----:B------:R0:W-:Y:S01]  /*5340*/  UTMACMDFLUSH ;  /* 0x00000000000079b7 */ /* 0x0001e20000000000 */
[----:B--2---:R-:W-:-:S04]  /*5350*/  DEPBAR.LE SB0, 0x1 ;  /* 0x000080400000791a */ /* 0x004fc80000000000 */
.L_x_62:
[----:B------:R-:W-:Y:S05]  /*5360*/  BSYNC B0 ;  /* 0x0000000000007941 */ /* 0x000fea0003800000 */
.L_x_61:
[----:B------:R-:W-:Y:S01]  /*5370*/  BAR.SYNC.DEFER_BLOCKING 0x1, 0x100 ;  /* 0x0044000000007b1d */ /* 0x000fe20000010000 */
[----:B------:R-:W-:-:S13]  /*5380*/  ISETP.NE.AND P3, PT, RZ, UR36, PT ;  /* 0x00000024ff007c0c */ /* 0x000fda000bf65270 */
[----:B------:R-:W-:Y:S05]  /*5390*/  @!P3 BRA `(.L_x_63) ;  /* 0x000000000024b947 */ /* 0x000fea0003800000 */
[----:B------:R-:W-:Y:S05]  /*53a0*/  @!P1 BRA `(.L_x_64) ;  /* 0x0000000000049947 */ /* 0x000fea0003800000 */
[----:B------:R-:W-:Y:S01]  /*53b0*/  BPT.TRAP 0x1 ;  /* 0x000000040000795c */ /* 0x000fe20000300000 */
.L_x_64:
[----:B------:R-:W-:Y:S02]  /*53c0*/  ULEA UR4, UR55, UR43, 0x3 ;  /* 0x0000002b37047291 */ /* 0x000fe4000f8e183f */
[----:B------:R-:W-:Y:S02]  /*53d0*/  UIADD3 UR55, UR55, 0x1, URZ ;  /* 0x0000000137377890 */ /* 0x000fe4000fffe03f */
[----:B------:R-:W-:Y:S02]  /*53e0*/  UIADD3 UR4, UR4, 0x384d0, URZ ;  /* 0x000384d004047890 */ /* 0x000fe4000fffe03f */
[----:B------:R-:W-:Y:S02]  /*53f0*/  UISETP.NE.AND UP0, UPT, UR55, 0x4, UPT ;  /* 0x000000043700788c */ /* 0x000fe4000bf05270 */
[----:B------:R-:W-:Y:S02]  /*5400*/  UPRMT UR4, UR42, 0x654, UR4 ;  /* 0x000006542a047896 */ /* 0x000fe40008000004 */
[----:B------:R-:W-:-:S07]  /*5410*/  USEL UR55, UR55, URZ, UP0 ;  /* 0x0000003f37377287 */ /* 0x000fce0008000000 */
[----:B------:R-:W-:Y:S05]  /*5420*/  SYNCS.ARRIVE.TRANS64.RED.A1T0 RZ, [UR4], RZ ;  /* 0x000000ffffff79a7 */ /* 0x000fea0008100404 */
.L_x_63:
[----:B------:R-:W-:Y:S05]  /*5430*/  @!P1 BRA `(.L_x_65) ;  /* 0x0000000000049947 */ /* 0x000fea0003800000 */
[----:B------:R-:W-:Y:S01]  /*5440*/  BPT.TRAP 0x1 ;  /* 0x000000040000795c */ /* 0x000fe20000300000 */
.L_x_65:
[----:B------:R-:W2:Y:S01]  /*5450*/  SYNCS.PHASECHK.TRANS64.TRYWAIT P3, [UR43+0x384b8], R3 ;  /* 0x0384b803ff0075a7 */ /* 0x000ea2000806016b */
[----:B------:R-:W-:Y:S04]  /*5460*/  BSSY B0, `(.L_x_66) ;  /* 0x0000002000007945 */ /* 0x000fe80003800000 */
[----:B--2---:R-:W-:Y:S05]  /*5470*/  @!P3 BRA `(.L_x_67) ;  /* 0x0000007000a0b947 */ /* 0x004fea0003800000 */
.L_x_225:
[----:B------:R-:W-:Y:S05]  /*5480*/  BSYNC B0 ;  /* 0x0000000000007941 */ /* 0x000fea0003800000 */
.L_x_66:
[----:B------:R-:W-:Y:S05]  /*5490*/  @P2 WARPSYNC.ALL ;  /* 0x0000000000002948 */ /* 0x000fea0003800000 */
[----:B------:R-:W2:Y:S01]  /*54a0*/  @P2 LDSM.16.MT88.4 R4, [R12+0x32000] ;  /* 0x032000000c04283b */ /* 0x000ea20000004200 */
[-C--:B------:R-:W-:Y:S01]  /*54b0*/  FMUL R13, R40, R2.reuse ;  /* 0x00000002280d7220 */ /* 0x080fe20000400000 */
[-C--:B------:R-:W-:Y:S01]  /*54c0*/  FMUL R41, R41, R2.reuse ;  /* 0x0000000229297220 */ /* 0x080fe20000400000 */
[-C--:B------:R-:W-:Y:S01]  /*54d0*/  FMUL R15, R42, R2.reuse ;  /* 0x000000022a0f7220 */ /* 0x080fe20000400000 */
[----:B------:R-:W3:Y:S01]  /*54e0*/  @P2 LDSM.16.MT88.4 R8, [R12+0x32800] ;  /* 0x032800000c08283b */ /* 0x000ee20000004200 */
[-C--:B------:R-:W-:Y:S01]  /*54f0*/  FMUL R43, R43, R2.reuse ;  /* 0x000000022b2b7220 */ /* 0x080fe20000400000 */
[-C--:B------:R-:W-:Y:S01]  /*5500*/  FMUL R17, R44, R2.reuse ;  /* 0x000000022c117220 */ /* 0x080fe20000400000 */
[-C--:B------:R-:W-:Y:S01]  /*5510*/  FMUL R45, R45, R2.reuse ;  /* 0x000000022d2d7220 */ /* 0x080fe20000400000 */
[-C--:B------:R-:W-:Y:S01]  /*5520*/  FMUL R19, R46, R2.reuse ;  /* 0x000000022e137220 */ /* 0x080fe20000400000 */
[-C--:B------:R-:W-:Y:S01]  /*5530*/  FMUL R47, R47, R2.reuse ;  /* 0x000000022f2f7220 */ /* 0x080fe20000400000 */
[-C--:B------:R-:W-:Y:S01]  /*5540*/  FMUL R21, R48, R2.reuse ;  /* 0x0000000230157220 */ /* 0x080fe20000400000 */
[-C--:B------:R-:W-:Y:S01]  /*5550*/  FMUL R49, R49, R2.reuse ;  /* 0x0000000231317220 */ /* 0x080fe20000400000 */
[-C--:B-1----:R-:W-:Y:S01]  /*5560*/  FMUL R25, R50, R2.reuse ;  /* 0x0000000232197220 */ /* 0x082fe20000400000 */
[-C--:B------:R-:W-:Y:S01]  /*5570*/  FMUL R51, R51, R2.reuse ;  /* 0x0000000233337220 */ /* 0x080fe20000400000 */
[-C--:B------:R-:W-:Y:S01]  /*5580*/  FMUL R27, R52, R2.reuse ;  /* 0x00000002341b7220 */ /* 0x080fe20000400000 */
[-C--:B------:R-:W-:Y:S01]  /*5590*/  FMUL R53, R53, R2.reuse ;  /* 0x0000000235357220 */ /* 0x080fe20000400000 */
[-C--:B------:R-:W-:Y:S01]  /*55a0*/  FMUL R29, R54, R2.reuse ;  /* 0x00000002361d7220 */ /* 0x080fe20000400000 */
[----:B------:R-:W-:Y:S01]  /*55b0*/  FMUL R55, R55, R2 ;  /* 0x0000000237377220 */ /* 0x000fe20000400000 */
[----:B------:R-:W-:Y:S05]  /*55c0*/  WARPSYNC.ALL ;  /* 0x0000000000007948 */ /* 0x000fea0003800000 */
[----:B------:R-:W-:Y:S01]  /*55d0*/  BSSY B0, `(.L_x_68) ;  /* 0x000003d000007945 */ /* 0x000fe20003800000 */
[----:B--2---:R-:W-:-:S02]  /*55e0*/  HADD2.F32 R14, -RZ, R4.H0_H0 ;  /* 0x20000004ff0e7230 */ /* 0x004fc40000004100 */
[----:B------:R-:W-:Y:S02]  /*55f0*/  HADD2.F32 R16, -RZ, R4.H1_H1 ;  /* 0x30000004ff107230 */ /* 0x000fe40000004100 */
[--C-:B------:R-:W-:Y:S02]  /*5600*/  HADD2.F32 R18, -RZ, R5.reuse.H0_H0 ;  /* 0x20000005ff127230 */ /* 0x100fe40000004100 */
[-C--:B------:R-:W-:Y:S01]  /*5610*/  FFMA R13, R14, R0.reuse, R13 ;  /* 0x000000000e0d7223 */ /* 0x080fe2000000000d */
[----:B------:R-:W-:Y:S02]  /*5620*/  HADD2.F32 R20, -RZ, R5.H1_H1 ;  /* 0x30000005ff147230 */ /* 0x000fe40000004100 */
[-C--:B------:R-:W-:Y:S01]  /*5630*/  FFMA R14, R16, R0.reuse, R41 ;  /* 0x00000000100e7223 */ /* 0x080fe20000000029 */
[----:B------:R-:W-:Y:S02]  /*5640*/  HADD2.F32 R24, -RZ, R7.H0_H0 ;  /* 0x20000007ff187230 */ /* 0x000fe40000004100 */
[----:B------:R-:W-:Y:S01]  /*5650*/  FFMA R15, R18, R0, R15 ;  /* 0x00000000120f7223 */ /* 0x000fe2000000000f */
[----:B------:R-:W-:-:S02]  /*5660*/  HADD2.F32 R18, -RZ, R6.H0_H0 ;  /* 0x20000006ff127230 */ /* 0x000fc40000004100 */
[-C--:B------:R-:W-:Y:S01]  /*5670*/  FFMA R16, R20, R0.reuse, R43 ;  /* 0x0000000014107223 */ /* 0x080fe2000000002b */
[----:B------:R-:W-:Y:S02]  /*5680*/  HADD2.F32 R20, -RZ, R6.H1_H1 ;  /* 0x30000006ff147230 */ /* 0x000fe40000004100 */
[-C--:B------:R-:W-:Y:S01]  /*5690*/  FFMA R19, R24, R0.reuse, R19 ;  /* 0x0000000018137223 */ /* 0x080fe20000000013 */
[----:B------:R-:W-:Y:S02]  /*56a0*/  HADD2.F32 R26, -RZ, R7.H1_H1 ;  /* 0x30000007ff1a7230 */ /* 0x000fe40000004100 */
[-C--:B------:R-:W-:Y:S01]  /*56b0*/  FFMA R17, R18, R0.reuse, R17 ;  /* 0x0000000012117223 */ /* 0x080fe20000000011 */
[----:B---3--:R-:W-:Y:S02]  /*56c0*/  HADD2.F32 R24, -RZ, R8.H0_H0 ;  /* 0x20000008ff187230 */ /* 0x008fe40000004100 */
[----:B------:R-:W-:Y:S01]  /*56d0*/  FFMA R18, R20, R0, R45 ;  /* 0x0000000014127223 */ /* 0x000fe2000000002d */
[----:B------:R-:W-:-:S02]  /*56e0*/  HADD2.F32 R28, -RZ, R9.H0_H0 ;  /* 0x20000009ff1c7230 */ /* 0x000fc40000004100 */
[-C--:B------:R-:W-:Y:S01]  /*56f0*/  FFMA R20, R26, R0.reuse, R47 ;  /* 0x000000001a147223 */ /* 0x080fe2000000002f */
[----:B------:R-:W-:Y:S02]  /*5700*/  HADD2.F32 R26, -RZ, R8.H1_H1 ;  /* 0x30000008ff1a7230 */ /* 0x000fe40000004100 */
        /* <DEDUP_REMOVED lines=11> */
[----:B------:R-:W-:Y:S01]  /*57c0*/  F2FP.F16.F32.PACK_AB R25, R26, R25 ;  /* 0x000000191a19723e */ /* 0x000fe200000000ff */
[-C--:B------:R-:W-:Y:S01]  /*57d0*/  FFMA R28, R30, R0.reuse, R53 ;  /* 0x000000001e1c7223 */ /* 0x080fe20000000035 */
[----:B------:R-:W-:Y:S01]  /*57e0*/  F2FP.F16.F32.PACK_AB R32, R14, R13 ;  /* 0x0000000d0e20723e */ /* 0x000fe200000000ff */
[----:B------:R-:W-:Y:S01]  /*57f0*/  FFMA R30, R34, R0, R55 ;  /* 0x00000000221e7223 */ /* 0x000fe20000000037 */
[----:B------:R-:W-:-:S02]  /*5800*/  F2FP.F16.F32.PACK_AB R33, R16, R15 ;  /* 0x0000000f1021723e */ /* 0x000fc400000000ff */
[----:B------:R-:W-:Y:S02]  /*5810*/  F2FP.F16.F32.PACK_AB R34, R18, R17 ;  /* 0x000000111222723e */ /* 0x000fe400000000ff */
[----:B------:R-:W-:Y:S02]  /*5820*/  F2FP.F16.F32.PACK_AB R35, R20, R19 ;  /* 0x000000131423723e */ /* 0x000fe400000000ff */
[----:B------:R-:W-:Y:S02]  /*5830*/  F2FP.F16.F32.PACK_AB R26, R28, R27 ;  /* 0x0000001b1c1a723e */ /* 0x000fe400000000ff */
[----:B------:R-:W-:Y:S01]  /*5840*/  F2FP.F16.F32.PACK_AB R24, R24, R21 ;  /* 0x000000151818723e */ /* 0x000fe200000000ff */
[----:B------:R1:W-:Y:S01]  /*5850*/  STSM.16.MT88.4 [R12+0x32000], R32 ;  /* 0x032000200c007844 */ /* 0x0003e20000004200 */
[----:B------:R-:W-:-:S05]  /*5860*/  F2FP.F16.F32.PACK_AB R27, R30, R29 ;  /* 0x0000001d1e1b723e */ /* 0x000fca00000000ff */
        /* <DEDUP_REMOVED lines=11> */
[----:B------:R-:W-:Y:S02]  /*5920*/  UIADD3 UR9, UR45, 0x40, URZ ;  /* 0x000000402d097890 */ /* 0x000fe4000fffe03f */
[----:B------:R-:W-:Y:S01]  /*5930*/  UIADD3 UR8, UR43, 0x33000, URZ ;  /* 0x000330002b087890 */ /* 0x000fe2000fffe03f */
[----:B------:R-:W-:Y:S01]  /*5940*/  UMOV UR5, UR45 ;  /* 0x0000002d00057c82 */ /* 0x000fe20008000000 */
[----:B------:R-:W-:-:S03]  /*5950*/  UMOV UR10, UR6 ;  /* 0x00000006000a7c82 */ /* 0x000fc60008000000 */
[----:B------:R2:W-:Y:S04]  /*5960*/  UTMASTG.2D [UR4], [UR58] ;  /* 0x000000043a0073b5 */ /* 0x0005e80008008000 */
[----:B------:R2:W-:Y:S01]  /*5970*/  UTMASTG.2D [UR8], [UR58] ;  /* 0x000000083a0073b5 */ /* 0x0005e20008008000 */
[----:B------:R0:W-:Y:S01]  /*5980*/  UTMACMDFLUSH ;  /* 0x00000000000079b7 */ /* 0x0001e20000000000 */
[----:B--2---:R-:W-:-:S04]  /*5990*/  DEPBAR.LE SB0, 0x1 ;  /* 0x000080400000791a */ /* 0x004fc80000000000 */
.L_x_69:
[----:B------:R-:W-:Y:S05]  /*59a0*/  BSYNC B0 ;  /* 0x0000000000007941 */ /* 0x000fea0003800000 */
.L_x_68:
[----:B------:R-:W-:Y:S06]  /*59b0*/  BAR.SYNC.DEFER_BLOCKING 0x1, 0x100 ;  /* 0x0044000000007b1d */ /* 0x000fec0000010000 */
[----:B------:R-:W-:Y:S05]  /*59c0*/  @!P1 BRA `(.L_x_70) ;  /* 0x0000000000049947 */ /* 0x000fea0003800000 */
[----:B------:R-:W-:Y:S01]  /*59d0*/  BPT.TRAP 0x1 ;  /* 0x000000040000795c */ /* 0x000fe20000300000 */
.L_x_70:
[----:B------:R-:W-:-:S04]  /*59e0*/  ULEA UR4, UR55, UR43, 0x3 ;  /* 0x0000002b37047291 */ /* 0x000fc8000f8e183f */
[----:B------:R-:W-:-:S04]  /*59f0*/  UIADD3 UR4, UR4, 0x384d0, URZ ;  /* 0x000384d004047890 */ /* 0x000fc8000fffe03f */
[----:B------:R-:W-:-:S09]  /*5a00*/  UPRMT UR4, UR42, 0x654, UR4 ;  /* 0x000006542a047896 */ /* 0x000fd20008000004 */
[----:B------:R-:W-:Y:S01]  /*5a10*/  SYNCS.ARRIVE.TRANS64.RED.A1T0 RZ, [UR4], RZ ;  /* 0x000000ffffff79a7 */ /* 0x000fe20008100404 */
[----:B------:R-:W-:Y:S05]  /*5a20*/  @!P1 BRA `(.L_x_71) ;  /* 0x0000000000049947 */ /* 0x000fea0003800000 */
[----:B------:R-:W-:Y:S01]  /*5a30*/  BPT.TRAP 0x1 ;  /* 0x000000040000795c */ /* 0x000fe20000300000 */
.L_x_71:
[----:B------:R-:W2:Y:S01]  /*5a40*/  SYNCS.PHASECHK.TRANS64.TRYWAIT P3, [UR43+0x384c0], R3 ;  /* 0x0384c003ff0075a7 */ /* 0x000ea2000806016b */
[----:B------:R-:W-:Y:S04]  /*5a50*/  BSSY B0, `(.L_x_72) ;  /* 0x0000002000007945 */ /* 0x000fe80003800000 */
[----:B--2---:R-:W-:Y:S05]  /*5a60*/  @!P3 BRA `(.L_x_73) ;  /* 0x0000006c003cb947 */ /* 0x004fea0003800000 */
.L_x_226:
[----:B------:R-:W-:Y:S05]  /*5a70*/  BSYNC B0 ;  /* 0x0000000000007941 */ /* 0x000fea0003800000 */
.L_x_72:
        /* <DEDUP_REMOVED lines=81> */
.L_x_75:
[----:B------:R-:W-:Y:S05]  /*5f90*/  BSYNC B0 ;  /* 0x0000000000007941 */ /* 0x000fea0003800000 */
.L_x_74:
[----:B------:R-:W-:Y:S06]  /*5fa0*/  BAR.SYNC.DEFER_BLOCKING 0x1, 0x100 ;  /* 0x0044000000007b1d */ /* 0x000fec0000010000 */
[----:B------:R-:W-:Y:S05]  /*5fb0*/  @!P1 BRA `(.L_x_76) ;  /* 0x0000000000049947 */ /* 0x000fea0003800000 */
[----:B------:R-:W-:Y:S01]  /*5fc0*/  BPT.TRAP 0x1 ;  /* 0x000000040000795c */ /* 0x000fe20000300000 */
.L_x_76:
[----:B------:R-:W-:-:S04]  /*5fd0*/  UIADD3 UR55, UR55, 0x1, URZ ;  /* 0x0000000137377890 */ /* 0x000fc8000fffe03f */
[----:B------:R-:W-:-:S04]  /*5fe0*/  UISETP.NE.AND UP0, UPT, UR55, 0x4, UPT ;  /* 0x000000043700788c */ /* 0x000fc8000bf05270 */
[----:B------:R-:W-:-:S04]  /*5ff0*/  USEL UR55, UR55, URZ, UP0 ;  /* 0x0000003f37377287 */ /* 0x000fc80008000000 */
[----:B------:R-:W-:-:S04]  /*6000*/  ULEA UR4, UR55, UR43, 0x3 ;  /* 0x0000002b37047291 */ /* 0x000fc8000f8e183f */
[----:B------:R-:W-:-:S04]  /*6010*/  UIADD3 UR4, UR4, 0x384d0, URZ ;  /* 0x000384d004047890 */ /* 0x000fc8000fffe03f */
[----:B------:R-:W-:-:S09]  /*6020*/  UPRMT UR4, UR42, 0x654, UR4 ;  /* 0x000006542a047896 */ /* 0x000fd20008000004 */
[----:B------:R-:W-:Y:S01]  /*6030*/  SYNCS.ARRIVE.TRANS64.RED.A1T0 RZ, [UR4], RZ ;  /* 0x000000ffffff79a7 */ /* 0x000fe20008100404 */
[----:B------:R-:W-:Y:S05]  /*6040*/  @!P1 BRA `(.L_x_77) ;  /* 0x0000000000049947 */ /* 0x000fea0003800000 */
[----:B------:R-:W-:Y:S01]  /*6050*/  BPT.TRAP 0x1 ;  /* 0x000000040000795c */ /* 0x000fe20000300000 */
.L_x_77:
[----:B------:R-:W2:Y:S01]  /*6060*/  SYNCS.PHASECHK.TRANS64.TRYWAIT P3, [UR43+0x384c8], R3 ;  /* 0x0384c803ff0075a7 */ /* 0x000ea2000806016b */
[----:B------:R-:W-:Y:S04]  /*6070*/  BSSY B0, `(.L_x_78) ;  /* 0x0000002000007945 */ /* 0x000fe80003800000 */
[----:B--2---:R-:W-:Y:S05]  /*6080*/  @!P3 BRA `(.L_x_79) ;  /* 0x0000006400ccb947 */ /* 0x004fea0003800000 */
.L_x_227:
[----:B------:R-:W-:Y:S05]  /*6090*/  BSYNC B0 ;  /* 0x0000000000007941 */ /* 0x000fea0003800000 */
.L_x_78:
[----:B------:R-:W-:Y:S05]  /*60a0*/  @P2 WARPSYNC.ALL ;  /* 0x0000000000002948 */ /* 0x000fea0003800000 */
[----:B------:R-:W3:Y:S01]  /*60b0*/  @P2 LDSM.16.MT88.4 R4, [R12+0x36000] ;  /* 0x036000000c04283b */ /* 0x000ee20000004200 */
[-C--:B------:R-:W-:Y:S01]  /*60c0*/  FMUL R80, R80, R2.reuse ;  /* 0x0000000250507220 */ /* 0x080fe20000400000 */
[-C--:B-1----:R-:W-:Y:S01]  /*60d0*/  FMUL R24, R81, R2.reuse ;  /* 0x0000000251187220 */ /* 0x082fe20000400000 */
[-C--:B------:R-:W-:Y:S01]  /*60e0*/  FMUL R72, R72, R2.reuse ;  /* 0x0000000248487220 */ /* 0x080fe20000400000 */
[----:B------:R-:W1:Y:S01]  /*60f0*/  @P2 LDSM.16.MT88.4 R8, [R12+0x36800] ;  /* 0x036800000c08283b */ /* 0x000e620000004200 */
[-C--:B--2---:R-:W-:Y:S01]  /*6100*/  FMUL R14, R73, R2.reuse ;  /* 0x00000002490e7220 */ /* 0x084fe20000400000 */
[-C--:B------:R-:W-:Y:S01]  /*6110*/  FMUL R74, R74, R2.reuse ;  /* 0x000000024a4a7220 */ /* 0x080fe20000400000 */
        /* <DEDUP_REMOVED lines=10> */
[----:B------:R-:W-:Y:S01]  /*61c0*/  FMUL R2, R87, R2 ;  /* 0x0000000257027220 */ /* 0x000fe20000400000 */
[----:B------:R-:W-:Y:S05]  /*61d0*/  WARPSYNC.ALL ;  /* 0x0000000000007948 */ /* 0x000fea0003800000 */
[----:B------:R-:W-:Y:S01]  /*61e0*/  BSSY B0, `(.L_x_80) ;  /* 0x000003c000007945 */ /* 0x000fe20003800000 */
[----:B---3--:R-:W-:-:S02]  /*61f0*/  HADD2.F32 R15, -RZ, R5.H0_H0 ;  /* 0x20000005ff0f7230 */ /* 0x008fc40000004100 */
[----:B------:R-:W-:Y:S02]  /*6200*/  HADD2.F32 R21, -RZ, R7.H0_H0 ;  /* 0x20000007ff157230 */ /* 0x000fe40000004100 */
[--C-:B-1----:R-:W-:Y:S02]  /*6210*/  HADD2.F32 R25, -RZ, R8.reuse.H0_H0 ;  /* 0x20000008ff197230 */ /* 0x102fe40000004100 */
        /* <DEDUP_REMOVED lines=11> */
[--C-:B------:R-:W-:Y:S02]  /*62d0*/  HADD2.F32 R17, -RZ, R6.reuse.H0_H0 ;  /* 0x20000006ff117230 */ /* 0x100fe40000004100 */
[----:B------:R-:W-:Y:S01]  /*62e0*/  FFMA R14, R13, R0, R14 ;  /* 0x000000000d0e7223 */ /* 0x000fe2000000000e */
[----:B------:R-:W-:-:S02]  /*62f0*/  HADD2.F32 R19, -RZ, R6.H1_H1 ;  /* 0x30000006ff137230 */ /* 0x000fc40000004100 */
        /* <DEDUP_REMOVED lines=40> */
[----:B------:R2:W-:Y:S02]  /*6580*/  UTMASTG.2D [UR8], [UR58] ;  /* 0x000000083a0073b5 */ /* 0x0005e40008008000 */
[----:B--2---:R0:W-:Y:S02]  /*6590*/  UTMACMDFLUSH ;  /* 0x00000000000079b7 */ /* 0x0041e40000000000 */
.L_x_81:
[----:B------:R-:W-:Y:S05]  /*65a0*/  BSYNC B0 ;  /* 0x0000000000007941 */ /* 0x000fea0003800000 */
.L_x_80:
[----:B------:R-:W-:Y:S04]  /*65b0*/  BSSY B0, `(.L_x_82) ;  /* 0x0000003000007945 */ /* 0x000fe80003800000 */
[----:B------:R-:W-:Y:S05]  /*65c0*/  @!P0 BRA `(.L_x_83) ;  /* 0x0000000000048947 */ /* 0x000fea0003800000 */
[----:B------:R-:W-:-:S04]  /*65d0*/  DEPBAR.LE SB0, 0x1 ;  /* 0x000080400000791a */ /* 0x000fc80000000000 */
.L_x_83:
[----:B------:R-:W-:Y:S05]  /*65e0*/  BSYNC B0 ;  /* 0x0000000000007941 */ /* 0x000fea0003800000 */
.L_x_82:
[----:B------:R-:W-:Y:S06]  /*65f0*/  BAR.SYNC.DEFER_BLOCKING 0x1, 0x100 ;  /* 0x0044000000007b1d */ /* 0x000fec0000010000 */
[----:B------:R-:W-:Y:S05]  /*6600*/  @!P1 BRA `(.L_x_84) ;  /* 0x0000000000049947 */ /* 0x000fea0003800000 */
[----:B------:R-:W-:Y:S01]  /*6610*/  BPT.TRAP 0x1 ;  /* 0x000000040000795c */ /* 0x000fe20000300000 */
.L_x_84:
[----:B------:R-:W-:Y:S02]  /*6620*/  UIADD3 UR4, UR55, 0x1, URZ ;  /* 0x0000000137047890 */ /* 0x000fe4000fffe03f */
[----:B------:R-:W-:Y:S02]  /*6630*/  UISETP.NE.AND UP1, UPT, UR47, 0x3, UPT ;  /* 0x000000032f00788c */ /* 0x000fe4000bf25270 */
[----:B------:R-:W-:-:S04]  /*6640*/  UISETP.NE.AND UP0, UPT, UR4, 0x4, UPT ;  /* 0x000000040400788c */ /* 0x000fc8000bf05270 */
[----:B------:R-:W-:Y:S01]  /*6650*/  USEL UR4, UR4, URZ, UP0 ;  /* 0x0000003f04047287 */ /* 0x000fe20008000000 */
[----:B------:R-:W-:-:S03]  /*6660*/  PLOP3.LUT P2, PT, PT, PT, UP1, 0x80, 0x0 ;  /* 0x000000000000781c */ /* 0x000fc60003f4f018 */
[----:B------:R-:W-:Y:S02]  /*6670*/  ULEA UR5, UR4, UR43, 0x3 ;  /* 0x0000002b04057291 */ /* 0x000fe4000f8e183f */
[----:B------:R-:W-:Y:S02]  /*6680*/  UIADD3 UR4, UR4, 0x1, URZ ;  /* 0x0000000104047890 */ /* 0x000fe4000fffe03f */
[----:B------:R-:W-:Y:S02]  /*6690*/  UIADD3 UR5, UR5, 0x384d0, URZ ;  /* 0x000384d005057890 */ /* 0x000fe4000fffe03f */
[----:B------:R-:W-:Y:S02]  /*66a0*/  UISETP.NE.AND UP0, UPT, UR4, 0x4, UPT ;  /* 0x000000040400788c */ /* 0x000fe4000bf05270 */
[----:B------:R-:W-:Y:S02]  /*66b0*/  UPRMT UR5, UR42, 0x654, UR5 ;  /* 0x000006542a057896 */ /* 0x000fe40008000005 */
[----:B------:R-:W-:-:S07]  /*66c0*/  USEL UR55, UR4, URZ, UP0 ;  /* 0x0000003f04377287 */ /* 0x000fce0008000000 */
[----:B------:R-:W-:Y:S01]  /*66d0*/  SYNCS.ARRIVE.TRANS64.RED.A1T0 RZ, [UR5], RZ ;  /* 0x000000ffffff79a7 */ /* 0x000fe20008100405 */
[----:B------:R-:W-:Y:S05]  /*66e0*/  @!P2 BRA `(.L_x_85) ;  /* 0x000000000004a947 */ /* 0x000fea0003800000 */
[----:B------:R-:W-:Y:S01]  /*66f0*/  BPT.TRAP 0x1 ;  /* 0x000000040000795c */ /* 0x000fe20000300000 */
.L_x_85:
[----:B------:R-:W-:Y:S01]  /*6700*/  ULEA UR4, UR38, UR43, 0x3 ;  /* 0x0000002b26047291 */ /* 0x000fe2000f8e183f */
[----:B------:R-:W-:-:S08]  /*6710*/  SHF.L.U32 R0, R91, 0x1f, RZ ;  /* 0x0000001f5b007819 */ /* 0x000fd000000006ff */
[----:B------:R-:W2:Y:S02]  /*6720*/  SYNCS.PHASECHK.TRANS64.TRYWAIT P0, [UR4+0x38400], R0 ;  /* 0x03840000ff0075a7 */ /* 0x000ea40008000144 */
[----:B--2---:R-:W-:Y:S05]  /*6730*/  @!P0 BRA `(.L_x_86) ;  /* 0x0000006000388947 */ /* 0x004fea0003800000 */
.L_x_228:
[----:B------:R-:W-:-:S09]  /*6740*/  ULEA UR5, UR38, UR43, 0x4 ;  /* 0x0000002b26057291 */ /* 0x000fd2000f8e203f */
[----:B------:R-:W3:Y:S01]  /*6750*/  LDS.128 R16, [UR5+0x38500] ;  /* 0x03850005ff107984 */ /* 0x000ee20008000c00 */
[----:B------:R-:W-:Y:S01]  /*6760*/  @!PT LDS RZ, [RZ] ;  /* 0x00000000fffff984 */ /* 0x000fe20000000800 */
[----:B------:R-:W-:Y:S01]  /*6770*/  @!PT LDS RZ, [RZ] ;  /* 0x00000000fffff984 */ /* 0x000fe20000000800 */
[----:B------:R-:W-:Y:S01]  /*6780*/  @!PT LDS RZ, [RZ] ;  /* 0x00000000fffff984 */ /* 0x000fe20000000800 */
[----:B------:R-:W-:Y:S01]  /*6790*/  @!PT LDS RZ, [RZ] ;  /* 0x00000000fffff984 */ /* 0x000fe20000000800 */
[----:B------:R4:W-:Y:S06]  /*67a0*/  MEMBAR.ALL.CTA ;  /* 0x0000000000007992 */ /* 0x0009ec0000008000 */
[----:B----4-:R-:W4:Y:S01]  /*67b0*/  FENCE.VIEW.ASYNC.S ;  /* 0x00000000000073c6 */ /* 0x010f220000000000 */
[----:B------:R-:W-:Y:S05]  /*67c0*/  @!P2 BRA `(.L_x_87) ;  /* 0x000000000004a947 */ /* 0x000fea0003800000 */
[----:B------:R-:W-:Y:S01]  /*67d0*/  BPT.TRAP 0x1 ;  /* 0x000000040000795c */ /* 0x000fe20000300000 */
.L_x_87:
[----:B---3--:R-:W-:Y:S01]  /*67e0*/  ISETP.NE.AND P0, PT, R19, RZ, PT ;  /* 0x000000ff1300720c */ /* 0x008fe20003f05270 */
[----:B------:R-:W-:Y:S01]  /*67f0*/  UIADD3 UR4, UR4, 0x38440, URZ ;  /* 0x0003844004047890 */ /* 0x000fe2000fffe03f */
[CC--:B------:R-:W-:Y:S02]  /*6800*/  ISETP.NE.AND P2, PT, R89.reuse, R18.reuse, PT ;  /* 0x000000125900720c */ /* 0x0c0fe40003f45270 */
[----:B------:R-:W-:Y:S01]  /*6810*/  ISETP.EQ.OR P0, PT, R89, R18, !P0 ;  /* 0x000000125900720c */ /* 0x000fe20004702670 */
[----:B------:R-:W-:-:S09]  /*6820*/  UPRMT UR4, UR42, 0x654, UR4 ;  /* 0x000006542a047896 */ /* 0x000fd20008000004 */
[----:B----4-:R-:W-:Y:S03]  /*6830*/  SYNCS.ARRIVE.TRANS64.RED.A1T0 RZ, [UR4], RZ ;  /* 0x000000ffffff79a7 */ /* 0x010fe60008100404 */
[----:B------:R-:W-:Y:S05]  /*6840*/  @P0 BRA `(.L_x_88) ;  /* 0x0000000000fc0947 */ /* 0x000fea0003800000 */
[----:B------:R-:W-:-:S13]  /*6850*/  ISETP.NE.AND P0, PT, RZ, UR54, PT ;  /* 0x00000036ff007c0c */ /* 0x000fda000bf05270 */
[----:B------:R-:W-:Y:S05]  /*6860*/  @P0 BRA `(.L_x_88) ;  /* 0x0000000000f40947 */ /* 0x000fea0003800000 */
[----:B--2---:R-:W2:Y:S01]  /*6870*/  S2R R0, SR_LANEID ;  /* 0x0000000000007919 */ /* 0x004ea20000000000 */
[----:B------:R-:W-:Y:S01]  /*6880*/  ELECT P0, URZ, PT ;  /* 0x00000000003f782f */ /* 0x000fe20003800000 */
[----:B------:R-:W-:Y:S01]  /*6890*/  BSSY B0, `(.L_x_89) ;  /* 0x000002f000007945 */ /* 0x000fe20003800000 */
[----:B--2---:R-:W-:-:S11]  /*68a0*/  IMAD.SHL.U32 R15, R0, 0x4, RZ ;  /* 0x00000004000f7824 */ /* 0x004fd600078e00ff */
[----:B------:R-:W-:Y:S05]  /*68b0*/  @!P0 BRA `(.L_x_90) ;  /* 0x0000000000b08947 */ /* 0x000fea0003800000 */
[----:B------:R-:W-:Y:S01]  /*68c0*/  IMAD.SHL.U32 R0, R18, 0x8, RZ ;  /* 0x0000000812007824 */ /* 0x000fe200078e00ff */
[----:B------:R-:W-:Y:S01]  /*68d0*/  SHF.R.S32.HI R3, RZ, 0x1f, R18 ;  /* 0x0000001fff037819 */ /* 0x000fe20000011412 */
[----:B------:R-:W-:-:S03]  /*68e0*/  ULDC.64 UR4, c[0x0][0x820] ;  /* 0x0002080000047ab9 */ /* 0x000fc60000000a00 */
[----:B------:R-:W-:Y:S02]  /*68f0*/  SHF.L.U64.HI R8, R18, 0x3, R3 ;  /* 0x0000000312087819 */ /* 0x000fe40000010203 */
[----:B-1----:R-:W-:Y:S01]  /*6900*/  IADD3 R4, P0, R0, UR4, RZ ;  /* 0x0000000400047c10 */ /* 0x002fe2000ff1e0ff */
[----:B------:R-:W1:Y:S03]  /*6910*/  LDC.64 R2, c[0x0][0x290] ;  /* 0x0000a400ff027b82 */ /* 0x000e660000000a00 */
[----:B------:R-:W-:Y:S01]  /*6920*/  IADD3.X R5, R8, UR5, RZ, P0, !PT ;  /* 0x0000000508057c10 */ /* 0x000fe200087fe4ff */
[----:B------:R-:W-:-:S05]  /*6930*/  ULDC.64 UR4, c[0x0][0x818] ;  /* 0x0002060000047ab9 */ /* 0x000fca0000000a00 */
[----:B------:R-:W2:Y:S01]  /*6940*/  LDG.E.64 R4, desc[UR56][R4.64] ;  /* 0x0000003804047981 */ /* 0x000ea2000c1e1b00 */
[----:B-1----:R-:W-:Y:S01]  /*6950*/  IMAD.WIDE R6, R18, 0xc, R2 ;  /* 0x0000000c12067825 */ /* 0x002fe200078e0202 */
[----:B------:R-:W-:Y:S02]  /*6960*/  IADD3 R2, P0, R0, UR4, RZ ;  /* 0x0000000400027c10 */ /* 0x000fe4000ff1e0ff */
[----:B------:R-:W1:Y:S02]  /*6970*/  LDS R0, [UR49+0x1c] ;  /* 0x00001c31ff007984 */ /* 0x000e640008000800 */
[----:B------:R-:W-:Y:S02]  /*6980*/  IADD3.X R3, R8, UR5, RZ, P0, !PT ;  /* 0x0000000508037c10 */ /* 0x000fe400087fe4ff */
[----:B------:R-:W3:Y:S04]  /*6990*/  LDG.E R12, desc[UR56][R6.64] ;  /* 0x00000038060c7981 */ /* 0x000ee8000c1e1900 */
[----:B------:R4:W5:Y:S04]  /*69a0*/  LDG.E R13, desc[UR56][R6.64+0x4] ;  /* 0x00000438060d7981 */ /* 0x000968000c1e1900 */
[----:B------:R-:W5:Y:S01]  /*69b0*/  LDG.E.64 R2, desc[UR56][R2.64] ;  /* 0x0000003802027981 */ /* 0x000f62000c1e1b00 */
[----:B------:R-:W-:-:S03]  /*69c0*/  IMAD.U32 R8, RZ, RZ, UR49 ;  /* 0x00000031ff087e24 */ /* 0x000fc6000f8e00ff */
[----:B------:R-:W-:Y:S02]  /*69d0*/  STS [UR49+0x30], RZ ;  /* 0x000030ffff007988 */ /* 0x000fe40008000831 */
[----:B------:R-:W-:Y:S02]  /*69e0*/  SHF.R.U64 R8, R8, 0x4, RZ ;  /* 0x0000000408087819 */ /* 0x000fe400000012ff */
[----:B----4-:R-:W-:-:S03]  /*69f0*/  CS2R R6, SRZ ;  /* 0x0000000000067805 */ /* 0x010fc6000001ff00 */
[----:B------:R-:W-:Y:S04]  /*6a00*/  STS [UR49+0x10], R8 ;  /* 0x00001008ff007988 */ /* 0x000fe80008000831 */
[----:B------:R-:W-:Y:S01]  /*6a10*/  STS [UR49+0x14], R8 ;  /* 0x00001408ff007988 */ /* 0x000fe20008000831 */
[C---:B--2---:R-:W-:Y:S01]  /*6a20*/  SHF.L.U64.HI R11, R4.reuse, 0x1, R5 ;  /* 0x00000001040b7819 */ /* 0x044fe20000010205 */
[----:B------:R-:W-:-:S03]  /*6a30*/  IMAD.SHL.U32 R10, R4, 0x2, RZ ;  /* 0x00000002040a7824 */ /* 0x000fc600078e00ff */
[----:B------:R-:W-:Y:S02]  /*6a40*/  LOP3.LUT R11, R11, 0x1fffffff, RZ, 0xc0, !PT ;  /* 0x1fffffff0b0b7812 */ /* 0x000fe400078ec0ff */
[----:B------:R-:W-:Y:S02]  /*6a50*/  LOP3.LUT R10, R10, 0xfffffffe, RZ, 0xc0, !PT ;  /* 0xfffffffe0a0a7812 */ /* 0x000fe400078ec0ff */
[--C-:B------:R-:W-:Y:S02]  /*6a60*/  SHF.R.U32.HI R5, RZ, 0x4, R11.reuse ;  /* 0x00000004ff057819 */ /* 0x100fe4000001160b */
[----:B------:R-:W-:Y:S02]  /*6a70*/  SHF.R.U64 R10, R10, 0x4, R11 ;  /* 0x000000040a0a7819 */ /* 0x000fe4000000120b */
[----:B-1----:R-:W-:-:S03]  /*6a80*/  LOP3.LUT R0, R0, 0xf, R5, 0xb8, !PT ;  /* 0x0000000f00007812 */ /* 0x002fc600078eb805 */
[----:B------:R-:W-:Y:S04]  /*6a90*/  STS [UR49+0xc], R10 ;  /* 0x00000c0aff007988 */ /* 0x000fe80008000831 */
[----:B------:R-:W-:Y:S01]  /*6aa0*/  STS [UR49+0x1c], R0 ;  /* 0x00001c00ff007988 */ /* 0x000fe20008000831 */
[----:B---3--:R-:W-:-:S03]  /*6ab0*/  VIADD R4, R12, 0xffffffff ;  /* 0xffffffff0c047836 */ /* 0x008fc60000000000 */
[----:B------:R-:W1:Y:S04]  /*6ac0*/  LDS R5, [UR49+0x1c] ;  /* 0x00001c31ff057984 */ /* 0x000e680008000800 */
[----:B-----5:R-:W-:Y:S01]  /*6ad0*/  STS.64 [UR49], R2 ;  /* 0x00000002ff007988 */ /* 0x020fe20008000a31 */
[----:B-1----:R-:W-:-:S05]  /*6ae0*/  LOP3.LUT R5, R5, 0xf0, RZ, 0xb8, !PT ;  /* 0x000000f005057812 */ /* 0x002fca00078eb8ff */
[----:B------:R1:W-:Y:S04]  /*6af0*/  STS [UR49+0x1c], R5 ;  /* 0x00001c05ff007988 */ /* 0x0003e80008000831 */
[----:B------:R-:W2:Y:S01]  /*6b00*/  LDS R9, [UR49+0x1c] ;  /* 0x00001c31ff097984 */ /* 0x000ea20008000800 */
[----:B-1----:R-:W-:-:S05]  /*6b10*/  VIADD R5, R13, 0xffffffff ;  /* 0xffffffff0d057836 */ /* 0x002fca0000000000 */
[----:B------:R-:W-:Y:S01]  /*6b20*/  STS.128 [UR49+0x20], R4 ;  /* 0x00002004ff007988 */ /* 0x000fe20008000c31 */
[----:B--2---:R-:W-:-:S05]  /*6b30*/  LOP3.LUT R9, R9, 0xf00, RZ, 0xb8, !PT ;  /* 0x00000f0009097812 */ /* 0x004fca00078eb8ff */
[----:B------:R-:W-:Y:S04]  /*6b40*/  STS.64 [UR49+0x18], R8 ;  /* 0x00001808ff007988 */ /* 0x000fe80008000a31 */
[----:B------:R-:W1:Y:S02]  /*6b50*/  LDS R14, [UR49+0x1c] ;  /* 0x00001c31ff0e7984 */ /* 0x000e640008000800 */
[----:B-1----:R-:W-:-:S05]  /*6b60*/  LOP3.LUT R0, R14, 0xf000, RZ, 0xb8, !PT ;  /* 0x0000f0000e007812 */ /* 0x002fca00078eb8ff */
[----:B------:R2:W-:Y:S02]  /*6b70*/  STS [UR49+0x1c], R0 ;  /* 0x00001c00ff007988 */ /* 0x0005e40008000831 */
.L_x_90:
[----:B------:R-:W-:Y:S05]  /*6b80*/  BSYNC B0 ;  /* 0x0000000000007941 */ /* 0x000fea0003800000 */
.L_x_89:
[----:B------:R-:W-:Y:S01]  /*6b90*/  NOP ;  /* 0x0000000000007918 */ /* 0x000fe20000000000 */
[----:B-1----:R1:W3:Y:S01]  /*6ba0*/  LDS R5, [R15+UR49] ;  /* 0x000000310f057984 */ /* 0x0022e20008000800 */
[----:B------:R-:W-:Y:S02]  /*6bb0*/  ELECT P0, URZ, PT ;  /* 0x00000000003f782f */ /* 0x000fe40003800000 */
[----:B------:R-:W-:Y:S01]  /*6bc0*/  IADD3 R2, P3, R15, UR58, RZ ;  /* 0x0000003a0f027c10 */ /* 0x000fe2000ff7e0ff */
[----:B------:R-:W-:Y:S04]  /*6bd0*/  BSSY B0, `(.L_x_91) ;  /* 0x0000005000007945 */ /* 0x000fe80003800000 */
[----:B------:R-:W-:-:S06]  /*6be0*/  IMAD.X R3, RZ, RZ, UR59, P3 ;  /* 0x0000003bff037e24 */ /* 0x000fcc00098e06ff */
[----:B-1----:R-:W-:Y:S05]  /*6bf0*/  @!P0 BRA `(.L_x_92) ;  /* 0x0000000000088947 */ /* 0x002fea0003800000 */
[----:B------:R0:W-:Y:S01]  /*6c00*/  UTMACMDFLUSH ;  /* 0x00000000000079b7 */ /* 0x0001e20000000000 */
[----:B------:R-:W-:-:S04]  /*6c10*/  DEPBAR.LE SB0, 0x0 ;  /* 0x000080000000791a */ /* 0x000fc80000000000 */
.L_x_92:
[----:B------:R-:W-:Y:S05]  /*6c20*/  BSYNC B0 ;  /* 0x0000000000007941 */ /* 0x000fea0003800000 */
.L_x_91:
[----:B---3--:R3:W5:Y:S02]  /*6c30*/  ATOMG.E.EXCH.STRONG.GPU PT, RZ, [R2], R5 ;  /* 0x0000000502ff73a8 */ /* 0x00876400041ee100 */
.L_x_88:
[----:B------:R-:W-:Y:S01]  /*6c40*/  UIMAD.WIDE.U32 UR4, UR60, -0x55555555, URZ ;  /* 0xaaaaaaab3c0478a5 */ /* 0x000fe2000f8e003f */
[----:B------:R-:W-:Y:S01]  /*6c50*/  ISETP.NE.AND P0, PT, R19, RZ, PT ;  /* 0x000000ff1300720c */ /* 0x000fe20003f05270 */
[----:B------:R-:W-:Y:S01]  /*6c60*/  UIADD3 UR38, UR38, 0x1, URZ ;  /* 0x0000000126267890 */ /* 0x000fe2000fffe03f */
[----:B-1----:R-:W-:Y:S01]  /*6c70*/  SEL R4, RZ, 0x1, !P2 ;  /* 0x00000001ff047807 */ /* 0x002fe20005000000 */
[----:B------:R-:W-:Y:S02]  /*6c80*/  USHF.R.U32.HI UR4, URZ, 0x1, UR5 ;  /* 0x000000013f047899 */ /* 0x000fe40008011605 */
[----:B------:R-:W-:Y:S02]  /*6c90*/  UISETP.NE.AND UP0, UPT, UR38, 0x8, UPT ;  /* 0x000000082600788c */ /* 0x000fe4000bf05270 */
[----:B------:R-:W-:Y:S02]  /*6ca0*/  UIMAD UR9, UR4, -0x3, UR60 ;  /* 0xfffffffd040978a4 */ /* 0x000fe4000f8e023c */
[----:B------:R-:W-:-:S02]  /*6cb0*/  USEL UR4, URZ, 0x1, UP0 ;  /* 0x000000013f047887 */ /* 0x000fc40008000000 */
[----:B------:R-:W-:Y:S02]  /*6cc0*/  UIADD3 UR36, UR36, 0x4, URZ ;  /* 0x0000000424247890 */ /* 0x000fe4000fffe03f */
[----:B------:R-:W-:Y:S02]  /*6cd0*/  USEL UR38, UR38, URZ, UP0 ;  /* 0x0000003f26267287 */ /* 0x000fe40008000000 */
[----:B------:R-:W-:Y:S01]  /*6ce0*/  LOP3.LUT R91, R91, UR4, RZ, 0x3c, !PT ;  /* 0x000000045b5b7c12 */ /* 0x000fe2000f8e3cff */
[----:B------:R-:W-:Y:S09]  /*6cf0*/  @P0 BRA `(.L_x_93) ;  /* 0xffffffc8004c0947 */ /* 0x000ff2000383ffff */
[----:B------:R-:W-:-:S04]  /*6d00*/  DEPBAR.LE SB0, 0x0 ;  /* 0x000080000000791a */ /* 0x000fc80000000000 */
[----:B------:R-:W-:Y:S05]  /*6d10*/  @!P1 BRA `(.L_x_94) ;  /* 0x0000000000049947 */ /* 0x000fea0003800000 */
[----:B------:R-:W-:Y:S01]  /*6d20*/  BPT.TRAP 0x1 ;  /* 0x000000040000795c */ /* 0x000fe20000300000 */
.L_x_94:
[----:B------:R-:W-:-:S04]  /*6d30*/  ULEA UR43, UR55, UR43, 0x3 ;  /* 0x0000002b372b7291 */ /* 0x000fc8000f8e183f */
[----:B------:R-:W-:-:S04]  /*6d40*/  UIADD3 UR43, UR43, 0x384d0, URZ ;  /* 0x000384d02b2b7890 */ /* 0x000fc8000fffe03f */
[----:B------:R-:W-:-:S09]  /*6d50*/  UPRMT UR43, UR42, 0x654, UR43 ;  /* 0x000006542a2b7896 */ /* 0x000fd2000800002b */
[----:B-----5:R-:W-:Y:S01]  /*6d60*/  SYNCS.ARRIVE.TRANS64.RED.A1T0 RZ, [UR43], RZ ;  /* 0x000000ffffff79a7 */ /* 0x020fe2000810042b */
[----:B------:R-:W-:Y:S05]  /*6d70*/  EXIT ;  /* 0x000000000000794d */ /* 0x000fea0003800000 */
.L_x_19:
[----:B------:R-:W-:-:S08]  /*6d80*/  NOP ;  /* 0x0000000000007918 */ /* 0x000fd00000000000 */
[----:B----45:R-:W1:-:S00]  /*6d90*/  USETMAXREG.DEALLOC.CTAPOOL 0x28 ;  /* 0x00000028000079c8 */ /* 0x030e4000080e0500 */
[----:B------:R-:W-:-:S06]  /*6da0*/  UISETP.NE.AND UP1, UPT, UR54, 0x3, UPT ;  /* 0x000000033600788c */ /* 0x000fcc000bf25270 */
[----:B------:R-:W-:-:S13]  /*6db0*/  PLOP3.LUT P1, PT, PT, PT, UP1, 0x80, 0x0 ;  /* 0x000000000000781c */ /* 0x000fda0003f2f018 */
[----:B-1----:R-:W-:Y:S05]  /*6dc0*/  @!P1 BRA `(.L_x_95) ;  /* 0x0000003400209947 */ /* 0x002fea0003800000 */
[----:B------:R-:W-:-:S13]  /*6dd0*/  ISETP.NE.AND P0, PT, RZ, UR54, PT ;  /* 0x00000036ff007c0c */ /* 0x000fda000bf05270 */
[----:B------:R-:W-:Y:S05]  /*6de0*/  @!P0 BRA `(.L_x_96) ;  /* 0x0000001800208947 */ /* 0x000fea0003800000 */
[----:B------:R-:W-:-:S06]  /*6df0*/  UISETP.NE.AND UP0, UPT, UR54, 0x2, UPT ;  /* 0x000000023600788c */ /* 0x000fcc000bf05270 */
[----:B------:R-:W-:-:S13]  /*6e00*/  PLOP3.LUT P0, PT, PT, PT, UP0, 0x80, 0x0 ;  /* 0x000000000000781c */ /* 0x000fda0003f0f008 */
[----:B--2---:R-:W-:Y:S05]  /*6e10*/  @P0 EXIT ;  /* 0x000000000000094d */ /* 0x004fea0003800000 */
[----:B------:R-:W1:Y:S01]  /*6e20*/  S2UR UR4, SR_CTAID.Y ;  /* 0x00000000000479c3 */ /* 0x000e620000002600 */
[----:B------:R-:W-:Y:S01]  /*6e30*/  ELECT P0, URZ, PT ;  /* 0x00000000003f782f */ /* 0x000fe20003800000 */
[----:B------:R-:W-:Y:S01]  /*6e40*/  BSSY B0, `(.L_x_97) ;  /* 0x000001d000007945 */ /* 0x000fe20003800000 */
[----:B-1----:R-:W-:-:S11]  /*6e50*/  UIMAD UR4, UR4, UR39, UR40 ;  /* 0x00000027040472a4 */ /* 0x002fd6000f8e0228 */
[----:B------:R-:W-:Y:S05]  /*6e60*/  @!P0 BRA `(.L_x_98) ;  /* 0x0000000000688947 */ /* 0x000fea0003800000 */
[----:B------:R-:W1:Y:S01]  /*6e70*/  LDC.64 R4, c[0x0][0x600] ;  /* 0x00018000ff047b82 */ /* 0x000e620000000a00 */
[----:B------:R-:W-:Y:S02]  /*6e80*/  UMOV UR5, 0x400 ;  /* 0x0000040000057882 */ /* 0x000fe40000000000 */
[----:B------:R-:W-:-:S05]  /*6e90*/  ULEA UR5, UR41, UR5, 0x18 ;  /* 0x0000000529057291 */ /* 0x000fca000f8ec03f */
[----:B------:R-:W1:Y:S08]  /*6ea0*/  LDC.64 R6, c[0x0][0x608] ;  /* 0x00018200ff067b82 */ /* 0x000e700000000a00 */
[----:B------:R-:W2:Y:S08]  /*6eb0*/  LDC.64 R32, c[0x0][0x610] ;  /* 0x00018400ff207b82 */ /* 0x000eb00000000a00 */
[----:B------:R-:W2:Y:S01]  /*6ec0*/  LDC.64 R34, c[0x0][0x618] ;  /* 0x00018600ff227b82 */ /* 0x000ea20000000a00 */
[----:B-1----:R1:W-:Y:S07]  /*6ed0*/  STS.128 [UR5+0x38680], R4 ;  /* 0x03868004ff007988 */ /* 0x0023ee0008000c05 */
[----:B------:R-:W3:Y:S08]  /*6ee0*/  LDC.64 R28, c[0x0][0x620] ;  /* 0x00018800ff1c7b82 */ /* 0x000ef00000000a00 */
[----:B------:R-:W3:Y:S01]  /*6ef0*/  LDC.64 R30, c[0x0][0x628] ;  /* 0x00018a00ff1e7b82 */ /* 0x000ee20000000a00 */
[----:B--2---:R2:W-:Y:S07]  /*6f00*/  STS.128 [UR5+0x38690], R32 ;  /* 0x03869020ff007988 */ /* 0x0045ee0008000c05 */
[----:B------:R-:W4:Y:S08]  /*6f10*/  LDC.64 R24, c[0x0][0x630] ;  /* 0x00018c00ff187b82 */ /* 0x000f300000000a00 */
[----:B------:R-:W4:Y:S08]  /*6f20*/  LDC.64 R26, c[0x0][0x638] ;  /* 0x00018e00ff1a7b82 */ /* 0x000f300000000a00 */
[----:B------:R-:W5:Y:S01]  /*6f30*/  LDC.64 R20, c[0x0][0x640] ;  /* 0x00019000ff147b82 */ /* 0x000f620000000a00 */
[----:B---3--:R2:W-:Y:S07]  /*6f40*/  STS.128 [UR5+0x386a0], R28 ;  /* 0x0386a01cff007988 */ /* 0x0085ee0008000c05 */
[----:B------:R-:W5:Y:S08]  /*6f50*/  LDC.64 R22, c[0x0][0x648] ;  /* 0x00019200ff167b82 */ /* 0x000f700000000a00 */
[----:B------:R-:W3:Y:S01]  /*6f60*/  LDC.64 R12, c[0x0][0x650] ;  /* 0x00019400ff0c7b82 */ /* 0x000ee20000000a00 */
[----:B----4-:R2:W-:Y:S07]  /*6f70*/  STS.128 [UR5+0x386b0], R24 ;  /* 0x0386b018ff007988 */ /* 0x0105ee0008000c05 */
[----:B------:R-:W3:Y:S08]  /*6f80*/  LDC.64 R14, c[0x0][0x658] ;  /* 0x00019600ff0e7b82 */ /* 0x000ef00000000a00 */
[----:B------:R-:W4:Y:S01]  /*6f90*/  LDC.64 R8, c[0x0][0x660] ;  /* 0x00019800ff087b82 */ /* 0x000f220000000a00 */
[----:B-----5:R2:W-:Y:S07]  /*6fa0*/  STS.128 [UR5+0x386c0], R20 ;  /* 0x0386c014ff007988 */ /* 0x0205ee0008000c05 */
[----:B------:R-:W4:Y:S08]  /*6fb0*/  LDC.64 R10, c[0x0][0x668] ;  /* 0x00019a00ff0a7b82 */ /* 0x000f300000000a00 */
[----:B-1----:R-:W1:Y:S01]  /*6fc0*/  LDC.64 R4, c[0x0][0x670] ;  /* 0x00019c00ff047b82 */ /* 0x002e620000000a00 */
[----:B---3--:R2:W-:Y:S07]  /*6fd0*/  STS.128 [UR5+0x386d0], R12 ;  /* 0x0386d00cff007988 */ /* 0x0085ee0008000c05 */
[----:B------:R-:W1:Y:S01]  /*6fe0*/  LDC.64 R6, c[0x0][0x678] ;  /* 0x00019e00ff067b82 */ /* 0x000e620000000a00 */
[----:B----4-:R2:W-:Y:S04]  /*6ff0*/  STS.128 [UR5+0x386e0], R8 ;  /* 0x0386e008ff007988 */ /* 0x0105e80008000c05 */
[----:B-1----:R2:W-:Y:S02]  /*7000*/  STS.128 [UR5+0x386f0], R4 ;  /* 0x0386f004ff007988 */ /* 0x0025e40008000c05 */
.L_x_98:
[----:B------:R-:W-:Y:S05]  /*7010*/  BSYNC B0 ;  /* 0x0000000000007941 */ /* 0x000fea0003800000 */
.L_x_97:
[----:B------:R-:W-:Y:S01]  /*7020*/  ELECT P0, URZ, PT ;  /* 0x00000000003f782f */ /* 0x000fe20003800000 */
[----:B------:R-:W-:Y:S01]  /*7030*/  NOP ;  /* 0x0000000000007918 */ /* 0x000fe20000000000 */
[----:B------:R-:W-:Y:S01]  /*7040*/  ULDC UR5, c[0x0][0x884] ;  /* 0x0002210000057ab9 */ /* 0x000fe20000000800 */
[----:B------:R-:W-:Y:S01]  /*7050*/  ULDC.64 UR6, c[0x0][0x800] ;  /* 0x0002000000067ab9 */ /* 0x000fe20000000a00 */
[----:B------:R-:W-:Y:S01]  /*7060*/  ULEA UR4, UR5, UR4, 0x1 ;  /* 0x0000000405047291 */ /* 0x000fe2000f8e083f */
[----:B------:R-:W-:Y:S03]  /*7070*/  BSSY B0, `(.L_x_99) ;  /* 0x0000033000007945 */ /* 0x000fe60003800000 */
[----:B------:R-:W-:-:S05]  /*7080*/  UIMAD.WIDE UR6, UR4, 0x80, UR6 ;  /* 0x00000080040678a5 */ /* 0x000fca000f8e0206 */
[----:B------:R-:W-:Y:S07]  /*7090*/  @!P0 BRA `(.L_x_100) ;  /* 0x0000000000c08947 */ /* 0x000fee0003800000 */
[----:B------:R-:W-:Y:S01]  /*70a0*/  ULDC.64 UR4, c[0x0][0x808] ;  /* 0x0002020000047ab9 */ /* 0x000fe20000000a00 */
[----:B------:R-:W-:Y:S01]  /*70b0*/  ULDC.64 UR8, c[0x0][0x810] ;  /* 0x0002040000087ab9 */ /* 0x000fe20000000a00 */
[----:B------:R-:W-:Y:S02]  /*70c0*/  ISETP.NE.U32.AND P0, PT, RZ, UR4, PT ;  /* 0x00000004ff007c0c */ /* 0x000fe4000bf05070 */
[----:B------:R-:W-:Y:S02]  /*70d0*/  ISETP.NE.U32.AND P1, PT, RZ, UR8, PT ;  /* 0x00000008ff007c0c */ /* 0x000fe4000bf25070 */
[----:B------:R-:W-:Y:S02]  /*70e0*/  ISETP.NE.AND.EX P0, PT, RZ, UR5, PT, P0 ;  /* 0x00000005ff007c0c */ /* 0x000fe4000bf05300 */
[----:B------:R-:W-:-:S11]  /*70f0*/  ISETP.NE.AND.EX P1, PT, RZ, UR9, PT, P1 ;  /* 0x00000009ff007c0c */ /* 0x000fd6000bf25310 */
[----:B------:R-:W-:Y:S05]  /*7100*/  @!P0 BRA `(.L_x_101) ;  /* 0x0000000000188947 */ /* 0x000fea0003800000 */
[----:B--2---:R-:W-:-:S04]  /*7110*/  LEA R4, P0, R18, UR4, 0x3 ;  /* 0x0000000412047c11 */ /* 0x004fc8000f8018ff */
[----:B------:R-:W-:-:S06]  /*7120*/  LEA.HI.X R5, R18, UR5, R3, 0x3, P0 ;  /* 0x0000000512057c11 */ /* 0x000fcc00080f1c03 */
[----:B------:R-:W2:Y:S01]  /*7130*/  LDG.E.64 R4, desc[UR56][R4.64] ;  /* 0x0000003804047981 */ /* 0x000ea2000c1e1b00 */
[----:B------:R-:W-:Y:S02]  /*7140*/  UMOV UR4, 0x400 ;  /* 0x0000040000047882 */ /* 0x000fe40000000000 */
[----:B------:R-:W-:-:S09]  /*7150*/  ULEA UR4, UR41, UR4, 0x18 ;  /* 0x0000000429047291 */ /* 0x000fd2000f8ec03f */
[----:B--2---:R1:W-:Y:S03]  /*7160*/  STS.64 [UR4+0x38680], R4 ;  /* 0x03868004ff007988 */ /* 0x0043e60008000a04 */
.L_x_101:
[----:B------:R-:W-:Y:S05]  /*7170*/  @!P1 BRA `(.L_x_100) ;  /* 0x0000000000889947 */ /* 0x000fea0003800000 */
[----:B-12---:R-:W-:-:S04]  /*7180*/  LEA R4, P0, R18, UR8, 0x3 ;  /* 0x0000000812047c11 */ /* 0x006fc8000f8018ff */
[----:B------:R-:W-:-:S06]  /*7190*/  LEA.HI.X R5, R18, UR9, R3, 0x3, P0 ;  /* 0x0000000912057c11 */ /* 0x000fcc00080f1c03 */
[----:B------:R-:W2:Y:S01]  /*71a0*/  LDG.E.64 R4, desc[UR56][R4.64] ;  /* 0x0000003804047981 */ /* 0x000ea2000c1e1b00 */
[----:B------:R-:W-:Y:S02]  /*71b0*/  UMOV UR4, 0x400 ;  /* 0x0000040000047882 */ /* 0x000fe40000000000 */
[----:B------:R-:W-:-:S04]  /*71c0*/  ULEA UR4, UR41, UR4, 0x18 ;  /* 0x0000000429047291 */ /* 0x000fc8000f8ec03f */
[----:B------:R-:W-:-:S05]  /*71d0*/  UIADD3 UR5, UR4, 0x38680, URZ ;  /* 0x0003868004057890 */ /* 0x000fca000fffe03f */
[----:B------:R-:W1:Y:S01]  /*71e0*/  LDS R3, [UR4+0x3869c] ;  /* 0x03869c04ff037984 */ /* 0x000e620008000800 */
[----:B------:R-:W-:-:S03]  /*71f0*/  IMAD.U32 R8, RZ, RZ, UR5 ;  /* 0x00000005ff087e24 */ /* 0x000fc6000f8e00ff */
[----:B------:R-:W-:Y:S02]  /*7200*/  STS [UR4+0x386b0], RZ ;  /* 0x0386b0ffff007988 */ /* 0x000fe40008000804 */
[----:B------:R-:W-:-:S05]  /*7210*/  SHF.R.U64 R8, R8, 0x4, RZ ;  /* 0x0000000408087819 */ /* 0x000fca00000012ff */
[----:B------:R-:W-:Y:S04]  /*7220*/  STS [UR4+0x38690], R8 ;  /* 0x03869008ff007988 */ /* 0x000fe80008000804 */
[----:B------:R-:W-:Y:S01]  /*7230*/  STS [UR4+0x38694], R8 ;  /* 0x03869408ff007988 */ /* 0x000fe20008000804 */
[----:B--2---:R-:W-:Y:S01]  /*7240*/  SHF.L.U64.HI R11, R4, 0x1, R5 ;  /* 0x00000001040b7819 */ /* 0x004fe20000010205 */
[----:B------:R-:W-:-:S03]  /*7250*/  VIADD R5, R0, 0xffffffff ;  /* 0xffffffff00057836 */ /* 0x000fc60000000000 */
[----:B------:R-:W-:-:S04]  /*7260*/  LOP3.LUT R11, R11, 0x1fffffff, RZ, 0xc0, !PT ;  /* 0x1fffffff0b0b7812 */ /* 0x000fc800078ec0ff */
[----:B------:R-:W-:-:S04]  /*7270*/  SHF.R.U32.HI R6, RZ, 0x4, R11 ;  /* 0x00000004ff067819 */ /* 0x000fc8000001160b */
[----:B-1----:R-:W-:-:S05]  /*7280*/  LOP3.LUT R3, R3, 0xf, R6, 0xb8, !PT ;  /* 0x0000000f03037812 */ /* 0x002fca00078eb806 */
[----:B------:R1:W-:Y:S04]  /*7290*/  STS [UR4+0x3869c], R3 ;  /* 0x03869c03ff007988 */ /* 0x0003e80008000804 */
[----:B------:R-:W2:Y:S01]  /*72a0*/  LDS R6, [UR4+0x3869c] ;  /* 0x03869c04ff067984 */ /* 0x000ea20008000800 */
[----:B-1----:R-:W-:Y:S02]  /*72b0*/  IMAD.SHL.U32 R3, R4, 0x2, RZ ;  /* 0x0000000204037824 */ /* 0x002fe400078e00ff */
[----:B------:R-:W-:-:S03]  /*72c0*/  VIADD R4, R2, 0xffffffff ;  /* 0xffffffff02047836 */ /* 0x000fc60000000000 */
[----:B------:R-:W-:-:S04]  /*72d0*/  LOP3.LUT R2, R3, 0xfffffffe, RZ, 0xc0, !PT ;  /* 0xfffffffe03027812 */ /* 0x000fc800078ec0ff */
[----:B------:R-:W-:-:S05]  /*72e0*/  SHF.R.U64 R2, R2, 0x4, R11 ;  /* 0x0000000402027819 */ /* 0x000fca000000120b */
[----:B------:R-:W-:Y:S01]  /*72f0*/  STS [UR4+0x3868c], R2 ;  /* 0x03868c02ff007988 */ /* 0x000fe20008000804 */
[----:B--2---:R-:W-:-:S05]  /*7300*/  LOP3.LUT R6, R6, 0xf0, RZ, 0xb8, !PT ;  /* 0x000000f006067812 */ /* 0x004fca00078eb8ff */
[----:B------:R1:W-:Y:S04]  /*7310*/  STS [UR4+0x3869c], R6 ;  /* 0x03869c06ff007988 */ /* 0x0003e80008000804 */
[----:B------:R-:W2:Y:S01]  /*7320*/  LDS R9, [UR4+0x3869c] ;  /* 0x03869c04ff097984 */ /* 0x000ea20008000800 */
[----:B-1----:R-:W-:-:S05]  /*7330*/  CS2R R6, SRZ ;  /* 0x0000000000067805 */ /* 0x002fca000001ff00 */
[----:B------:R-:W-:Y:S01]  /*7340*/  STS.128 [UR4+0x386a0], R4 ;  /* 0x0386a004ff007988 */ /* 0x000fe20008000c04 */
[----:B--2---:R-:W-:-:S05]  /*7350*/  LOP3.LUT R9, R9, 0xf00, RZ, 0xb8, !PT ;  /* 0x00000f0009097812 */ /* 0x004fca00078eb8ff */
[----:B------:R-:W-:Y:S04]  /*7360*/  STS.64 [UR4+0x38698], R8 ;  /* 0x03869808ff007988 */ /* 0x000fe80008000a04 */
[----:B------:R-:W1:Y:S02]  /*7370*/  LDS R10, [UR4+0x3869c] ;  /* 0x03869c04ff0a7984 */ /* 0x000e640008000800 */
[----:B-1----:R-:W-:-:S05]  /*7380*/  LOP3.LUT R0, R10, 0xf000, RZ, 0xb8, !PT ;  /* 0x0000f0000a007812 */ /* 0x002fca00078eb8ff */
[----:B------:R3:W-:Y:S02]  /*7390*/  STS [UR4+0x3869c], R0 ;  /* 0x03869c00ff007988 */ /* 0x0007e40008000804 */
.L_x_100:
[----:B------:R-:W-:Y:S05]  /*73a0*/  BSYNC B0 ;  /* 0x0000000000007941 */ /* 0x000fea0003800000 */
.L_x_99:
[----:B---3--:R-:W3:Y:S01]  /*73b0*/  S2R R0, SR_LANEID ;  /* 0x0000000000007919 */ /* 0x008ee20000000000 */
[----:B------:R-:W-:Y:S01]  /*73c0*/  ELECT P0, URZ, PT ;  /* 0x00000000003f782f */ /* 0x000fe20003800000 */
[----:B------:R-:W-:Y:S01]  /*73d0*/  NOP ;  /* 0x0000000000007918 */ /* 0x000fe20000000000 */
[----:B------:R-:W-:Y:S01]  /*73e0*/  UMOV UR4, URZ ;  /* 0x0000003f00047c82 */ /* 0x000fe20008000000 */
[----:B------:R-:W-:Y:S10]  /*73f0*/  BSSY B0, `(.L_x_102) ;  /* 0x0000004000007945 */ /* 0x000ff40003800000 */
[----:B------:R-:W-:Y:S05]  /*7400*/  @!P0 BRA `(.L_x_103) ;  /* 0x0000000000088947 */ /* 0x000fea0003800000 */
[----:B------:R0:W-:Y:S01]  /*7410*/  UTMACMDFLUSH ;  /* 0x00000000000079b7 */ /* 0x0001e20000000000 */
[----:B------:R-:W-:-:S04]  /*7420*/  DEPBAR.LE SB0, 0x0 ;  /* 0x000080000000791a */ /* 0x000fc80000000000 */
.L_x_103:
[----:B------:R-:W-:Y:S05]  /*7430*/  BSYNC B0 ;  /* 0x0000000000007941 */ /* 0x000fea0003800000 */
.L_x_102:
[----:B------:R-:W-:Y:S01]  /*7440*/  UMOV UR5, 0x400 ;  /* 0x0000040000057882 */ /* 0x000fe20000000000 */
[----:B-123--:R-:W-:Y:S01]  /*7450*/  IMAD.SHL.U32 R4, R0, 0x4, RZ ;  /* 0x0000000400047824 */ /* 0x00efe200078e00ff */
[----:B------:R-:W-:-:S04]  /*7460*/  ULEA UR5, UR41, UR5, 0x18 ;  /* 0x0000000529057291 */ /* 0x000fc8000f8ec03f */
[----:B------:R-:W-:Y:S01]  /*7470*/  UIADD3 UR24, UR5, 0x38680, URZ ;  /* 0x0003868005187890 */ /* 0x000fe2000fffe03f */
[----:B------:R-:W-:Y:S01]  /*7480*/  IADD3 R2, P0, R4, UR6, RZ ;  /* 0x0000000604027c10 */ /* 0x000fe2000ff1e0ff */
[----:B------:R-:W-:-:S04]  /*7490*/  IMAD.MOV.U32 R0, RZ, RZ, RZ ;  /* 0x000000ffff007224 */ /* 0x000fc800078e00ff */
[----:B------:R-:W-:-:S03]  /*74a0*/  IMAD.X R3, RZ, RZ, UR7, P0 ;  /* 0x00000007ff037e24 */ /* 0x000fc600080e06ff */
[----:B------:R-:W1:Y:S01]  /*74b0*/  LDS R5, [R4+UR24] ;  /* 0x0000001804057984 */ /* 0x000e620008000800 */
[----:B------:R-:W-:-:S03]  /*74c0*/  SHF.L.U32 R0, R0, 0x1f, RZ ;  /* 0x0000001f00007819 */ /* 0x000fc600000006ff */
[----:B-1----:R1:W2:Y:S02]  /*74d0*/  ATOMG.E.EXCH.STRONG.GPU PT, RZ, [R2], R5 ;  /* 0x0000000502ff73a8 */ /* 0x0022a400041ee100 */
[----:B--2---:R-:W2:Y:S01]  /*74e0*/  SYNCS.PHASECHK.TRANS64.TRYWAIT P0, [UR5+0x384f8], R0 ;  /* 0x0384f800ff0075a7 */ /* 0x004ea20008000145 */
[----:B------:R-:W-:Y:S02]  /*74f0*/  ULOP3.LUT UR25, UR53, 0x1, URZ, 0xfc, !UPT ;  /* 0x0000000135197892 */ /* 0x000fe4000f8efc3f */
[----:B------:R-:W-:Y:S01]  /*7500*/  ULOP3.LUT UR26, UR51, 0x2, URZ, 0xfc, !UPT ;  /* 0x00000002331a7892 */ /* 0x000fe2000f8efc3f */
[----:B-12---:R-:W-:Y:S11]  /*7510*/  @!P0 BRA `(.L_x_104) ;  /* 0x0000005000d88947 */ /* 0x006ff60003800000 */
.L_x_229:
[----:B------:R-:W-:Y:S01]  /*7520*/  IMAD.MOV.U32 R2, RZ, RZ, 0x1 ;  /* 0x00000001ff027424 */ /* 0x000fe200078e00ff */
[----:B------:R-:W-:Y:S01]  /*7530*/  ULDC UR27, c[0x0][0x598] ;  /* 0x00016600001b7ab9 */ /* 0x000fe20000000800 */
[----:B-1----:R-:W-:Y:S01]  /*7540*/  IMAD.MOV.U32 R0, RZ, RZ, 0x1 ;  /* 0x00000001ff007424 */ /* 0x002fe200078e00ff */
[----:B------:R-:W-:Y:S01]  /*7550*/  ULDC UR28, c[0x0][0x580] ;  /* 0x00016000001c7ab9 */ /* 0x000fe20000000800 */
[----:B------:R-:W-:Y:S01]  /*7560*/  IMAD.MOV.U32 R12, RZ, RZ, RZ ;  /* 0x000000ffff0c7224 */ /* 0x000fe200078e00ff */
[----:B------:R-:W-:Y:S01]  /*7570*/  ULDC.64 UR20, c[0x0][0x590] ;  /* 0x0001640000147ab9 */ /* 0x000fe20000000a00 */
[----:B------:R-:W-:-:S05]  /*7580*/  ULDC.64 UR22, c[0x0][0x588] ;  /* 0x0001620000167ab9 */ /* 0x000fca0000000a00 */
.L_x_141:
[----:B------:R-:W-:-:S06]  /*7590*/  UISETP.NE.AND UP0, UPT, UR25, 0x3, UPT ;  /* 0x000000031900788c */ /* 0x000fcc000bf05270 */
[----:B------:R-:W-:-:S13]  /*75a0*/  PLOP3.LUT P1, PT, PT, PT, UP0, 0x80, 0x0 ;  /* 0x000000000000781c */ /* 0x000fda0003f2f008 */
[----:B-1-345:R-:W-:Y:S05]  /*75b0*/  @!P1 BRA `(.L_x_105) ;  /* 0x0000000000049947 */ /* 0x03afea0003800000 */
[----:B------:R-:W-:Y:S01]  /*75c0*/  BPT.TRAP 0x1 ;  /* 0x000000040000795c */ /* 0x000fe20000300000 */
.L_x_105:
[----:B------:R-:W-:Y:S01]  /*75d0*/  ULEA UR8, UR4, UR5, 0x3 ;  /* 0x0000000504087291 */ /* 0x000fe2000f8e183f */
[----:B------:R-:W-:-:S08]  /*75e0*/  SHF.L.U32 R3, R12, 0x1f, RZ ;  /* 0x0000001f0c037819 */ /* 0x000fd000000006ff */
[----:B------:R-:W1:Y:S02]  /*75f0*/  SYNCS.PHASECHK.TRANS64.TRYWAIT P0, [UR8+0x38400], R3 ;  /* 0x03840003ff0075a7 */ /* 0x000e640008000148 */
[----:B-1----:R-:W-:Y:S05]  /*7600*/  @!P0 BRA `(.L_x_106) ;  /* 0x0000005000b48947 */ /* 0x002fea0003800000 */
.L_x_230:
[----:B------:R-:W-:-:S09]  /*7610*/  ULEA UR9, UR4, UR5, 0x4 ;  /* 0x0000000504097291 */ /* 0x000fd2000f8e203f */
[----:B-1----:R-:W1:Y:S01]  /*7620*/  LDS.128 R4, [UR9+0x38500] ;  /* 0x03850009ff047984 */ /* 0x002e620008000c00 */
[----:B------:R-:W-:Y:S01]  /*7630*/  @!PT LDS RZ, [RZ] ;  /* 0x00000000fffff984 */ /* 0x000fe20000000800 */
[----:B------:R-:W-:Y:S01]  /*7640*/  @!PT LDS RZ, [RZ] ;  /* 0x00000000fffff984 */ /* 0x000fe20000000800 */
[----:B------:R-:W-:Y:S01]  /*7650*/  @!PT LDS RZ, [RZ] ;  /* 0x00000000fffff984 */ /* 0x000fe20000000800 */
[----:B------:R-:W-:Y:S01]  /*7660*/  @!PT LDS RZ, [RZ] ;  /* 0x00000000fffff984 */ /* 0x000fe20000000800 */
[----:B------:R2:W-:Y:S06]  /*7670*/  MEMBAR.ALL.CTA ;  /* 0x0000000000007992 */ /* 0x0005ec0000008000 */
[----:B--2---:R-:W2:Y:S01]  /*7680*/  FENCE.VIEW.ASYNC.S ;  /* 0x00000000000073c6 */ /* 0x004ea20000000000 */
[----:B------:R-:W-:Y:S05]  /*7690*/  @!P1 BRA `(.L_x_107) ;  /* 0x0000000000049947 */ /* 0x000fea0003800000 */
[----:B------:R-:W-:Y:S01]  /*76a0*/  BPT.TRAP 0x1 ;  /* 0x000000040000795c */ /* 0x000fe20000300000 */
.L_x_107:
[----:B------:R-:W-:Y:S01]  /*76b0*/  UIADD3 UR8, UR8, 0x38440, URZ ;  /* 0x0003844008087890 */ /* 0x000fe2000fffe03f */
[----:B------:R-:W-:Y:S02]  /*76c0*/  R2UR UR10, R16 ;  /* 0x00000000100a72ca */ /* 0x000fe400000e0000 */
[----:B------:R-:W-:Y:S01]  /*76d0*/  R2UR UR11, R17 ;  /* 0x00000000110b72ca */ /* 0x000fe200000e0000 */
[----:B------:R-:W-:Y:S01]  /*76e0*/  UPRMT UR8, UR41, 0x654, UR8 ;  /* 0x0000065429087896 */ /* 0x000fe20008000008 */
[----:B------:R-:W-:Y:S02]  /*76f0*/  LOP3.LUT P1, RZ, R2, 0xff, RZ, 0xc0, !PT ;  /* 0x000000ff02ff7812 */ /* 0x000fe4000782c0ff */
[----:B------:R-:W-:-:S04]  /*7700*/  ISETP.NE.U32.AND P0, PT, RZ, UR20, PT ;  /* 0x00000014ff007c0c */ /* 0x000fc8000bf05070 */
[----:B------:R-:W-:Y:S02]  /*7710*/  ISETP.NE.AND.EX P0, PT, RZ, UR21, PT, P0 ;  /* 0x00000015ff007c0c */ /* 0x000fe4000bf05300 */
[----:B--2---:R-:W-:Y:S01]  /*7720*/  SYNCS.ARRIVE.TRANS64.RED.A1T0 RZ, [UR8], RZ ;  /* 0x000000ffffff79a7 */ /* 0x004fe20008100408 */
[----:B------:R-:W-:Y:S02]  /*7730*/  USHF.L.U32 UR10, UR10, 0x7, URZ ;  /* 0x000000070a0a7899 */ /* 0x000fe4000800063f */
[----:B------:R-:W-:Y:S02]  /*7740*/  USHF.L.U32 UR11, UR11, 0x7, URZ ;  /* 0x000000070b0b7899 */ /* 0x000fe4000800063f */
[----:B------:R-:W-:Y:S10]  /*7750*/  @!P1 BRA `(.L_x_108) ;  /* 0x00000000000c9947 */ /* 0x000ff40003800000 */
[----:B------:R-:W-:-:S04]  /*7760*/  DEPBAR {5,4,3,2,1,0} ;  /* 0x0000003f0000791a */ /* 0x000fc80000000000 */
[----:B------:R2:W-:Y:S02]  /*7770*/  UTMACCTL.IV [UR6] ;  /* 0x00000000060079b9 */ /* 0x0005e40008000000 */
[----:B--2---:R-:W-:Y:S01]  /*7780*/  NOP ;  /* 0x0000000000007918 */ /* 0x004fe20000000000 */
.L_x_108:
[----:B------:R-:W-:Y:S05]  /*7790*/  @!P0 BRA `(.L_x_109) ;  /* 0x0000000000188947 */ /* 0x000fea0003800000 */
[----:B------:R-:W2:Y:S02]  /*77a0*/  LDC.64 R2, c[0x0][0x590] ;  /* 0x00016400ff027b82 */ /* 0x000ea40000000a00 */
[----:B--2---:R-:W-:-:S06]  /*77b0*/  IMAD.WIDE R2, R18, 0x8, R2 ;  /* 0x0000000812027825 */ /* 0x004fcc00078e0202 */
[----:B------:R-:W2:Y:S04]  /*77c0*/  LDG.E.64 R2, desc[UR56][R2.64] ;  /* 0x0000003802027981 */ /* 0x000ea8000c1e1b00 */
[----:B--2---:R-:W2:Y:S02]  /*77d0*/  LD.E R8, desc[UR56][R2.64] ;  /* 0x0000003802087980 */ /* 0x004ea4000c101900 */
[----:B--2---:R-:W-:Y:S01]  /*77e0*/  FSETP.NEU.AND P0, PT, R8, RZ, PT ;  /* 0x000000ff0800720b */ /* 0x004fe20003f0d000 */
[----:B------:R-:W-:-:S12]  /*77f0*/  BRA `(.L_x_110) ;  /* 0x0000000000247947 */ /* 0x000fd80003800000 */
.L_x_109:
[----:B------:R-:W-:Y:S02]  /*7800*/  ISETP.NE.U32.AND P1, PT, RZ, UR22, PT ;  /* 0x00000016ff007c0c */ /* 0x000fe4000bf25070 */
[----:B------:R-:W-:Y:S02]  /*7810*/  FSETP.NEU.AND P0, PT, RZ, UR28, PT ;  /* 0x0000001cff007c0b */ /* 0x000fe4000bf0d000 */
[----:B------:R-:W-:-:S13]  /*7820*/  ISETP.NE.AND.EX P1, PT, RZ, UR23, PT, P1 ;  /* 0x00000017ff007c0c */ /* 0x000fda000bf25310 */
[----:B------:R-:W-:Y:S05]  /*7830*/  @!P1 BRA `(.L_x_110) ;  /* 0x0000000000149947 */ /* 0x000fea0003800000 */
[----:B------:R-:W2:Y:S01]  /*7840*/  LDC.64 R2, c[0x0][0x588] ;  /* 0x00016200ff027b82 */ /* 0x000ea20000000a00 */
[----:B------:R-:W-:-:S04]  /*7850*/  IMAD R9, R18, UR27, RZ ;  /* 0x0000001b12097c24 */ /* 0x000fc8000f8e02ff */
[----:B--2---:R-:W-:-:S06]  /*7860*/  IMAD.WIDE R2, R9, 0x4, R2 ;  /* 0x0000000409027825 */ /* 0x004fcc00078e0202 */
[----:B------:R-:W2:Y:S02]  /*7870*/  LDG.E R2, desc[UR56][R2.64] ;  /* 0x0000003802027981 */ /* 0x000ea4000c1e1900 */
[----:B--2---:R-:W-:-:S13]  /*7880*/  FSETP.NEU.AND P0, PT, R2, RZ, PT ;  /* 0x000000ff0200720b */ /* 0x004fda0003f0d000 */
.L_x_110:
[----:B------:R-:W-:Y:S01]  /*7890*/  UISETP.NE.AND UP0, UPT, UR26, 0x3, UPT ;  /* 0x000000031a00788c */ /* 0x000fe2000bf05270 */
[----:B------:R-:W-:-:S05]  /*78a0*/  ELECT P1, URZ, PT ;  /* 0x00000000003f782f */ /* 0x000fca0003820000 */
[----:B------:R-:W-:Y:S02]  /*78b0*/  PLOP3.LUT P2, PT, PT, PT, UP0, 0x80, 0x0 ;  /* 0x000000000000781c */ /* 0x000fe40003f4f008 */
[----:B------:R-:W-:-:S11]  /*78c0*/  PLOP3.LUT P0, PT, P0, P1, PT, 0x2a, 0x0 ;  /* 0x000000000000781c */ /* 0x000fd60000702572 */
[----:B------:R-:W-:Y:S05]  /*78d0*/  @!P2 BRA `(.L_x_111) ;  /* 0x000000000004a947 */ /* 0x000fea0003800000 */
[----:B------:R-:W-:Y:S01]  /*78e0*/  BPT.TRAP 0x1 ;  /* 0x000000040000795c */ /* 0x000fe20000300000 */
.L_x_111:
[----:B------:R-:W-:-:S04]  /*78f0*/  SHF.L.U32 R2, R0, 0x1f, RZ ;  /* 0x0000001f00027819 */ /* 0x000fc800000006ff */
[----:B------:R-:W2:Y:S02]  /*7900*/  SYNCS.PHASECHK.TRANS64.TRYWAIT P1, [UR5+0x384d0], R2 ;  /* 0x0384d002ff0075a7 */ /* 0x000ea40008020145 */
[----:B--2---:R-:W-:Y:S05]  /*7910*/  @!P1 BRA `(.L_x_112) ;  /* 0x0000005000089947 */ /* 0x004fea0003800000 */
.L_x_231:
[----:B------:R-:W-:Y:S04]  /*7920*/  BSSY B0, `(.L_x_113) ;  /* 0x0000010000007945 */ /* 0x000fe80003800000 */
[----:B------:R-:W-:Y:S05]  /*7930*/  @P0 BRA `(.L_x_114) ;  /* 0x0000000000380947 */ /* 0x000fea0003800000 */
[----:B------:R-:W-:Y:S02]  /*7940*/  UIADD3 UR8, UR5, 0x30000, URZ ;  /* 0x0003000005087890 */ /* 0x000fe4000fffe03f */
[----:B------:R-:W-:Y:S02]  /*7950*/  UIADD3 UR9, UR5, 0x384b0, URZ ;  /* 0x000384b005097890 */ /* 0x000fe4000fffe03f */
[----:B------:R-:W-:Y:S02]  /*7960*/  UIADD3 UR14, UR10, 0x40, URZ ;  /* 0x000000400a0e7890 */ /* 0x000fe4000fffe03f */
[----:B------:R-:W-:Y:S01]  /*7970*/  UIADD3 UR12, UR5, 0x31000, URZ ;  /* 0x00031000050c7890 */ /* 0x000fe2000fffe03f */
[----:B------:R-:W-:Y:S01]  /*7980*/  UMOV UR16, 0x0 ;  /* 0x0000000000107882 */ /* 0x000fe20000000000 */
[----:B------:R-:W-:Y:S01]  /*7990*/  UMOV UR17, 0x10000000 ;  /* 0x1000000000117882 */ /* 0x000fe20000000000 */
[----:B------:R-:W-:Y:S01]  /*79a0*/  UMOV UR15, UR11 ;  /* 0x0000000b000f7c82 */ /* 0x000fe20008000000 */
[----:B------:R-:W-:Y:S01]  /*79b0*/  UMOV UR13, UR9 ;  /* 0x00000009000d7c82 */ /* 0x000fe20008000000 */
[----:B------:R3:W-:Y:S04]  /*79c0*/  UTMALDG.2D [UR8], [UR6], desc[UR16] ;  /* 0x00001008060075b4 */ /* 0x0007e80008009000 */
[----:B------:R3:W-:Y:S02]  /*79d0*/  UTMALDG.2D [UR12], [UR6], desc[UR16] ;  /* 0x0000100c060075b4 */ /* 0x0007e40008009000 */
[----:B---3--:R-:W-:Y:S05]  /*79e0*/  @!P2 BRA `(.L_x_115) ;  /* 0x000000000004a947 */ /* 0x008fea0003800000 */
[----:B------:R-:W-:Y:S01]  /*79f0*/  BPT.TRAP 0x1 ;  /* 0x000000040000795c */ /* 0x000fe20000300000 */
.L_x_115:
[----:B--2---:R-:W2:Y:S02]  /*7a00*/  LDC R3, c[0x0][0x828] ;  /* 0x00020a00ff037b82 */ /* 0x004ea40000000800 */
[----:B--2---:R3:W-:Y:S02]  /*7a10*/  SYNCS.ARRIVE.TRANS64.RED.A0TR RZ, [UR5+0x384b0], R3 ;  /* 0x0384b003ffff79a7 */ /* 0x0047e40008300405 */
.L_x_114:
[----:B------:R-:W-:Y:S05]  /*7a20*/  BSYNC B0 ;  /* 0x0000000000007941 */ /* 0x000fea0003800000 */
.L_x_113:
[----:B------:R-:W-:Y:S05]  /*7a30*/  @!P2 BRA `(.L_x_116) ;  /* 0x000000000004a947 */ /* 0x000fea0003800000 */
[----:B------:R-:W-:Y:S01]  /*7a40*/  BPT.TRAP 0x1 ;  /* 0x000000040000795c */ /* 0x000fe20000300000 */
.L_x_116:
[----:B------:R-:W-:-:S04]  /*7a50*/  UIADD3 UR8, UR5, 0x384b0, URZ ;  /* 0x000384b005087890 */ /* 0x000fc8000fffe03f */
[----:B------:R-:W-:-:S09]  /*7a60*/  UPRMT UR8, UR41, 0x654, UR8 ;  /* 0x0000065429087896 */ /* 0x000fd20008000008 */
[----:B------:R-:W-:Y:S01]  /*7a70*/  SYNCS.ARRIVE.TRANS64.RED.A1T0 RZ, [UR8], RZ ;  /* 0x000000ffffff79a7 */ /* 0x000fe20008100408 */
[----:B------:R-:W-:Y:S05]  /*7a80*/  @!P2 BRA `(.L_x_117) ;  /* 0x000000000004a947 */ /* 0x000fea0003800000 */
[----:B------:R-:W-:Y:S01]  /*7a90*/  BPT.TRAP 0x1 ;  /* 0x000000040000795c */ /* 0x000fe20000300000 */
.L_x_117:
[----:B------:R-:W4:Y:S02]  /*7aa0*/  SYNCS.PHASECHK.TRANS64.TRYWAIT P1, [UR5+0x384d8], R2 ;  /* 0x0384d802ff0075a7 */ /* 0x000f240008020145 */
[----:B----4-:R-:W-:Y:S05]  /*7ab0*/  @!P1 BRA `(.L_x_118) ;  /* 0x0000004c00b89947 */ /* 0x010fea0003800000 */
.L_x_232:
[----:B------:R-:W-:Y:S04]  /*7ac0*/  BSSY B0, `(.L_x_119) ;  /* 0x0000012000007945 */ /* 0x000fe80003800000 */
[----:B------:R-:W-:Y:S05]  /*7ad0*/  @P0 BRA `(.L_x_120) ;  /* 0x0000000000400947 */ /* 0x000fea0003800000 */
[----:B------:R-:W-:Y:S02]  /*7ae0*/  UIADD3 UR19, UR11, 0x20, URZ ;  /* 0x000000200b137890 */ /* 0x000fe4000fffe03f */
        /* <DEDUP_REMOVED lines=8> */
[----:B------:R-:W-:Y:S01]  /*7b70*/  UMOV UR15, UR19 ;  /* 0x00000013000f7c82 */ /* 0x000fe20008000000 */
[----:B------:R4:W-:Y:S03]  /*7b80*/  UTMALDG.2D [UR16], [UR6], desc[UR8] ;  /* 0x00000810060075b4 */ /* 0x0009e60008009000 */
[----:B------:R4:W-:Y:S02]  /*7b90*/  UTMALDG.2D [UR12], [UR6], desc[UR8] ;  /* 0x0000080c060075b4 */ /* 0x0009e40008009000 */
[----:B----4-:R-:W-:Y:S05]  /*7ba0*/  @!P2 BRA `(.L_x_121) ;  /* 0x000000000004a947 */ /* 0x010fea0003800000 */
[----:B------:R-:W-:Y:S01]  /*7bb0*/  BPT.TRAP 0x1 ;  /* 0x000000040000795c */ /* 0x000fe20000300000 */
.L_x_121:
[----:B--23--:R-:W2:Y:S02]  /*7bc0*/  LDC R3, c[0x0][0x828] ;  /* 0x00020a00ff037b82 */ /* 0x00cea40000000800 */
[----:B--2---:R4:W-:Y:S02]  /*7bd0*/  SYNCS.ARRIVE.TRANS64.RED.A0TR RZ, [UR5+0x384b8], R3 ;  /* 0x0384b803ffff79a7 */ /* 0x0049e40008300405 */
.L_x_120:
[----:B------:R-:W-:Y:S05]  /*7be0*/  BSYNC B0 ;  /* 0x0000000000007941 */ /* 0x000fea0003800000 */
.L_x_119:
[----:B------:R-:W-:Y:S05]  /*7bf0*/  @!P2 BRA `(.L_x_122) ;  /* 0x000000000004a947 */ /* 0x000fea0003800000 */
[----:B------:R-:W-:Y:S01]  /*7c00*/  BPT.TRAP 0x1 ;  /* 0x000000040000795c */ /* 0x000fe20000300000 */
.L_x_122:
[----:B------:R-:W-:-:S04]  /*7c10*/  UIADD3 UR8, UR5, 0x384b8, URZ ;  /* 0x000384b805087890 */ /* 0x000fc8000fffe03f */
[----:B------:R-:W-:-:S09]  /*7c20*/  UPRMT UR8, UR41, 0x654, UR8 ;  /* 0x0000065429087896 */ /* 0x000fd20008000008 */
[----:B------:R-:W-:Y:S01]  /*7c30*/  SYNCS.ARRIVE.TRANS64.RED.A1T0 RZ, [UR8], RZ ;  /* 0x000000ffffff79a7 */ /* 0x000fe20008100408 */
[----:B------:R-:W-:Y:S05]  /*7c40*/  @!P2 BRA `(.L_x_123) ;  /* 0x000000000004a947 */ /* 0x000fea0003800000 */
[----:B------:R-:W-:Y:S01]  /*7c50*/  BPT.TRAP 0x1 ;  /* 0x000000040000795c */ /* 0x000fe20000300000 */
.L_x_123:
[----:B------:R-:W5:Y:S02]  /*7c60*/  SYNCS.PHASECHK.TRANS64.TRYWAIT P1, [UR5+0x384e0], R2 ;  /* 0x0384e002ff0075a7 */ /* 0x000f640008020145 */
[----:B-----5:R-:W-:Y:S05]  /*7c70*/  @!P1 BRA `(.L_x_124) ;  /* 0x0000004c00609947 */ /* 0x020fea0003800000 */
.L_x_233:
        /* <DEDUP_REMOVED lines=14> */
[----:B-1----:R-:W-:Y:S05]  /*7d60*/  @!P2 BRA `(.L_x_127) ;  /* 0x000000000004a947 */ /* 0x002fea0003800000 */
[----:B------:R-:W-:Y:S01]  /*7d70*/  BPT.TRAP 0x1 ;  /* 0x000000040000795c */ /* 0x000fe20000300000 */
.L_x_127:
[----:B--234-:R-:W1:Y:S02]  /*7d80*/  LDC R3, c[0x0][0x828] ;  /* 0x00020a00ff037b82 */ /* 0x01ce640000000800 */
[----:B-1----:R1:W-:Y:S02]  /*7d90*/  SYNCS.ARRIVE.TRANS64.RED.A0TR RZ, [UR5+0x384c0], R3 ;  /* 0x0384c003ffff79a7 */ /* 0x0023e40008300405 */
.L_x_126:
[----:B------:R-:W-:Y:S05]  /*7da0*/  BSYNC B0 ;  /* 0x0000000000007941 */ /* 0x000fea0003800000 */
.L_x_125:
[----:B------:R-:W-:Y:S05]  /*7db0*/  @!P2 BRA `(.L_x_128) ;  /* 0x000000000004a947 */ /* 0x000fea0003800000 */
[----:B------:R-:W-:Y:S01]  /*7dc0*/  BPT.TRAP 0x1 ;  /* 0x000000040000795c */ /* 0x000fe20000300000 */
.L_x_128:
[----:B------:R-:W-:-:S04]  /*7dd0*/  UIADD3 UR8, UR5, 0x384c0, URZ ;  /* 0x000384c005087890 */ /* 0x000fc8000fffe03f */
[----:B------:R-:W-:-:S09]  /*7de0*/  UPRMT UR8, UR41, 0x654, UR8 ;  /* 0x0000065429087896 */ /* 0x000fd20008000008 */
[----:B------:R-:W-:Y:S01]  /*7df0*/  SYNCS.ARRIVE.TRANS64.RED.A1T0 RZ, [UR8], RZ ;  /* 0x000000ffffff79a7 */ /* 0x000fe20008100408 */
[----:B------:R-:W-:Y:S05]  /*7e00*/  @!P2 BRA `(.L_x_129) ;  /* 0x000000000004a947 */ /* 0x000fea0003800000 */
[----:B------:R-:W-:Y:S01]  /*7e10*/  BPT.TRAP 0x1 ;  /* 0x000000040000795c */ /* 0x000fe20000300000 */
.L_x_129:
[----:B------:R-:W5:Y:S02]  /*7e20*/  SYNCS.PHASECHK.TRANS64.TRYWAIT P1, [UR5+0x384e8], R2 ;  /* 0x0384e802ff0075a7 */ /* 0x000f640008020145 */
[----:B-----5:R-:W-:Y:S05]  /*7e30*/  @!P1 BRA `(.L_x_130) ;  /* 0x0000004c00089947 */ /* 0x020fea0003800000 */
.L_x_234:
        /* <DEDUP_REMOVED lines=16> */
.L_x_133:
[----:B--2---:R-:W1:Y:S02]  /*7f40*/  LDC R2, c[0x0][0x828] ;  /* 0x00020a00ff027b82 */ /* 0x004e640000000800 */
[----:B-1----:R1:W-:Y:S02]  /*7f50*/  SYNCS.ARRIVE.TRANS64.RED.A0TR RZ, [UR5+0x384c8], R2 ;  /* 0x0384c802ffff79a7 */ /* 0x0023e40008300405 */
.L_x_132:
[----:B------:R-:W-:Y:S05]  /*7f60*/  BSYNC B0 ;  /* 0x0000000000007941 */ /* 0x000fea0003800000 */
.L_x_131:
[----:B------:R-:W-:Y:S05]  /*7f70*/  @!P2 BRA `(.L_x_134) ;  /* 0x000000000004a947 */ /* 0x000fea0003800000 */
[----:B------:R-:W-:Y:S01]  /*7f80*/  BPT.TRAP 0x1 ;  /* 0x000000040000795c */ /* 0x000fe20000300000 */
.L_x_134:
[----:B-1----:R-:W-:Y:S01]  /*7f90*/  ISETP.NE.AND P0, PT, R7, RZ, PT ;  /* 0x000000ff0700720c */ /* 0x002fe20003f05270 */
[----:B------:R-:W-:Y:S01]  /*7fa0*/  UIADD3 UR8, UR5, 0x384c8, URZ ;  /* 0x000384c805087890 */ /* 0x000fe2000fffe03f */
[CC--:B------:R-:W-:Y:S02]  /*7fb0*/  ISETP.NE.AND P3, PT, R18.reuse, R6.reuse, PT ;  /* 0x000000061200720c */ /* 0x0c0fe40003f65270 */
[----:B------:R-:W-:Y:S01]  /*7fc0*/  ISETP.EQ.OR P0, PT, R18, R6, !P0 ;  /* 0x000000061200720c */ /* 0x000fe20004702670 */
[----:B------:R-:W-:Y:S01]  /*7fd0*/  UPRMT UR8, UR41, 0x654, UR8 ;  /* 0x0000065429087896 */ /* 0x000fe20008000008 */
[----:B------:R-:W-:-:S08]  /*7fe0*/  LOP3.LUT R0, R0, 0x1, RZ, 0x3c, !PT ;  /* 0x0000000100007812 */ /* 0x000fd000078e3cff */
[----:B------:R-:W-:Y:S03]  /*7ff0*/  SYNCS.ARRIVE.TRANS64.RED.A1T0 RZ, [UR8], RZ ;  /* 0x000000ffffff79a7 */ /* 0x000fe60008100408 */
[----:B------:R-:W-:Y:S05]  /*8000*/  @P0 BRA `(.L_x_135) ;  /* 0x0000000400040947 */ /* 0x000fea0003800000 */
[----:B------:R-:W-:Y:S01]  /*8010*/  ELECT P0, URZ, PT ;  /* 0x00000000003f782f */ /* 0x000fe20003800000 */
[----:B------:R-:W-:-:S12]  /*8020*/  BSSY B0, `(.L_x_136) ;  /* 0x0000032000007945 */ /* 0x000fd80003800000 */
[----:B------:R-:W-:Y:S05]  /*8030*/  @!P0 BRA `(.L_x_137) ;  /* 0x0000000000c08947 */ /* 0x000fea0003800000 */
[----:B--234-:R-:W1:Y:S08]  /*8040*/  LDC.64 R2, c[0x0][0x290] ;  /* 0x0000a400ff027b82 */ /* 0x01ce700000000a00 */
[----:B------:R-:W2:Y:S08]  /*8050*/  LDC.64 R14, c[0x0][0x808] ;  /* 0x00020200ff0e7b82 */ /* 0x000eb00000000a00 */
[----:B------:R-:W3:Y:S01]  /*8060*/  LDC.64 R16, c[0x0][0x810] ;  /* 0x00020400ff107b82 */ /* 0x000ee20000000a00 */
[----:B-1----:R-:W-:-:S05]  /*8070*/  IMAD.WIDE R2, R6, 0xc, R2 ;  /* 0x0000000c06027825 */ /* 0x002fca00078e0202 */
[----:B------:R1:W5:Y:S04]  /*8080*/  LDG.E R10, desc[UR56][R2.64] ;  /* 0x00000038020a7981 */ /* 0x000368000c1e1900 */
[----:B------:R1:W5:Y:S01]  /*8090*/  LDG.E R13, desc[UR56][R2.64+0x4] ;  /* 0x00000438020d7981 */ /* 0x000362000c1e1900 */
[----:B--2---:R-:W-:Y:S02]  /*80a0*/  ISETP.NE.U32.AND P0, PT, R14, RZ, PT ;  /* 0x000000ff0e00720c */ /* 0x004fe40003f05070 */
[----:B------:R-:W-:Y:S02]  /*80b0*/  SHF.R.S32.HI R8, RZ, 0x1f, R6 ;  /* 0x0000001fff087819 */ /* 0x000fe40000011406 */
[----:B------:R-:W-:Y:S02]  /*80c0*/  ISETP.NE.AND.EX P0, PT, R15, RZ, PT, P0 ;  /* 0x000000ff0f00720c */ /* 0x000fe40003f05300 */
[----:B---3--:R-:W-:-:S04]  /*80d0*/  ISETP.NE.U32.AND P1, PT, R16, RZ, PT ;  /* 0x000000ff1000720c */ /* 0x008fc80003f25070 */
[----:B------:R-:W-:-:S07]  /*80e0*/  ISETP.NE.AND.EX P1, PT, R17, RZ, PT, P1 ;  /* 0x000000ff1100720c */ /* 0x000fce0003f25310 */
[----:B-1----:R-:W-:Y:S06]  /*80f0*/  @!P0 BRA `(.L_x_138) ;  /* 0x0000000000108947 */ /* 0x002fec0003800000 */
[----:B------:R-:W-:-:S04]  /*8100*/  LEA R2, P0, R6, R14, 0x3 ;  /* 0x0000000e06027211 */ /* 0x000fc800078018ff */
[----:B------:R-:W-:-:S06]  /*8110*/  LEA.HI.X R3, R6, R15, R8, 0x3, P0 ;  /* 0x0000000f06037211 */ /* 0x000fcc00000f1c08 */
[----:B------:R-:W2:Y:S04]  /*8120*/  LDG.E.64 R2, desc[UR56][R2.64] ;  /* 0x0000003802027981 */ /* 0x000ea8000c1e1b00 */
[----:B--2---:R1:W-:Y:S02]  /*8130*/  STS.64 [UR24], R2 ;  /* 0x00000002ff007988 */ /* 0x0043e40008000a18 */
.L_x_138:
[----:B------:R-:W-:Y:S05]  /*8140*/  @!P1 BRA `(.L_x_137) ;  /* 0x00000000007c9947 */ /* 0x000fea0003800000 */
[----:B-1----:R-:W-:-:S04]  /*8150*/  LEA R2, P0, R6, R16, 0x3 ;  /* 0x0000001006027211 */ /* 0x002fc800078018ff */
[----:B------:R-:W-:Y:S02]  /*8160*/  LEA.HI.X R3, R6, R17, R8, 0x3, P0 ;  /* 0x0000001106037211 */ /* 0x000fe400000f1c08 */
[----:B------:R-:W1:Y:S04]  /*8170*/  LDS R8, [UR24+0x1c] ;  /* 0x00001c18ff087984 */ /* 0x000e680008000800 */
[----:B------:R-:W2:Y:S01]  /*8180*/  LDG.E.64 R2, desc[UR56][R2.64] ;  /* 0x0000003802027981 */ /* 0x000ea2000c1e1b00 */
        /* <DEDUP_REMOVED lines=13> */
[----:B------:R1:W-:Y:S04]  /*8260*/  STS [UR24+0x1c], R8 ;  /* 0x00001c08ff007988 */ /* 0x0003e80008000818 */
[----:B------:R-:W2:Y:S01]  /*8270*/  LDS R11, [UR24+0x1c] ;  /* 0x00001c18ff0b7984 */ /* 0x000ea20008000800 */
[----:B-1---5:R-:W-:Y:S01]  /*8280*/  VIADD R8, R10, 0xffffffff ;  /* 0xffffffff0a087836 */ /* 0x022fe20000000000 */
[----:B--2---:R-:W-:-:S05]  /*8290*/  LOP3.LUT R11, R11, 0xf0, RZ, 0xb8, !PT ;  /* 0x000000f00b0b7812 */ /* 0x004fca00078eb8ff */
[----:B------:R1:W-:Y:S04]  /*82a0*/  STS [UR24+0x1c], R11 ;  /* 0x00001c0bff007988 */ /* 0x0003e80008000818 */
[----:B------:R-:W2:Y:S01]  /*82b0*/  LDS R9, [UR24+0x1c] ;  /* 0x00001c18ff097984 */ /* 0x000ea20008000800 */
[----:B-1----:R-:W-:Y:S02]  /*82c0*/  CS2R R10, SRZ ;  /* 0x00000000000a7805 */ /* 0x002fe4000001ff00 */
[----:B--2---:R-:W-:Y:S01]  /*82d0*/  LOP3.LUT R17, R9, 0xf00, RZ, 0xb8, !PT ;  /* 0x00000f0009117812 */ /* 0x004fe200078eb8ff */
[----:B------:R-:W-:-:S04]  /*82e0*/  VIADD R9, R13, 0xffffffff ;  /* 0xffffffff0d097836 */ /* 0x000fc80000000000 */
[----:B------:R-:W-:Y:S04]  /*82f0*/  STS.64 [UR24+0x18], R16 ;  /* 0x00001810ff007988 */ /* 0x000fe80008000a18 */
[----:B------:R-:W1:Y:S04]  /*8300*/  LDS R15, [UR24+0x1c] ;  /* 0x00001c18ff0f7984 */ /* 0x000e680008000800 */
[----:B------:R2:W-:Y:S01]  /*8310*/  STS.128 [UR24+0x20], R8 ;  /* 0x00002008ff007988 */ /* 0x0005e20008000c18 */
[----:B-1----:R-:W-:-:S05]  /*8320*/  LOP3.LUT R2, R15, 0xf000, RZ, 0xb8, !PT ;  /* 0x0000f0000f027812 */ /* 0x002fca00078eb8ff */
[----:B------:R2:W-:Y:S02]  /*8330*/  STS [UR24+0x1c], R2 ;  /* 0x00001c02ff007988 */ /* 0x0005e40008000818 */
.L_x_137:
[----:B------:R-:W-:Y:S05]  /*8340*/  BSYNC B0 ;  /* 0x0000000000007941 */ /* 0x000fea0003800000 */
.L_x_136:
[----:B-12---:R-:W1:Y:S01]  /*8350*/  S2R R2, SR_LANEID ;  /* 0x0000000000027919 */ /* 0x006e620000000000 */
[----:B------:R-:W-:Y:S01]  /*8360*/  NOP ;  /* 0x0000000000007918 */ /* 0x000fe20000000000 */
[----:B------:R-:W-:Y:S01]  /*8370*/  ELECT P0, URZ, PT ;  /* 0x00000000003f782f */ /* 0x000fe20003800000 */
[----:B------:R-:W-:Y:S01]  /*8380*/  BSSY B0, `(.L_x_139) ;  /* 0x0000008000007945 */ /* 0x000fe20003800000 */
[----:B-1----:R-:W-:-:S05]  /*8390*/  IMAD.SHL.U32 R8, R2, 0x4, RZ ;  /* 0x0000000402087824 */ /* 0x002fca00078e00ff */
[----:B------:R1:W2:Y:S01]  /*83a0*/  LDS R9, [R8+UR24] ;  /* 0x0000001808097984 */ /* 0x0002a20008000800 */
[----:B------:R-:W-:-:S05]  /*83b0*/  IADD3 R2, P1, R8, UR6, RZ ;  /* 0x0000000608027c10 */ /* 0x000fca000ff3e0ff */
[----:B---34-:R-:W-:Y:S01]  /*83c0*/  IMAD.X R3, RZ, RZ, UR7, P1 ;  /* 0x00000007ff037e24 */ /* 0x018fe200088e06ff */
[----:B------:R-:W-:Y:S07]  /*83d0*/  @!P0 BRA `(.L_x_140) ;  /* 0x0000000000088947 */ /* 0x000fee0003800000 */
[----:B------:R0:W-:Y:S01]  /*83e0*/  UTMACMDFLUSH ;  /* 0x00000000000079b7 */ /* 0x0001e20000000000 */
[----:B------:R-:W-:-:S04]  /*83f0*/  DEPBAR.LE SB0, 0x0 ;  /* 0x000080000000791a */ /* 0x000fc80000000000 */
.L_x_140:
[----:B------:R-:W-:Y:S05]  /*8400*/  BSYNC B0 ;  /* 0x0000000000007941 */ /* 0x000fea0003800000 */
.L_x_139:
[----:B--2---:R2:W5:Y:S02]  /*8410*/  ATOMG.E.EXCH.STRONG.GPU PT, RZ, [R2], R9 ;  /* 0x0000000902ff73a8 */ /* 0x00456400041ee100 */
.L_x_135:
[----:B------:R-:W-:Y:S01]  /*8420*/  UIADD3 UR4, UR4, 0x1, URZ ;  /* 0x0000000104047890 */ /* 0x000fe2000fffe03f */
[----:B------:R-:W-:Y:S01]  /*8430*/  ISETP.NE.AND P0, PT, R7, RZ, PT ;  /* 0x000000ff0700720c */ /* 0x000fe20003f05270 */
[----:B------:R-:W-:Y:S01]  /*8440*/  IMAD.MOV.U32 R16, RZ, RZ, R4 ;  /* 0x000000ffff107224 */ /* 0x000fe200078e0004 */
[----:B--2---:R-:W-:Y:S01]  /*8450*/  SEL R2, RZ, 0x1, !P3 ;  /* 0x00000001ff027807 */ /* 0x004fe20005800000 */
[----:B------:R-:W-:Y:S01]  /*8460*/  UISETP.NE.AND UP0, UPT, UR4, 0x8, UPT ;  /* 0x000000080400788c */ /* 0x000fe2000bf05270 */
[----:B------:R-:W-:Y:S02]  /*8470*/  IMAD.MOV.U32 R17, RZ, RZ, R5 ;  /* 0x000000ffff117224 */ /* 0x000fe400078e0005 */
[----:B------:R-:W-:Y:S01]  /*8480*/  IMAD.MOV.U32 R18, RZ, RZ, R6 ;  /* 0x000000ffff127224 */ /* 0x000fe200078e0006 */
[----:B------:R-:W-:Y:S02]  /*8490*/  USEL UR8, URZ, 0x1, UP0 ;  /* 0x000000013f087887 */ /* 0x000fe40008000000 */
[----:B------:R-:W-:-:S04]  /*84a0*/  USEL UR4, UR4, URZ, UP0 ;  /* 0x0000003f04047287 */ /* 0x000fc80008000000 */
[----:B------:R-:W-:Y:S01]  /*84b0*/  LOP3.LUT R12, R12, UR8, RZ, 0x3c, !PT ;  /* 0x000000080c0c7c12 */ /* 0x000fe2000f8e3cff */
[----:B------:R-:W-:Y:S07]  /*84c0*/  @P0 BRA `(.L_x_141) ;  /* 0xfffffff000300947 */ /* 0x000fee000383ffff */
[----:B-----5:R-:W-:Y:S01]  /*84d0*/  ELECT P0, URZ, PT ;  /* 0x00000000003f782f */ /* 0x020fe20003800000 */
[----:B------:R-:W-:-:S12]  /*84e0*/  BSSY B0, `(.L_x_142) ;  /* 0x0000017000007945 */ /* 0x000fd80003800000 */
[----:B------:R-:W-:Y:S05]  /*84f0*/  @!P0 BRA `(.L_x_143) ;  /* 0x0000000000548947 */ /* 0x000fea0003800000 */
[----:B------:R-:W-:Y:S05]  /*8500*/  @!P2 BRA `(.L_x_144) ;  /* 0x000000000004a947 */ /* 0x000fea0003800000 */
[----:B------:R-:W-:Y:S01]  /*8510*/  BPT.TRAP 0x1 ;  /* 0x000000040000795c */ /* 0x000fe20000300000 */
.L_x_144:
[----:B------:R-:W-:-:S04]  /*8520*/  SHF.L.U32 R2, R0, 0x1f, RZ ;  /* 0x0000001f00027819 */ /* 0x000fc800000006ff */
[----:B------:R-:W2:Y:S02]  /*8530*/  SYNCS.PHASECHK.TRANS64.TRYWAIT P0, [UR5+0x384d0], R2 ;  /* 0x0384d002ff0075a7 */ /* 0x000ea40008000145 */
[----:B--2---:R-:W-:Y:S05]  /*8540*/  @!P0 BRA `(.L_x_145) ;  /* 0x00000044005c8947 */ /* 0x004fea0003800000 */
.L_x_235:
[----:B------:R-:W-:Y:S05]  /*8550*/  @!P2 BRA `(.L_x_146) ;  /* 0x000000000004a947 */ /* 0x000fea0003800000 */
[----:B------:R-:W-:Y:S01]  /*8560*/  BPT.TRAP 0x1 ;  /* 0x000000040000795c */ /* 0x000fe20000300000 */
.L_x_146:
[----:B------:R-:W5:Y:S02]  /*8570*/  SYNCS.PHASECHK.TRANS64.TRYWAIT P0, [UR5+0x384d8], R2 ;  /* 0x0384d802ff0075a7 */ /* 0x000f640008000145 */
[----:B-----5:R-:W-:Y:S05]  /*8580*/  @!P0 BRA `(.L_x_147) ;  /* 0x0000004400648947 */ /* 0x020fea0003800000 */
.L_x_236:
[----:B------:R-:W-:Y:S05]  /*8590*/  @!P2 BRA `(.L_x_148) ;  /* 0x000000000004a947 */ /* 0x000fea0003800000 */
[----:B------:R-:W-:Y:S01]  /*85a0*/  BPT.TRAP 0x1 ;  /* 0x000000040000795c */ /* 0x000fe20000300000 */
.L_x_148:
[----:B------:R-:W5:Y:S02]  /*85b0*/  SYNCS.PHASECHK.TRANS64.TRYWAIT P0, [UR5+0x384e0], R2 ;  /* 0x0384e002ff0075a7 */ /* 0x000f640008000145 */
[----:B-----5:R-:W-:Y:S05]  /*85c0*/  @!P0 BRA `(.L_x_149) ;  /* 0x00000044006c8947 */ /* 0x020fea0003800000 */
.L_x_237:
[----:B------:R-:W-:Y:S05]  /*85d0*/  @!P2 BRA `(.L_x_150) ;  /* 0x000000000004a947 */ /* 0x000fea0003800000 */
[----:B------:R-:W-:Y:S01]  /*85e0*/  BPT.TRAP 0x1 ;  /* 0x000000040000795c */ /* 0x000fe20000300000 */
.L_x_150:
[----:B--2---:R-:W-:Y:S01]  /*85f0*/  SHF.L.U32 R2, R0, 0x1f, RZ ;  /* 0x0000001f00027819 */ /* 0x004fe200000006ff */
[----:B---34-:R-:W-:-:S04]  /*8600*/  IMAD.U32 R3, RZ, RZ, UR5 ;  /* 0x00000005ff037e24 */ /* 0x018fc8000f8e00ff */
[----:B------:R2:W3:Y:S03]  /*8610*/  SYNCS.PHASECHK.TRANS64.TRYWAIT P0, [R3+URZ+0x384e8], R2 ;  /* 0x0384e802030075a7 */ /* 0x0004e6000800017f */
[----:B---3--:R-:W-:Y:S05]  /*8620*/  @!P0 NANOSLEEP.SYNCS 0x989680 ;  /* 0x009896800000895d */ /* 0x008fea0003900000 */
[----:B------:R-:W3:Y:S02]  /*8630*/  @!P0 SYNCS.PHASECHK.TRANS64 P0, [R3+URZ+0x384e8], R2 ;  /* 0x0384e802030085a7 */ /* 0x000ee4000800007f */
[----:B---3--:R-:W-:Y:S05]  /*8640*/  @!P0 BRA `(.L_x_150) ;  /* 0xfffffffc00e88947 */ /* 0x008fea000383ffff */
.L_x_143:
[----:B------:R-:W-:Y:S05]  /*8650*/  BSYNC B0 ;  /* 0x0000000000007941 */ /* 0x000fea0003800000 */
.L_x_142:
[----:B------:R-:W-:Y:S05]  /*8660*/  EXIT ;  /* 0x000000000000794d */ /* 0x000fea0003800000 */
.L_x_96:
[----:B------:R-:W1:Y:S01]  /*8670*/  S2UR UR4, SR_CTAID.Y ;  /* 0x00000000000479c3 */ /* 0x000e620000002600 */
[----:B------:R-:W3:Y:S01]  /*8680*/  S2R R32, SR_LANEID ;  /* 0x0000000000207919 */ /* 0x000ee20000000000 */
[----:B------:R-:W-:Y:S01]  /*8690*/  ELECT P0, URZ, PT ;  /* 0x00000000003f782f */ /* 0x000fe20003800000 */
[----:B------:R-:W-:Y:S01]  /*86a0*/  BSSY B0, `(.L_x_151) ;  /* 0x0000037000007945 */ /* 0x000fe20003800000 */
[----:B------:R-:W-:Y:S01]  /*86b0*/  ULDC.64 UR12, c[0x0][0x508] ;  /* 0x00014200000c7ab9 */ /* 0x000fe20000000a00 */
[----:B-1----:R-:W-:-:S04]  /*86c0*/  UIMAD UR4, UR4, UR39, UR40 ;  /* 0x00000027040472a4 */ /* 0x002fc8000f8e0228 */
[----:B------:R-:W-:-:S06]  /*86d0*/  UIMAD.WIDE UR12, UR4, 0x80, UR12 ;  /* 0x00000080040c78a5 */ /* 0x000fcc000f8e020c */
[----:B------:R-:W-:Y:S06]  /*86e0*/  @!P0 BRA `(.L_x_152) ;  /* 0x0000000000c88947 */ /* 0x000fec0003800000 */
[----:B------:R-:W1:Y:S01]  /*86f0*/  LDC.64 R20, c[0x0][0x300] ;  /* 0x0000c000ff147b82 */ /* 0x000e620000000a00 */
[----:B------:R-:W-:Y:S02]  /*8700*/  UMOV UR4, 0x400 ;  /* 0x0000040000047882 */ /* 0x000fe40000000000 */
[----:B--2---:R-:W-:-:S05]  /*8710*/  ULEA UR4, UR41, UR4, 0x18 ;  /* 0x0000000429047291 */ /* 0x004fca000f8ec03f */
[----:B------:R-:W1:Y:S08]  /*8720*/  LDC.64 R22, c[0x0][0x308] ;  /* 0x0000c200ff167b82 */ /* 0x000e700000000a00 */
[----:B------:R-:W2:Y:S08]  /*8730*/  LDC.64 R12, c[0x0][0x310] ;  /* 0x0000c400ff0c7b82 */ /* 0x000eb00000000a00 */
[----:B------:R-:W2:Y:S08]  /*8740*/  LDC.64 R14, c[0x0][0x318] ;  /* 0x0000c600ff0e7b82 */ /* 0x000eb00000000a00 */
[----:B------:R-:W4:Y:S01]  /*8750*/  LDC.64 R8, c[0x0][0x320] ;  /* 0x0000c800ff087b82 */ /* 0x000f220000000a00 */
[----:B-1----:R1:W-:Y:S07]  /*8760*/  STS.128 [UR4+0x38580], R20 ;  /* 0x03858014ff007988 */ /* 0x0023ee0008000c04 */
[----:B------:R-:W4:Y:S08]  /*8770*/  LDC.64 R10, c[0x0][0x328] ;  /* 0x0000ca00ff0a7b82 */ /* 0x000f300000000a00 */
[----:B------:R-:W5:Y:S01]  /*8780*/  LDC.64 R4, c[0x0][0x330] ;  /* 0x0000cc00ff047b82 */ /* 0x000f620000000a00 */
[----:B--2---:R2:W-:Y:S07]  /*8790*/  STS.128 [UR4+0x38590], R12 ;  /* 0x0385900cff007988 */ /* 0x0045ee0008000c04 */
[----:B------:R-:W5:Y:S01]  /*87a0*/  LDC.64 R6, c[0x0][0x338] ;  /* 0x0000ce00ff067b82 */ /* 0x000f620000000a00 */
[----:B----4-:R4:W-:Y:S07]  /*87b0*/  STS.128 [UR4+0x385a0], R8 ;  /* 0x0385a008ff007988 */ /* 0x0109ee0008000c04 */
[----:B------:R-:W3:Y:S08]  /*87c0*/  LDC.64 R28, c[0x0][0x340] ;  /* 0x0000d000ff1c7b82 */ /* 0x000ef00000000a00 */
[----:B------:R-:W3:Y:S01]  /*87d0*/  LDC.64 R30, c[0x0][0x348] ;  /* 0x0000d200ff1e7b82 */ /* 0x000ee20000000a00 */
[----:B-----5:R5:W-:Y:S07]  /*87e0*/  STS.128 [UR4+0x385b0], R4 ;  /* 0x0385b004ff007988 */ /* 0x020bee0008000c04 */
[----:B------:R-:W4:Y:S08]  /*87f0*/  LDC.64 R24, c[0x0][0x350] ;  /* 0x0000d400ff187b82 */ /* 0x000f300000000a00 */
[----:B------:R-:W4:Y:S08]  /*8800*/  LDC.64 R26, c[0x0][0x358] ;  /* 0x0000d600ff1a7b82 */ /* 0x000f300000000a00 */
[----:B-1----:R-:W1:Y:S01]  /*8810*/  LDC.64 R20, c[0x0][0x360] ;  /* 0x0000d800ff147b82 */ /* 0x002e620000000a00 */
[----:B---3--:R3:W-:Y:S07]  /*8820*/  STS.128 [UR4+0x385c0], R28 ;  /* 0x0385c01cff007988 */ /* 0x0087ee0008000c04 */
[----:B------:R-:W1:Y:S08]  /*8830*/  LDC.64 R22, c[0x0][0x368] ;  /* 0x0000da00ff167b82 */ /* 0x000e700000000a00 */
[----:B--2---:R-:W2:Y:S01]  /*8840*/  LDC.64 R12, c[0x0][0x370] ;  /* 0x0000dc00ff0c7b82 */ /* 0x004ea20000000a00 */
[----:B----4-:R4:W-:Y:S07]  /*8850*/  STS.128 [UR4+0x385d0], R24 ;  /* 0x0385d018ff007988 */ /* 0x0109ee0008000c04 */
[----:B------:R-:W2:Y:S08]  /*8860*/  LDC.64 R14, c[0x0][0x378] ;  /* 0x0000de00ff0e7b82 */ /* 0x000eb00000000a00 */
[----:B------:R-:W3:Y:S01]  /*8870*/  LDC.64 R8, c[0x0][0x400] ;  /* 0x00010000ff087b82 */ /* 0x000ee20000000a00 */
[----:B-1----:R1:W-:Y:S07]  /*8880*/  STS.128 [UR4+0x385e0], R20 ;  /* 0x0385e014ff007988 */ /* 0x0023ee0008000c04 */
[----:B------:R-:W3:Y:S08]  /*8890*/  LDC.64 R10, c[0x0][0x408] ;  /* 0x00010200ff0a7b82 */ /* 0x000ef00000000a00 */
[----:B-----5:R-:W5:Y:S01]  /*88a0*/  LDC.64 R4, c[0x0][0x410] ;  /* 0x00010400ff047b82 */ /* 0x020f620000000a00 */
[----:B--2---:R2:W-:Y:S07]  /*88b0*/  STS.128 [UR4+0x385f0], R12 ;  /* 0x0385f00cff007988 */ /* 0x0045ee0008000c04 */
[----:B------:R-:W5:Y:S01]  /*88c0*/  LDC.64 R6, c[0x0][0x418] ;  /* 0x00010600ff067b82 */ /* 0x000f620000000a00 */
[----:B---3--:R3:W-:Y:S07]  /*88d0*/  STS.128 [UR4+0x38600], R8 ;  /* 0x03860008ff007988 */ /* 0x0087ee0008000c04 */
[----:B------:R-:W2:Y:S08]  /*88e0*/  LDC.64 R28, c[0x0][0x420] ;  /* 0x00010800ff1c7b82 */ /* 0x000eb00000000a00 */
[----:B------:R-:W2:Y:S01]  /*88f0*/  LDC.64 R30, c[0x0][0x428] ;  /* 0x00010a00ff1e7b82 */ /* 0x000ea20000000a00 */
[----:B-----5:R5:W-:Y:S07]  /*8900*/  STS.128 [UR4+0x38610], R4 ;  /* 0x03861004ff007988 */ /* 0x020bee0008000c04 */
[----:B----4-:R-:W4:Y:S08]  /*8910*/  LDC.64 R24, c[0x0][0x430] ;  /* 0x00010c00ff187b82 */ /* 0x010f300000000a00 */
[----:B------:R-:W4:Y:S08]  /*8920*/  LDC.64 R26, c[0x0][0x438] ;  /* 0x00010e00ff1a7b82 */ /* 0x000f300000000a00 */
[----:B-1----:R-:W1:Y:S01]  /*8930*/  LDC.64 R20, c[0x0][0x440] ;  /* 0x00011000ff147b82 */ /* 0x002e620000000a00 */
[----:B--2---:R2:W-:Y:S07]  /*8940*/  STS.128 [UR4+0x38620], R28 ;  /* 0x0386201cff007988 */ /* 0x0045ee0008000c04 */
[----:B------:R-:W1:Y:S08]  /*8950*/  LDC.64 R22, c[0x0][0x448] ;  /* 0x00011200ff167b82 */ /* 0x000e700000000a00 */
[----:B------:R-:W2:Y:S01]  /*8960*/  LDC.64 R12, c[0x0][0x450] ;  /* 0x00011400ff0c7b82 */ /* 0x000ea20000000a00 */
[----:B----4-:R4:W-:Y:S07]  /*8970*/  STS.128 [UR4+0x38630], R24 ;  /* 0x03863018ff007988 */ /* 0x0109ee0008000c04 */
[----:B------:R-:W2:Y:S08]  /*8980*/  LDC.64 R14, c[0x0][0x458] ;  /* 0x00011600ff0e7b82 */ /* 0x000eb00000000a00 */
[----:B---3--:R-:W3:Y:S01]  /*8990*/  LDC.64 R8, c[0x0][0x460] ;  /* 0x00011800ff087b82 */ /* 0x008ee20000000a00 */
[----:B-1----:R4:W-:Y:S07]  /*89a0*/  STS.128 [UR4+0x38640], R20 ;  /* 0x03864014ff007988 */ /* 0x0029ee0008000c04 */
[----:B------:R-:W3:Y:S08]  /*89b0*/  LDC.64 R10, c[0x0][0x468] ;  /* 0x00011a00ff0a7b82 */ /* 0x000ef00000000a00 */
[----:B-----5:R-:W1:Y:S01]  /*89c0*/  LDC.64 R4, c[0x0][0x470] ;  /* 0x00011c00ff047b82 */ /* 0x020e620000000a00 */
[----:B--2---:R4:W-:Y:S07]  /*89d0*/  STS.128 [UR4+0x38650], R12 ;  /* 0x0386500cff007988 */ /* 0x0049ee0008000c04 */
[----:B------:R-:W1:Y:S01]  /*89e0*/  LDC.64 R6, c[0x0][0x478] ;  /* 0x00011e00ff067b82 */ /* 0x000e620000000a00 */
[----:B---3--:R4:W-:Y:S04]  /*89f0*/  STS.128 [UR4+0x38660], R8 ;  /* 0x03866008ff007988 */ /* 0x0089e80008000c04 */
[----:B-1----:R4:W-:Y:S02]  /*8a00*/  STS.128 [UR4+0x38670], R4 ;  /* 0x03867004ff007988 */ /* 0x0029e40008000c04 */
.L_x_152:
[----:B--2---:R-:W-:Y:S05]  /*8a10*/  BSYNC B0 ;  /* 0x0000000000007941 */ /* 0x004fea0003800000 */
.L_x_151:
[----:B------:R-:W-:Y:S01]  /*8a20*/  ELECT P0, URZ, PT ;  /* 0x00000000003f782f */ /* 0x000fe20003800000 */
[----:B------:R-:W-:Y:S01]  /*8a30*/  NOP ;  /* 0x0000000000007918 */ /* 0x000fe20000000000 */
[----:B------:R-:W-:Y:S11]  /*8a40*/  BSSY B0, `(.L_x_153) ;  /* 0x0000050000007945 */ /* 0x000ff60003800000 */
[----:B------:R-:W-:Y:S05]  /*8a50*/  @!P0 BRA `(.L_x_154) ;  /* 0x0000000400388947 */ /* 0x000fea0003800000 */
[C---:B----4-:R-:W-:Y:S01]  /*8a60*/  IMAD.SHL.U32 R12, R18.reuse, 0x8, RZ ;  /* 0x00000008120c7824 */ /* 0x050fe200078e00ff */
[----:B------:R-:W-:Y:S01]  /*8a70*/  ULDC.64 UR4, c[0x0][0x518] ;  /* 0x0001460000047ab9 */ /* 0x000fe20000000a00 */
[----:B------:R-:W-:Y:S01]  /*8a80*/  ULDC.64 UR6, c[0x0][0x528] ;  /* 0x00014a0000067ab9 */ /* 0x000fe20000000a00 */
[----:B------:R-:W-:Y:S02]  /*8a90*/  SHF.L.U64.HI R3, R18, 0x3, R3 ;  /* 0x0000000312037819 */ /* 0x000fe40000010203 */
[C---:B------:R-:W-:Y:S02]  /*8aa0*/  IADD3 R10, P0, R12.reuse, UR4, RZ ;  /* 0x000000040c0a7c10 */ /* 0x040fe4000ff1e0ff */
[----:B------:R-:W-:Y:S02]  /*8ab0*/  IADD3 R8, P1, R12, UR6, RZ ;  /* 0x000000060c087c10 */ /* 0x000fe4000ff3e0ff */
[C---:B------:R-:W-:Y:S01]  /*8ac0*/  IADD3.X R11, R3.reuse, UR5, RZ, P0, !PT ;  /* 0x00000005030b7c10 */ /* 0x040fe200087fe4ff */
[----:B------:R-:W-:Y:S01]  /*8ad0*/  ULDC.64 UR4, c[0x0][0x510] ;  /* 0x0001440000047ab9 */ /* 0x000fe20000000a00 */
[----:B------:R-:W-:Y:S01]  /*8ae0*/  IADD3.X R9, R3, UR7, RZ, P1, !PT ;  /* 0x0000000703097c10 */ /* 0x000fe20008ffe4ff */
[----:B------:R-:W-:-:S03]  /*8af0*/  ULDC.64 UR6, c[0x0][0x520] ;  /* 0x0001480000067ab9 */ /* 0x000fc60000000a00 */
[----:B------:R-:W2:Y:S04]  /*8b00*/  LDG.E.64 R10, desc[UR56][R10.64] ;  /* 0x000000380a0a7981 */ /* 0x000ea8000c1e1b00 */
[----:B------:R-:W4:Y:S01]  /*8b10*/  LDG.E.64 R8, desc[UR56][R8.64] ;  /* 0x0000003808087981 */ /* 0x000f22000c1e1b00 */
[C---:B------:R-:W-:Y:S02]  /*8b20*/  IADD3 R14, P0, R12.reuse, UR4, RZ ;  /* 0x000000040c0e7c10 */ /* 0x040fe4000ff1e0ff */
[----:B------:R-:W-:Y:S02]  /*8b30*/  IADD3 R12, P1, R12, UR6, RZ ;  /* 0x000000060c0c7c10 */ /* 0x000fe4000ff3e0ff */
[C---:B------:R-:W-:Y:S02]  /*8b40*/  IADD3.X R15, R3.reuse, UR5, RZ, P0, !PT ;  /* 0x00000005030f7c10 */ /* 0x040fe400087fe4ff */
[----:B------:R-:W-:-:S04]  /*8b50*/  IADD3.X R13, R3, UR7, RZ, P1, !PT ;  /* 0x00000007030d7c10 */ /* 0x000fc80008ffe4ff */
[----:B------:R-:W5:Y:S04]  /*8b60*/  LDG.E.64 R14, desc[UR56][R14.64] ;  /* 0x000000380e0e7981 */ /* 0x000f68000c1e1b00 */
[----:B------:R-:W3:Y:S01]  /*8b70*/  LDG.E.64 R12, desc[UR56][R12.64] ;  /* 0x000000380c0c7981 */ /* 0x000ee2000c1e1b00 */
[----:B------:R-:W-:Y:S02]  /*8b80*/  UMOV UR4, 0x400 ;  /* 0x0000040000047882 */ /* 0x000fe40000000000 */
[----:B------:R-:W-:-:S04]  /*8b90*/  ULEA UR4, UR41, UR4, 0x18 ;  /* 0x0000000429047291 */ /* 0x000fc8000f8ec03f */
[----:B------:R-:W-:Y:S02]  /*8ba0*/  UIADD3 UR5, UR4, 0x38580, URZ ;  /* 0x0003858004057890 */ /* 0x000fe4000fffe03f */
[----:B------:R-:W-:-:S03]  /*8bb0*/  UIADD3 UR6, UR4, 0x38600, URZ ;  /* 0x0003860004067890 */ /* 0x000fc6000fffe03f */
[----:B------:R-:W1:Y:S01]  /*8bc0*/  LDS R4, [UR4+0x3859c] ;  /* 0x03859c04ff047984 */ /* 0x000e620008000800 */
[----:B------:R-:W-:Y:S02]  /*8bd0*/  IMAD.U32 R20, RZ, RZ, UR5 ;  /* 0x00000005ff147e24 */ /* 0x000fe4000f8e00ff */
[----:B------:R-:W-:Y:S01]  /*8be0*/  IMAD.U32 R22, RZ, RZ, UR6 ;  /* 0x00000006ff167e24 */ /* 0x000fe2000f8e00ff */
[----:B------:R-:W5:Y:S02]  /*8bf0*/  LDS R5, [UR4+0x3861c] ;  /* 0x03861c04ff057984 */ /* 0x000f640008000800 */
[----:B------:R-:W-:Y:S02]  /*8c00*/  SHF.R.U64 R20, R20, 0x4, RZ ;  /* 0x0000000414147819 */ /* 0x000fe400000012ff */
[----:B------:R-:W-:Y:S01]  /*8c10*/  SHF.R.U64 R22, R22, 0x4, RZ ;  /* 0x0000000416167819 */ /* 0x000fe200000012ff */
[----:B------:R-:W-:Y:S04]  /*8c20*/  STS [UR4+0x385b0], RZ ;  /* 0x0385b0ffff007988 */ /* 0x000fe80008000804 */
[----:B------:R-:W-:Y:S04]  /*8c30*/  STS [UR4+0x38590], R20 ;  /* 0x03859014ff007988 */ /* 0x000fe80008000804 */
[----:B------:R-:W-:Y:S04]  /*8c40*/  STS [UR4+0x38594], R20 ;  /* 0x03859414ff007988 */ /* 0x000fe80008000804 */
[----:B------:R-:W-:Y:S04]  /*8c50*/  STS [UR4+0x38610], R22 ;  /* 0x03861016ff007988 */ /* 0x000fe80008000804 */
[----:B------:R-:W-:Y:S04]  /*8c60*/  STS [UR4+0x38614], R22 ;  /* 0x03861416ff007988 */ /* 0x000fe80008000804 */
[----:B------:R-:W-:Y:S01]  /*8c70*/  STS [UR4+0x38630], RZ ;  /* 0x038630ffff007988 */ /* 0x000fe20008000804 */
[----:B--2---:R-:W-:-:S02]  /*8c80*/  SHF.L.U64.HI R11, R10, 0x1, R11 ;  /* 0x000000010a0b7819 */ /* 0x004fc4000001020b */
[----:B----4-:R-:W-:Y:S02]  /*8c90*/  SHF.L.U64.HI R3, R8, 0x1, R9 ;  /* 0x0000000108037819 */ /* 0x010fe40000010209 */
[----:B------:R-:W-:Y:S02]  /*8ca0*/  LOP3.LUT R11, R11, 0x1fffffff, RZ, 0xc0, !PT ;  /* 0x1fffffff0b0b7812 */ /* 0x000fe400078ec0ff */
[----:B------:R-:W-:Y:S02]  /*8cb0*/  LOP3.LUT R3, R3, 0x1fffffff, RZ, 0xc0, !PT ;  /* 0x1fffffff03037812 */ /* 0x000fe400078ec0ff */
[----:B------:R-:W-:Y:S02]  /*8cc0*/  SHF.R.U32.HI R7, RZ, 0x4, R11 ;  /* 0x00000004ff077819 */ /* 0x000fe4000001160b */
[----:B------:R-:W-:Y:S02]  /*8cd0*/  SHF.R.U32.HI R6, RZ, 0x4, R3 ;  /* 0x00000004ff067819 */ /* 0x000fe40000011603 */
[----:B-1----:R-:W-:Y:S01]  /*8ce0*/  LOP3.LUT R4, R4, 0xf, R7, 0xb8, !PT ;  /* 0x0000000f04047812 */ /* 0x002fe200078eb807 */
[----:B-----5:R-:W-:Y:S01]  /*8cf0*/  STS.64 [UR4+0x38580], R14 ;  /* 0x0385800eff007988 */ /* 0x020fe20008000a04 */
[----:B------:R-:W-:-:S03]  /*8d00*/  LOP3.LUT R6, R5, 0xf, R6, 0xb8, !PT ;  /* 0x0000000f05067812 */ /* 0x000fc600078eb806 */
[----:B------:R1:W-:Y:S04]  /*8d10*/  STS [UR4+0x3859c], R4 ;  /* 0x03859c04ff007988 */ /* 0x0003e80008000804 */
[----:B------:R-:W-:Y:S04]  /*8d20*/  STS [UR4+0x3861c], R6 ;  /* 0x03861c06ff007988 */ /* 0x000fe80008000804 */
[----:B------:R-:W2:Y:S01]  /*8d30*/  LDS R5, [UR4+0x3859c] ;  /* 0x03859c04ff057984 */ /* 0x000ea20008000800 */
[----:B-1----:R-:W-:-:S03]  /*8d40*/  VIADD R4, R19, 0xffffffff ;  /* 0xffffffff13047836 */ /* 0x002fc60000000000 */
[----:B------:R-:W1:Y:S04]  /*8d50*/  LDS R7, [UR4+0x3861c] ;  /* 0x03861c04ff077984 */ /* 0x000e680008000800 */
[----:B---3--:R-:W-:Y:S01]  /*8d60*/  STS.64 [UR4+0x38600], R12 ;  /* 0x0386000cff007988 */ /* 0x008fe20008000a04 */
[----:B--2---:R-:W-:Y:S02]  /*8d70*/  LOP3.LUT R5, R5, 0xf0, RZ, 0xb8, !PT ;  /* 0x000000f005057812 */ /* 0x004fe400078eb8ff */
[----:B-1----:R-:W-:-:S03]  /*8d80*/  LOP3.LUT R7, R7, 0xf0, RZ, 0xb8, !PT ;  /* 0x000000f007077812 */ /* 0x002fc600078eb8ff */
[----:B------:R1:W-:Y:S04]  /*8d90*/  STS [UR4+0x3859c], R5 ;  /* 0x03859c05ff007988 */ /* 0x0003e80008000804 */
[----:B------:R2:W-:Y:S04]  /*8da0*/  STS [UR4+0x3861c], R7 ;  /* 0x03861c07ff007988 */ /* 0x0005e80008000804 */
[----:B------:R-:W3:Y:S01]  /*8db0*/  LDS R21, [UR4+0x3859c] ;  /* 0x03859c04ff157984 */ /* 0x000ee20008000800 */
[----:B-1----:R-:W-:Y:S02]  /*8dc0*/  VIADD R5, R2, 0xffffffff ;  /* 0xffffffff02057836 */ /* 0x002fe40000000000 */
[----:B------:R-:W-:Y:S01]  /*8dd0*/  IMAD.SHL.U32 R2, R10, 0x2, RZ ;  /* 0x000000020a027824 */ /* 0x000fe200078e00ff */
[----:B------:R-:W1:Y:S01]  /*8de0*/  LDS R23, [UR4+0x3861c] ;  /* 0x03861c04ff177984 */ /* 0x000e620008000800 */
[----:B--2---:R-:W-:-:S03]  /*8df0*/  CS2R R6, SRZ ;  /* 0x0000000000067805 */ /* 0x004fc6000001ff00 */
[----:B------:R-:W-:Y:S02]  /*8e00*/  LOP3.LUT R2, R2, 0xfffffffe, RZ, 0xc0, !PT ;  /* 0xfffffffe02027812 */ /* 0x000fe400078ec0ff */
[----:B------:R2:W-:Y:S02]  /*8e10*/  STS.128 [UR4+0x385a0], R4 ;  /* 0x0385a004ff007988 */ /* 0x0005e40008000c04 */
[----:B------:R-:W-:-:S05]  /*8e20*/  SHF.R.U64 R11, R2, 0x4, R11 ;  /* 0x00000004020b7819 */ /* 0x000fca000000120b */
[----:B------:R-:W-:Y:S01]  /*8e30*/  STS [UR4+0x3858c], R11 ;  /* 0x03858c0bff007988 */ /* 0x000fe20008000804 */
[----:B--2---:R-:W-:Y:S02]  /*8e40*/  VIADD R5, R0, 0xffffffff ;  /* 0xffffffff00057836 */ /* 0x004fe40000000000 */
[----:B------:R-:W-:-:S03]  /*8e50*/  IMAD.SHL.U32 R0, R8, 0x2, RZ ;  /* 0x0000000208007824 */ /* 0x000fc600078e00ff */
[----:B------:R-:W-:Y:S02]  /*8e60*/  STS.128 [UR4+0x38620], R4 ;  /* 0x03862004ff007988 */ /* 0x000fe40008000c04 */
[----:B------:R-:W-:-:S04]  /*8e70*/  LOP3.LUT R0, R0, 0xfffffffe, RZ, 0xc0, !PT ;  /* 0xfffffffe00007812 */ /* 0x000fc800078ec0ff */
[----:B------:R-:W-:Y:S02]  /*8e80*/  SHF.R.U64 R3, R0, 0x4, R3 ;  /* 0x0000000400037819 */ /* 0x000fe40000001203 */
[----:B---3--:R-:W-:-:S03]  /*8e90*/  LOP3.LUT R21, R21, 0xf00, RZ, 0xb8, !PT ;  /* 0x00000f0015157812 */ /* 0x008fc600078eb8ff */
[----:B------:R-:W-:Y:S01]  /*8ea0*/  STS [UR4+0x3860c], R3 ;  /* 0x03860c03ff007988 */ /* 0x000fe20008000804 */
[----:B-1----:R-:W-:-:S03]  /*8eb0*/  LOP3.LUT R23, R23, 0xf00, RZ, 0xb8, !PT ;  /* 0x00000f0017177812 */ /* 0x002fc600078eb8ff */
[----:B------:R-:W-:Y:S04]  /*8ec0*/  STS.64 [UR4+0x38598], R20 ;  /* 0x03859814ff007988 */ /* 0x000fe80008000a04 */
[----:B------:R-:W-:Y:S04]  /*8ed0*/  STS.64 [UR4+0x38618], R22 ;  /* 0x03861816ff007988 */ /* 0x000fe80008000a04 */
[----:B------:R-:W1:Y:S04]  /*8ee0*/  LDS R24, [UR4+0x3859c] ;  /* 0x03859c04ff187984 */ /* 0x000e680008000800 */
[----:B------:R-:W2:Y:S01]  /*8ef0*/  LDS R9, [UR4+0x3861c] ;  /* 0x03861c04ff097984 */ /* 0x000ea20008000800 */
[----:B-1----:R-:W-:-:S02]  /*8f00*/  LOP3.LUT R0, R24, 0xf000, RZ, 0xb8, !PT ;  /* 0x0000f00018007812 */ /* 0x002fc400078eb8ff */
[----:B--2---:R-:W-:-:S03]  /*8f10*/  LOP3.LUT R9, R9, 0xf000, RZ, 0xb8, !PT ;  /* 0x0000f00009097812 */ /* 0x004fc600078eb8ff */
[----:B------:R1:W-:Y:S04]  /*8f20*/  STS [UR4+0x3859c], R0 ;  /* 0x03859c00ff007988 */ /* 0x0003e80008000804 */
[----:B------:R1:W-:Y:S02]  /*8f30*/  STS [UR4+0x3861c], R9 ;  /* 0x03861c09ff007988 */ /* 0x0003e40008000804 */
.L_x_154:
[----:B------:R-:W-:Y:S05]  /*8f40*/  BSYNC B0 ;  /* 0x0000000000007941 */ /* 0x000fea0003800000 */
.L_x_153:
[----:B------:R-:W-:Y:S01]  /*8f50*/  ELECT P0, URZ, PT ;  /* 0x00000000003f782f */ /* 0x000fe20003800000 */
[----:B------:R-:W-:Y:S01]  /*8f60*/  NOP ;  /* 0x0000000000007918 */ /* 0x000fe20000000000 */
[----:B------:R-:W-:Y:S11]  /*8f70*/  BSSY B0, `(.L_x_155) ;  /* 0x0000004000007945 */ /* 0x000ff60003800000 */
[----:B------:R-:W-:Y:S05]  /*8f80*/  @!P0 BRA `(.L_x_156) ;  /* 0x0000000000088947 */ /* 0x000fea0003800000 */
[----:B------:R0:W-:Y:S01]  /*8f90*/  UTMACMDFLUSH ;  /* 0x00000000000079b7 */ /* 0x0001e20000000000 */
[----:B------:R-:W-:-:S04]  /*8fa0*/  DEPBAR.LE SB0, 0x0 ;  /* 0x000080000000791a */ /* 0x000fc80000000000 */
.L_x_156:
[----:B------:R-:W-:Y:S05]  /*8fb0*/  BSYNC B0 ;  /* 0x0000000000007941 */ /* 0x000fea0003800000 */
.L_x_155:
[----:B------:R-:W-:Y:S01]  /*8fc0*/  UMOV UR4, 0x400 ;  /* 0x0000040000047882 */ /* 0x000fe20000000000 */
[----:B---3--:R-:W-:Y:S01]  /*8fd0*/  IMAD.SHL.U32 R32, R32, 0x4, RZ ;  /* 0x0000000420207824 */ /* 0x008fe200078e00ff */
[----:B------:R-:W-:Y:S01]  /*8fe0*/  ULEA UR18, UR41, UR4, 0x18 ;  /* 0x0000000429127291 */ /* 0x000fe2000f8ec03f */
[----:B------:R-:W-:-:S03]  /*8ff0*/  ULDC UR14, c[0x0][0x884] ;  /* 0x00022100000e7ab9 */ /* 0x000fc60000000800 */
[----:B------:R-:W-:Y:S01]  /*9000*/  UIADD3 UR28, UR18, 0x38580, URZ ;  /* 0x00038580121c7890 */ /* 0x000fe2000fffe03f */
[----:B----4-:R-:W-:Y:S01]  /*9010*/  IADD3 R4, P0, R32, UR12, RZ ;  /* 0x0000000c20047c10 */ /* 0x010fe2000ff1e0ff */
[----:B------:R-:W-:Y:S01]  /*9020*/  UIMAD.WIDE UR14, UR14, 0x80, UR12 ;  /* 0x000000800e0e78a5 */ /* 0x000fe2000f8e020c */
[----:B------:R-:W-:-:S03]  /*9030*/  IMAD.MOV.U32 R6, RZ, RZ, 0x1 ;  /* 0x00000001ff067424 */ /* 0x000fc600078e00ff */
[----:B------:R-:W-:Y:S02]  /*9040*/  IMAD.X R5, RZ, RZ, UR13, P0 ;  /* 0x0000000dff057e24 */ /* 0x000fe400080e06ff */
[----:B------:R-:W-:Y:S01]  /*9050*/  IADD3 R2, P1, R32, UR14, RZ ;  /* 0x0000000e20027c10 */ /* 0x000fe2000ff3e0ff */
[----:B------:R-:W2:Y:S04]  /*9060*/  LDS R7, [R32+UR28] ;  /* 0x0000001c20077984 */ /* 0x000ea80008000800 */
[----:B-1----:R-:W1:Y:S01]  /*9070*/  LDS R9, [R32+UR28+0x80] ;  /* 0x0000801c20097984 */ /* 0x002e620008000800 */
[----:B------:R-:W-:Y:S01]  /*9080*/  IMAD.X R3, RZ, RZ, UR15, P1 ;  /* 0x0000000fff037e24 */ /* 0x000fe200088e06ff */
[----:B------:R-:W-:Y:S01]  /*9090*/  LOP3.LUT P1, RZ, R33, 0x7f, RZ, 0xc0, !PT ;  /* 0x0000007f21ff7812 */ /* 0x000fe2000782c0ff */
[----:B------:R-:W-:Y:S01]  /*90a0*/  IMAD.MOV.U32 R8, RZ, RZ, 0x1 ;  /* 0x00000001ff087424 */ /* 0x000fe200078e00ff */
[----:B------:R-:W-:Y:S01]  /*90b0*/  BSSY B0, `(.L_x_157) ;  /* 0x00000f3000007945 */ /* 0x000fe20003800000 */
[----:B------:R-:W-:Y:S01]  /*90c0*/  IMAD.MOV.U32 R0, RZ, RZ, RZ ;  /* 0x000000ffff007224 */ /* 0x000fe200078e00ff */
[----:B------:R-:W-:Y:S01]  /*90d0*/  ISETP.EQ.OR P2, PT, R34, RZ, P1 ;  /* 0x000000ff2200720c */ /* 0x000fe20000f42670 */
[----:B------:R-:W-:-:S02]  /*90e0*/  IMAD.MOV.U32 R20, RZ, RZ, 0x1 ;  /* 0x00000001ff147424 */ /* 0x000fc400078e00ff */
[----:B------:R-:W-:Y:S02]  /*90f0*/  IMAD.MOV.U32 R21, RZ, RZ, RZ ;  /* 0x000000ffff157224 */ /* 0x000fe400078e00ff */
[----:B------:R-:W-:Y:S01]  /*9100*/  IMAD.MOV.U32 R22, RZ, RZ, RZ ;  /* 0x000000ffff167224 */ /* 0x000fe200078e00ff */
[----:B------:R-:W-:Y:S02]  /*9110*/  ULOP3.LUT UR30, UR53, 0x1, URZ, 0xfc, !UPT ;  /* 0x00000001351e7892 */ /* 0x000fe4000f8efc3f */
[----:B------:R-:W-:Y:S02]  /*9120*/  ULOP3.LUT UR19, UR52, 0x2, URZ, 0xfc, !UPT ;  /* 0x0000000234137892 */ /* 0x000fe4000f8efc3f */
[----:B------:R-:W-:Y:S01]  /*9130*/  UIADD3 UR29, UR18, 0x38600, URZ ;  /* 0x00038600121d7890 */ /* 0x000fe2000fffe03f */
[----:B--2---:R-:W5:Y:S04]  /*9140*/  ATOMG.E.EXCH.STRONG.GPU PT, RZ, [R4], R7 ;  /* 0x0000000704ff73a8 */ /* 0x004f6800041ee100 */
[----:B-1----:R1:W5:Y:S02]  /*9150*/  ATOMG.E.EXCH.STRONG.GPU PT, RZ, [R2], R9 ;  /* 0x0000000902ff73a8 */ /* 0x00236400041ee100 */
[----:B-1----:R-:W-:-:S02]  /*9160*/  PRMT R2, R6, 0x7610, R2 ;  /* 0x0000761006027816 */ /* 0x002fc40000000002 */
[----:B------:R-:W-:-:S07]  /*9170*/  PRMT R3, R8, 0x7610, R3 ;  /* 0x0000761008037816 */ /* 0x000fce0000000003 */
.L_x_177:
[----:B------:R-:W-:Y:S01]  /*9180*/  LOP3.LUT P0, RZ, R3, 0xff, RZ, 0xc0, !PT ;  /* 0x000000ff03ff7812 */ /* 0x000fe2000780c0ff */
[----:B-----5:R-:W-:Y:S01]  /*9190*/  VIADD R4, R19, 0x7f ;  /* 0x0000007f13047836 */ /* 0x020fe20000000000 */
[----:B------:R-:W-:Y:S05]  /*91a0*/  YIELD ;  /* 0x0000000000007946 */ /* 0x000fea0003800000 */
[----:B------:R-:W-:Y:S01]  /*91b0*/  SHF.R.S32.HI R5, RZ, 0x1f, R4 ;  /* 0x0000001fff057819 */ /* 0x000fe20000011404 */
[----:B------:R-:W-:Y:S03]  /*91c0*/  BSSY B1, `(.L_x_158) ;  /* 0x0000008000017945 */ /* 0x000fe60003800000 */
[----:B------:R-:W-:-:S02]  /*91d0*/  LEA.HI R5, R5, R4, RZ, 0x7 ;  /* 0x0000000405057211 */ /* 0x000fc400078f38ff */
[----:B------:R-:W-:Y:S05]  /*91e0*/  @!P0 BRA `(.L_x_159) ;  /* 0x0000000000148947 */ /* 0x000fea0003800000 */
[----:B------:R-:W-:-:S04]  /*91f0*/  DEPBAR {5,4,3,2,1,0} ;  /* 0x0000003f0000791a */ /* 0x000fc80000000000 */
[----:B------:R1:W-:Y:S01]  /*9200*/  UTMACCTL.IV [UR12] ;  /* 0x000000000c0079b9 */ /* 0x0003e20008000000 */
[----:B------:R-:W-:-:S04]  /*9210*/  DEPBAR {5,4,3,2,1,0} ;  /* 0x0000003f0000791a */ /* 0x000fc80000000000 */
[----:B------:R1:W-:Y:S02]  /*9220*/  UTMACCTL.IV [UR14] ;  /* 0x000000000e0079b9 */ /* 0x0003e40008000000 */
[----:B-1----:R-:W-:Y:S01]  /*9230*/  NOP ;  /* 0x0000000000007918 */ /* 0x002fe20000000000 */
.L_x_159:
[----:B------:R-:W-:Y:S05]  /*9240*/  BSYNC B1 ;  /* 0x0000000000017941 */ /* 0x000fea0003800000 */
.L_x_158:
[----:B------:R-:W-:Y:S01]  /*9250*/  UMOV UR4, 0xffffffff ;  /* 0xffffffff00047882 */ /* 0x000fe20000000000 */
[----:B------:R-:W-:Y:S02]  /*9260*/  SHF.R.S32.HI R7, RZ, 0x7, R5 ;  /* 0x00000007ff077819 */ /* 0x000fe40000011405 */
[----:B------:R-:W-:Y:S05]  /*9270*/  BRA.DIV UR4, `(.L_x_160) ;  /* 0x0000003a04587947 */ /* 0x000fea000b800000 */
[----:B-----5:R-:W-:-:S13]  /*9280*/  ELECT P6, URZ, PT ;  /* 0x00000000003f782f */ /* 0x020fda00038c0000 */
.L_x_240:
[----:B------:R-:W-:Y:S01]  /*9290*/  ISETP.LT.OR P6, PT, R19, 0x1, !P6 ;  /* 0x000000011300780c */ /* 0x000fe200077c1670 */
[----:B------:R-:W-:-:S12]  /*92a0*/  BSSY B1, `(.L_x_161) ;  /* 0x0000037000017945 */ /* 0x000fd80003800000 */
[----:B------:R-:W-:Y:S05]  /*92b0*/  @P6 BRA `(.L_x_162) ;  /* 0x0000000000d46947 */ /* 0x000fea0003800000 */
[----:B------:R-:W-:Y:S02]  /*92c0*/  IMAD.SHL.U32 R16, R16, 0x80, RZ ;  /* 0x0000008010107824 */ /* 0x000fe400078e00ff */
[----:B------:R-:W-:Y:S02]  /*92d0*/  IMAD.SHL.U32 R17, R17, 0x80, RZ ;  /* 0x0000008011117824 */ /* 0x000fe400078e00ff */
[----:B------:R-:W-:Y:S02]  /*92e0*/  VIADD R9, R7, 0x1 ;  /* 0x0000000107097836 */ /* 0x000fe40000000000 */
[----:B------:R-:W-:Y:S02]  /*92f0*/  IMAD.MOV.U32 R10, RZ, RZ, RZ ;  /* 0x000000ffff0a7224 */ /* 0x000fe400078e00ff */
[----:B------:R-:W-:Y:S02]  /*9300*/  IMAD.MOV.U32 R3, RZ, RZ, R20 ;  /* 0x000000ffff037224 */ /* 0x000fe400078e0014 */
[----:B------:R-:W-:-:S07]  /*9310*/  IMAD.MOV.U32 R4, RZ, RZ, R0 ;  /* 0x000000ffff047224 */ /* 0x000fce00078e0000 */
.L_x_166:
[----:B--2---:R-:W-:Y:S01]  /*9320*/  LEA R8, R4, UR18, 0x3 ;  /* 0x0000001204087c11 */ /* 0x004fe2000f8e18ff */
[----:B------:R-:W-:Y:S05]  /*9330*/  YIELD ;  /* 0x0000000000007946 */ /* 0x000fea0003800000 */
[----:B------:R-:W-:Y:S01]  /*9340*/  SHF.L.U32 R5, R3, 0x1f, RZ ;  /* 0x0000001f03057819 */ /* 0x000fe200000006ff */
[----:B------:R-:W1:Y:S03]  /*9350*/  @!P1 LDC R6, c[0x0][0x500] ;  /* 0x00014000ff069b82 */ /* 0x000e660000000800 */
[----:B------:R-:W2:Y:S02]  /*9360*/  SYNCS.PHASECHK.TRANS64.TRYWAIT P0, [R8+URZ+0x38498], R5 ;  /* 0x03849805080075a7 */ /* 0x000ea4000800017f */
[----:B--2---:R-:W-:Y:S05]  /*9370*/  @!P0 BRA `(.L_x_163) ;  /* 0x0000003800388947 */ /* 0x004fea0003800000 */
.L_x_241:
[----:B------:R-:W-:Y:S01]  /*9380*/  UPRMT UR4, UR19, 0x9910, URZ ;  /* 0x0000991013047896 */ /* 0x000fe2000800003f */
[----:B-1----:R1:W-:Y:S03]  /*9390*/  @!P1 SYNCS.ARRIVE.TRANS64 RZ, [R8+URZ+0x38480], R6 ;  /* 0x0384800608ff99a7 */ /* 0x0023e6000800003f */
[----:B------:R-:W-:-:S06]  /*93a0*/  UISETP.NE.AND UP0, UPT, UR4, 0x2, UPT ;  /* 0x000000020400788c */ /* 0x000fcc000bf05270 */
[----:B------:R-:W-:-:S13]  /*93b0*/  PLOP3.LUT P0, PT, PT, PT, UP0, 0x80, 0x0 ;  /* 0x000000000000781c */ /* 0x000fda0003f0f008 */
[----:B-1----:R-:W-:Y:S05]  /*93c0*/  @P0 BRA `(.L_x_164) ;  /* 0x0000000000040947 */ /* 0x002fea0003800000 */
[----:B------:R-:W-:Y:S01]  /*93d0*/  BPT.TRAP 0x1 ;  /* 0x000000040000795c */ /* 0x000fe20000300000 */
.L_x_164:
[----:B------:R-:W-:Y:S05]  /*93e0*/  @P2 BRA `(.L_x_165) ;  /* 0x0000000000042947 */ /* 0x000fea0003800000 */
[----:B------:R-:W-:Y:S01]  /*93f0*/  BPT.TRAP 0x1 ;  /* 0x000000040000795c */ /* 0x000fe20000300000 */
.L_x_165:
[----:B------:R-:W-:Y:S01]  /*9400*/  R2UR UR4, R4 ;  /* 0x00000000040472ca */ /* 0x000fe200000e0000 */
[----:B------:R-:W-:Y:S01]  /*9410*/  VIADD R9, R9, 0xffffffff ;  /* 0xffffffff09097836 */ /* 0x000fe20000000000 */
[----:B------:R-:W-:Y:S01]  /*9420*/  R2UR UR5, R8 ;  /* 0x00000000080572ca */ /* 0x000fe200000e0000 */
[----:B------:R-:W-:Y:S01]  /*9430*/  VIADD R4, R4, 0x1 ;  /* 0x0000000104047836 */ /* 0x000fe20000000000 */
[----:B------:R-:W-:Y:S01]  /*9440*/  R2UR UR6, R10 ;  /* 0x000000000a0672ca */ /* 0x000fe200000e0000 */
[----:B------:R-:W-:Y:S01]  /*9450*/  UMOV UR16, 0x0 ;  /* 0x0000000000107882 */ /* 0x000fe20000000000 */
[----:B------:R-:W-:Y:S01]  /*9460*/  R2UR UR7, R16 ;  /* 0x00000000100772ca */ /* 0x000fe200000e0000 */
[----:B------:R-:W-:Y:S01]  /*9470*/  UMOV UR17, 0x10000000 ;  /* 0x1000000000117882 */ /* 0x000fe20000000000 */
[----:B------:R-:W-:Y:S01]  /*9480*/  R2UR UR23, R17 ;  /* 0x00000000111772ca */ /* 0x000fe200000e0000 */
[----:B------:R-:W-:Y:S01]  /*9490*/  VIADD R10, R10, 0x80 ;  /* 0x000000800a0a7836 */ /* 0x000fe20000000000 */
[----:B------:R-:W-:-:S02]  /*94a0*/  ISETP.GT.AND P3, PT, R9, 0x1, PT ;  /* 0x000000010900780c */ /* 0x000fc40003f64270 */
[C---:B------:R-:W-:Y:S01]  /*94b0*/  ISETP.NE.AND P0, PT, R4.reuse, 0x3, PT ;  /* 0x000000030400780c */ /* 0x040fe20003f05270 */
[----:B------:R-:W-:Y:S02]  /*94c0*/  ULEA UR4, UR4, UR18, 0xf ;  /* 0x0000001204047291 */ /* 0x000fe4000f8e783f */
[----:B------:R-:W-:Y:S01]  /*94d0*/  UIADD3 UR5, UR5, 0x38480, URZ ;  /* 0x0003848005057890 */ /* 0x000fe2000fffe03f */
[----:B------:R-:W-:Y:S01]  /*94e0*/  SEL R6, RZ, 0x1, P0 ;  /* 0x00000001ff067807 */ /* 0x000fe20000000000 */
[----:B------:R-:W-:Y:S01]  /*94f0*/  UIADD3 UR10, UR6, 0x40, URZ ;  /* 0x00000040060a7890 */ /* 0x000fe2000fffe03f */
[----:B------:R-:W-:Y:S01]  /*9500*/  SEL R4, R4, RZ, P0 ;  /* 0x000000ff04047207 */ /* 0x000fe20000000000 */
[----:B------:R-:W-:Y:S01]  /*9510*/  UIADD3 UR8, UR4, 0x4000, URZ ;  /* 0x0000400004087890 */ /* 0x000fe2000fffe03f */
[----:B------:R-:W-:Y:S01]  /*9520*/  LOP3.LUT R3, R3, R6, RZ, 0x3c, !PT ;  /* 0x0000000603037212 */ /* 0x000fe200078e3cff */
[----:B------:R-:W-:Y:S02]  /*9530*/  UIADD3 UR20, UR4, 0x18000, URZ ;  /* 0x0001800004147890 */ /* 0x000fe4000fffe03f */
[----:B------:R-:W-:-:S02]  /*9540*/  UIADD3 UR24, UR4, 0x1c000, URZ ;  /* 0x0001c00004187890 */ /* 0x000fc4000fffe03f */
[----:B------:R1:W-:Y:S01]  /*9550*/  UTMALDG.2D [UR4], [UR12], desc[UR16] ;  /* 0x000010040c0075b4 */ /* 0x0003e20008009000 */
[----:B------:R-:W-:Y:S01]  /*9560*/  UMOV UR11, UR7 ;  /* 0x00000007000b7c82 */ /* 0x000fe20008000000 */
[----:B------:R-:W-:Y:S01]  /*9570*/  UMOV UR9, UR5 ;  /* 0x0000000500097c82 */ /* 0x000fe20008000000 */
[----:B------:R-:W-:Y:S01]  /*9580*/  UMOV UR22, UR6 ;  /* 0x0000000600167c82 */ /* 0x000fe20008000000 */
[----:B------:R-:W-:Y:S01]  /*9590*/  UMOV UR21, UR5 ;  /* 0x0000000500157c82 */ /* 0x000fe20008000000 */
[----:B------:R-:W-:Y:S01]  /*95a0*/  UMOV UR27, UR23 ;  /* 0x00000017001b7c82 */ /* 0x000fe20008000000 */
[----:B------:R-:W-:Y:S01]  /*95b0*/  UMOV UR25, UR5 ;  /* 0x0000000500197c82 */ /* 0x000fe20008000000 */
[----:B------:R-:W-:Y:S01]  /*95c0*/  UMOV UR26, UR10 ;  /* 0x0000000a001a7c82 */ /* 0x000fe20008000000 */
[----:B------:R1:W-:Y:S01]  /*95d0*/  UTMALDG.2D [UR8], [UR12], desc[UR16] ;  /* 0x000010080c0075b4 */ /* 0x0003e20008009000 */
[----:B------:R1:W-:Y:S01]  /*95e0*/  UTMALDG.2D [UR20], [UR14], desc[UR16] ;  /* 0x000010140e0075b4 */ /* 0x0003e20008009000 */
[----:B------:R1:W-:Y:S02]  /*95f0*/  UTMALDG.2D [UR24], [UR14], desc[UR16] ;  /* 0x000010180e0075b4 */ /* 0x0003e40008009000 */
[----:B-1----:R-:W-:Y:S05]  /*9600*/  @P3 BRA `(.L_x_166) ;  /* 0xfffffffc00443947 */ /* 0x002fea000383ffff */
.L_x_162:
[----:B------:R-:W-:Y:S05]  /*9610*/  BSYNC B1 ;  /* 0x0000000000017941 */ /* 0x000fea0003800000 */
.L_x_161:
[----:B------:R-:W-:Y:S01]  /*9620*/  LOP3.LUT P3, RZ, R2, 0xff, RZ, 0xc0, !PT ;  /* 0x000000ff02ff7812 */ /* 0x000fe2000786c0ff */
[C---:B------:R-:W-:Y:S02]  /*9630*/  IMAD.IADD R0, R7.reuse, 0x1, R0 ;  /* 0x0000000107007824 */ /* 0x040fe400078e0200 */
[----:B------:R-:W-:Y:S02]  /*9640*/  IMAD.U32 R4, RZ, RZ, UR30 ;  /* 0x0000001eff047e24 */ /* 0x000fe4000f8e00ff */
[C---:B------:R-:W-:Y:S01]  /*9650*/  IMAD.WIDE.U32 R2, R0.reuse, -0x55555555, RZ ;  /* 0xaaaaaaab00027825 */ /* 0x040fe200078e00ff */
[----:B------:R-:W-:Y:S02]  /*9660*/  ISETP.GT.U32.AND P0, PT, R0, 0x2, PT ;  /* 0x000000020000780c */ /* 0x000fe40003f04070 */
[----:B------:R-:W-:Y:S02]  /*9670*/  ISETP.NE.AND P4, PT, R4, 0x3, PT ;  /* 0x000000030400780c */ /* 0x000fe40003f85270 */
[----:B------:R-:W-:-:S02]  /*9680*/  ISETP.LT.U32.AND P0, PT, R7, 0x3, P0 ;  /* 0x000000030700780c */ /* 0x000fc40000701070 */
[----:B------:R-:W-:Y:S01]  /*9690*/  SHF.R.U32.HI R3, RZ, 0x1, R3 ;  /* 0x00000001ff037819 */ /* 0x000fe20000011603 */
[----:B------:R-:W-:Y:S01]  /*96a0*/  @P3 SYNCS.ARRIVE.TRANS64.A1T0 RZ, [UR18+0x384f8], RZ ;  /* 0x0384f8ffffff39a7 */ /* 0x000fe20008100012 */
[----:B------:R-:W-:Y:S02]  /*96b0*/  ISETP.GE.U32.AND P3, PT, R7, 0x3, PT ;  /* 0x000000030700780c */ /* 0x000fe40003f66070 */
[----:B--2---:R-:W-:Y:S01]  /*96c0*/  SEL R5, RZ, 0x1, !P0 ;  /* 0x00000001ff057807 */ /* 0x004fe20004000000 */
[----:B------:R-:W-:-:S03]  /*96d0*/  IMAD R0, R3, -0x3, R0 ;  /* 0xfffffffd03007824 */ /* 0x000fc600078e0200 */
[----:B------:R-:W-:-:S07]  /*96e0*/  LOP3.LUT R20, R20, R5, RZ, 0x3c, !PT ;  /* 0x0000000514147212 */ /* 0x000fce00078e3cff */
[----:B------:R-:W-:Y:S01]  /*96f0*/  @P3 LOP3.LUT R20, R20, 0x1, R3, 0x78, !PT ;  /* 0x0000000114143812 */ /* 0x000fe200078e7803 */
[----:B------:R-:W-:Y:S06]  /*9700*/  @!P4 BRA `(.L_x_167) ;  /* 0x000000000004c947 */ /* 0x000fec0003800000 */
[----:B------:R-:W-:Y:S01]  /*9710*/  BPT.TRAP 0x1 ;  /* 0x000000040000795c */ /* 0x000fe20000300000 */
.L_x_167:
[C---:B------:R-:W-:Y:S01]  /*9720*/  LEA R3, R21.reuse, UR18, 0x3 ;  /* 0x0000001215037c11 */ /* 0x040fe2000f8e18ff */
[----:B------:R-:W-:Y:S01]  /*9730*/  BSSY B1, `(.L_x_168) ;  /* 0x0000005000017945 */ /* 0x000fe20003800000 */
[----:B------:R-:W-:Y:S02]  /*9740*/  SHF.L.U32 R2, R22, 0x1f, RZ ;  /* 0x0000001f16027819 */ /* 0x000fe400000006ff */
[----:B------:R-:W-:Y:S02]  /*9750*/  LEA R8, R21, UR18, 0x4 ;  /* 0x0000001215087c11 */ /* 0x000fe4000f8e20ff */
[----:B------:R-:W1:Y:S02]  /*9760*/  SYNCS.PHASECHK.TRANS64.TRYWAIT P0, [R3+URZ+0x38400], R2 ;  /* 0x03840002030075a7 */ /* 0x000e64000800017f */
[----:B-1----:R-:W-:Y:S05]  /*9770*/  @!P0 BRA `(.L_x_169) ;  /* 0x00000034004c8947 */ /* 0x002fea0003800000 */
.L_x_242:
[----:B------:R-:W-:Y:S05]  /*9780*/  BSYNC B1 ;  /* 0x0000000000017941 */ /* 0x000fea0003800000 */
.L_x_168:
[----:B------:R-:W2:Y:S01]  /*9790*/  LDS.128 R8, [R8+0x38500] ;  /* 0x0385000008087984 */ /* 0x000ea20000000c00 */
[----:B------:R-:W-:Y:S01]  /*97a0*/  @!PT LDS RZ, [RZ] ;  /* 0x00000000fffff984 */ /* 0x000fe20000000800 */
[----:B------:R-:W-:Y:S01]  /*97b0*/  @!PT LDS RZ, [RZ] ;  /* 0x00000000fffff984 */ /* 0x000fe20000000800 */
[----:B------:R-:W-:Y:S01]  /*97c0*/  @!PT LDS RZ, [RZ] ;  /* 0x00000000fffff984 */ /* 0x000fe20000000800 */
[----:B------:R-:W-:Y:S01]  /*97d0*/  @!PT LDS RZ, [RZ] ;  /* 0x00000000fffff984 */ /* 0x000fe20000000800 */
[----:B------:R3:W-:Y:S06]  /*97e0*/  MEMBAR.ALL.CTA ;  /* 0x0000000000007992 */ /* 0x0007ec0000008000 */
[----:B---3--:R-:W3:Y:S01]  /*97f0*/  FENCE.VIEW.ASYNC.S ;  /* 0x00000000000073c6 */ /* 0x008ee20000000000 */
[----:B--2---:R-:W-:Y:S02]  /*9800*/  IMAD.MOV.U32 R17, RZ, RZ, R9 ;  /* 0x000000ffff117224 */ /* 0x004fe400078e0009 */
[----:B------:R-:W-:Y:S01]  /*9810*/  IMAD.MOV.U32 R16, RZ, RZ, R8 ;  /* 0x000000ffff107224 */ /* 0x000fe200078e0008 */
[----:B---3--:R-:W-:Y:S06]  /*9820*/  @!P4 BRA `(.L_x_170) ;  /* 0x000000000004c947 */ /* 0x008fec0003800000 */
[----:B------:R-:W-:Y:S01]  /*9830*/  BPT.TRAP 0x1 ;  /* 0x000000040000795c */ /* 0x000fe20000300000 */
.L_x_170:
[----:B------:R-:W2:Y:S01]  /*9840*/  S2R R5, SR_CgaCtaId ;  /* 0x0000000000057919 */ /* 0x000ea20000008800 */
[----:B------:R-:W-:Y:S01]  /*9850*/  ISETP.NE.AND P0, PT, R11, RZ, PT ;  /* 0x000000ff0b00720c */ /* 0x000fe20003f05270 */
[----:B-1----:R-:W-:Y:S01]  /*9860*/  VIADD R2, R3, 0x38440 ;  /* 0x0003844003027836 */ /* 0x002fe20000000000 */
[CC--:B------:R-:W-:Y:S02]  /*9870*/  ISETP.NE.AND P3, PT, R10.reuse, R18.reuse, PT ;  /* 0x000000120a00720c */ /* 0x0c0fe40003f65270 */
[----:B------:R-:W-:Y:S02]  /*9880*/  ISETP.EQ.OR P0, PT, R10, R18, !P0 ;  /* 0x000000120a00720c */ /* 0x000fe40004702670 */
[----:B--2---:R-:W-:-:S04]  /*9890*/  PRMT R2, R5, 0x654, R2 ;  /* 0x0000065405027816 */ /* 0x004fc80000000002 */
[----:B------:R1:W-:Y:S07]  /*98a0*/  SYNCS.ARRIVE.TRANS64.RED.A1T0 RZ, [R2+URZ], RZ ;  /* 0x000000ff02ff79a7 */ /* 0x0003ee000810043f */
[----:B------:R-:W-:Y:S05]  /*98b0*/  @P0 BRA `(.L_x_171) ;  /* 0x0000000400a40947 */ /* 0x000fea0003800000 */
[----:B-1----:R-:W1:Y:S02]  /*98c0*/  LDC.64 R2, c[0x0][0x290] ;  /* 0x0000a400ff027b82 */ /* 0x002e640000000a00 */
[----:B-1----:R-:W-:-:S05]  /*98d0*/  IMAD.WIDE R2, R10, 0xc, R2 ;  /* 0x0000000c0a027825 */ /* 0x002fca00078e0202 */
[----:B------:R1:W5:Y:S01]  /*98e0*/  LDG.E R19, desc[UR56][R2.64+0x8] ;  /* 0x0000083802137981 */ /* 0x000362000c1e1900 */
[----:B------:R-:W-:-:S03]  /*98f0*/  UMOV UR4, 0xffffffff ;  /* 0xffffffff00047882 */ /* 0x000fc60000000000 */
[----:B------:R-:W-:Y:S05]  /*9900*/  BRA.DIV UR4, `(.L_x_172) ;  /* 0x0000003204fc7947 */ /* 0x000fea000b800000 */
[----:B------:R-:W-:-:S13]  /*9910*/  ELECT P6, URZ, PT ;  /* 0x00000000003f782f */ /* 0x000fda00038c0000 */
.L_x_245:
[----:B------:R-:W-:Y:S04]  /*9920*/  BSSY B1, `(.L_x_173) ;  /* 0x000004f000017945 */ /* 0x000fe80003800000 */
[----:B------:R-:W-:Y:S05]  /*9930*/  @!P6 BRA `(.L_x_174) ;  /* 0x000000040034e947 */ /* 0x000fea0003800000 */
[C---:B------:R-:W-:Y:S01]  /*9940*/  IMAD.SHL.U32 R4, R10.reuse, 0x8, RZ ;  /* 0x000000080a047824 */ /* 0x040fe200078e00ff */
[----:B------:R-:W-:Y:S01]  /*9950*/  SHF.R.S32.HI R5, RZ, 0x1f, R10 ;  /* 0x0000001fff057819 */ /* 0x000fe2000001140a */
[----:B------:R-:W-:Y:S01]  /*9960*/  ULDC.64 UR4, c[0x0][0x510] ;  /* 0x0001440000047ab9 */ /* 0x000fe20000000a00 */
[----:B------:R-:W-:Y:S01]  /*9970*/  ULDC.64 UR6, c[0x0][0x520] ;  /* 0x0001480000067ab9 */ /* 0x000fe20000000a00 */
[----:B------:R-:W2:Y:S01]  /*9980*/  LDG.E R18, desc[UR56][R2.64] ;  /* 0x0000003802127981 */ /* 0x000ea2000c1e1900 */
[----:B------:R-:W-:Y:S02]  /*9990*/  SHF.L.U64.HI R5, R10, 0x3, R5 ;  /* 0x000000030a057819 */ /* 0x000fe40000010205 */
[C---:B------:R-:W-:Y:S02]  /*99a0*/  IADD3 R12, P0, R4.reuse, UR4, RZ ;  /* 0x00000004040c7c10 */ /* 0x040fe4000ff1e0ff */
[C---:B------:R-:W-:Y:S02]  /*99b0*/  IADD3 R8, P4, R4.reuse, UR6, RZ ;  /* 0x0000000604087c10 */ /* 0x040fe4000ff9e0ff */
[C---:B------:R-:W-:Y:S01]  /*99c0*/  IADD3.X R13, R5.reuse, UR5, RZ, P0, !PT ;  /* 0x00000005050d7c10 */ /* 0x040fe200087fe4ff */
[----:B------:R-:W-:Y:S01]  /*99d0*/  ULDC.64 UR4, c[0x0][0x518] ;  /* 0x0001460000047ab9 */ /* 0x000fe20000000a00 */
[----:B------:R-:W-:Y:S01]  /*99e0*/  IADD3.X R9, R5, UR7, RZ, P4, !PT ;  /* 0x0000000705097c10 */ /* 0x000fe2000a7fe4ff */
[----:B-1----:R1:W3:Y:S04]  /*99f0*/  LDG.E R2, desc[UR56][R2.64+0x4] ;  /* 0x0000043802027981 */ /* 0x0022e8000c1e1900 */
[----:B------:R-:W4:Y:S04]  /*9a00*/  LDG.E.64 R12, desc[UR56][R12.64] ;  /* 0x000000380c0c7981 */ /* 0x000f28000c1e1b00 */
[----:B------:R-:W2:Y:S01]  /*9a10*/  LDG.E.64 R8, desc[UR56][R8.64] ;  /* 0x0000003808087981 */ /* 0x000ea2000c1e1b00 */
[----:B------:R-:W-:-:S04]  /*9a20*/  IADD3 R6, P0, R4, UR4, RZ ;  /* 0x0000000404067c10 */ /* 0x000fc8000ff1e0ff */
[----:B------:R-:W-:Y:S01]  /*9a30*/  IADD3.X R7, R5, UR5, RZ, P0, !PT ;  /* 0x0000000505077c10 */ /* 0x000fe200087fe4ff */
[----:B------:R-:W-:-:S05]  /*9a40*/  ULDC.64 UR4, c[0x0][0x528] ;  /* 0x00014a0000047ab9 */ /* 0x000fca0000000a00 */
[----:B------:R-:W3:Y:S01]  /*9a50*/  LDG.E.64 R6, desc[UR56][R6.64] ;  /* 0x0000003806067981 */ /* 0x000ee2000c1e1b00 */
[----:B------:R-:W-:-:S04]  /*9a60*/  IADD3 R4, P0, R4, UR4, RZ ;  /* 0x0000000404047c10 */ /* 0x000fc8000ff1e0ff */
[----:B------:R-:W-:-:S06]  /*9a70*/  IADD3.X R5, R5, UR5, RZ, P0, !PT ;  /* 0x0000000505057c10 */ /* 0x000fcc00087fe4ff */
[----:B------:R-:W3:Y:S04]  /*9a80*/  LDG.E.64 R4, desc[UR56][R4.64] ;  /* 0x0000003804047981 */ /* 0x000ee8000c1e1b00 */
[----:B----4-:R-:W-:Y:S04]  /*9a90*/  STS.64 [UR28], R12 ;  /* 0x0000000cff007988 */ /* 0x010fe80008000a1c */
[----:B--2---:R-:W-:Y:S04]  /*9aa0*/  STS.64 [UR29], R8 ;  /* 0x00000008ff007988 */ /* 0x004fe80008000a1d */
[----:B------:R-:W2:Y:S01]  /*9ab0*/  LDS R14, [UR28+0x1c] ;  /* 0x00001c1cff0e7984 */ /* 0x000ea20008000800 */
[----:B---3--:R-:W-:-:S04]  /*9ac0*/  SHF.L.U64.HI R24, R6, 0x1, R7 ;  /* 0x0000000106187819 */ /* 0x008fc80000010207 */
[----:B------:R-:W-:-:S04]  /*9ad0*/  LOP3.LUT R24, R24, 0x1fffffff, RZ, 0xc0, !PT ;  /* 0x1fffffff18187812 */ /* 0x000fc800078ec0ff */
[----:B------:R-:W-:-:S04]  /*9ae0*/  SHF.R.U32.HI R7, RZ, 0x4, R24 ;  /* 0x00000004ff077819 */ /* 0x000fc80000011618 */
[----:B--2---:R-:W-:-:S05]  /*9af0*/  LOP3.LUT R14, R14, 0xf, R7, 0xb8, !PT ;  /* 0x0000000f0e0e7812 */ /* 0x004fca00078eb807 */
[----:B------:R-:W-:Y:S04]  /*9b00*/  STS [UR28+0x1c], R14 ;  /* 0x00001c0eff007988 */ /* 0x000fe8000800081c */
[----:B------:R-:W2:Y:S02]  /*9b10*/  LDS R7, [UR28+0x1c] ;  /* 0x00001c1cff077984 */ /* 0x000ea40008000800 */
[----:B--2---:R-:W-:-:S05]  /*9b20*/  LOP3.LUT R7, R7, 0xf0, RZ, 0xb8, !PT ;  /* 0x000000f007077812 */ /* 0x004fca00078eb8ff */
[----:B------:R-:W-:Y:S04]  /*9b30*/  STS [UR28+0x1c], R7 ;  /* 0x00001c07ff007988 */ /* 0x000fe8000800081c */
[----:B------:R-:W2:Y:S01]  /*9b40*/  LDS R9, [UR28+0x1c] ;  /* 0x00001c1cff097984 */ /* 0x000ea20008000800 */
[----:B------:R-:W-:-:S05]  /*9b50*/  IMAD.U32 R8, RZ, RZ, UR28 ;  /* 0x0000001cff087e24 */ /* 0x000fca000f8e00ff */
[----:B------:R-:W-:Y:S02]  /*9b60*/  SHF.R.U64 R8, R8, 0x4, RZ ;  /* 0x0000000408087819 */ /* 0x000fe400000012ff */
[----:B--2---:R-:W-:-:S05]  /*9b70*/  LOP3.LUT R9, R9, 0xf00, RZ, 0xb8, !PT ;  /* 0x00000f0009097812 */ /* 0x004fca00078eb8ff */
[----:B------:R-:W-:Y:S04]  /*9b80*/  STS.64 [UR28+0x18], R8 ;  /* 0x00001808ff007988 */ /* 0x000fe80008000a1c */
[----:B------:R-:W1:Y:S01]  /*9b90*/  LDS R25, [UR28+0x1c] ;  /* 0x00001c1cff197984 */ /* 0x000e620008000800 */
[----:B------:R-:W-:Y:S01]  /*9ba0*/  IMAD.SHL.U32 R23, R6, 0x2, RZ ;  /* 0x0000000206177824 */ /* 0x000fe200078e00ff */
[----:B------:R-:W-:-:S04]  /*9bb0*/  CS2R R14, SRZ ;  /* 0x00000000000e7805 */ /* 0x000fc8000001ff00 */
[----:B------:R-:W-:Y:S01]  /*9bc0*/  LOP3.LUT R23, R23, 0xfffffffe, RZ, 0xc0, !PT ;  /* 0xfffffffe17177812 */ /* 0x000fe200078ec0ff */
[----:B-----5:R-:W-:Y:S02]  /*9bd0*/  VIADD R12, R19, 0xffffffff ;  /* 0xffffffff130c7836 */ /* 0x020fe40000000000 */
[----:B------:R-:W-:Y:S01]  /*9be0*/  VIADD R13, R18, 0xffffffff ;  /* 0xffffffff120d7836 */ /* 0x000fe20000000000 */
[----:B------:R-:W-:Y:S01]  /*9bf0*/  SHF.R.U64 R23, R23, 0x4, R24 ;  /* 0x0000000417177819 */ /* 0x000fe20000001218 */
[----:B------:R-:W-:Y:S04]  /*9c00*/  STS [UR28+0x10], R8 ;  /* 0x00001008ff007988 */ /* 0x000fe8000800081c */
[----:B------:R-:W-:Y:S04]  /*9c10*/  STS [UR28+0x14], R8 ;  /* 0x00001408ff007988 */ /* 0x000fe8000800081c */
[----:B------:R-:W-:Y:S04]  /*9c20*/  STS.128 [UR28+0x20], R12 ;  /* 0x0000200cff007988 */ /* 0x000fe80008000c1c */
[----:B------:R-:W-:Y:S04]  /*9c30*/  STS [UR28+0xc], R23 ;  /* 0x00000c17ff007988 */ /* 0x000fe8000800081c */
[----:B------:R-:W-:Y:S01]  /*9c40*/  STS [UR28+0x30], RZ ;  /* 0x000030ffff007988 */ /* 0x000fe2000800081c */
[----:B-1----:R-:W-:-:S05]  /*9c50*/  LOP3.LUT R3, R25, 0xf000, RZ, 0xb8, !PT ;  /* 0x0000f00019037812 */ /* 0x002fca00078eb8ff */
[----:B------:R-:W-:Y:S04]  /*9c60*/  STS [UR28+0x1c], R3 ;  /* 0x00001c03ff007988 */ /* 0x000fe8000800081c */
[----:B------:R-:W1:Y:S01]  /*9c70*/  LDS R6, [UR29+0x1c] ;  /* 0x00001c1dff067984 */ /* 0x000e620008000800 */
[----:B------:R-:W-:-:S04]  /*9c80*/  SHF.L.U64.HI R18, R4, 0x1, R5 ;  /* 0x0000000104127819 */ /* 0x000fc80000010205 */
[----:B------:R-:W-:-:S04]  /*9c90*/  LOP3.LUT R18, R18, 0x1fffffff, RZ, 0xc0, !PT ;  /* 0x1fffffff12127812 */ /* 0x000fc800078ec0ff */
[----:B------:R-:W-:-:S04]  /*9ca0*/  SHF.R.U32.HI R5, RZ, 0x4, R18 ;  /* 0x00000004ff057819 */ /* 0x000fc80000011612 */
[----:B-1----:R-:W-:-:S05]  /*9cb0*/  LOP3.LUT R5, R6, 0xf, R5, 0xb8, !PT ;  /* 0x0000000f06057812 */ /* 0x002fca00078eb805 */
[----:B------:R-:W-:Y:S04]  /*9cc0*/  STS [UR29+0x1c], R5 ;  /* 0x00001c05ff007988 */ /* 0x000fe8000800081d */
[----:B------:R-:W1:Y:S02]  /*9cd0*/  LDS R8, [UR29+0x1c] ;  /* 0x00001c1dff087984 */ /* 0x000e640008000800 */
[----:B-1----:R-:W-:-:S05]  /*9ce0*/  LOP3.LUT R8, R8, 0xf0, RZ, 0xb8, !PT ;  /* 0x000000f008087812 */ /* 0x002fca00078eb8ff */
[----:B------:R-:W-:Y:S04]  /*9cf0*/  STS [UR29+0x1c], R8 ;  /* 0x00001c08ff007988 */ /* 0x000fe8000800081d */
[----:B------:R-:W1:Y:S01]  /*9d00*/  LDS R7, [UR29+0x1c] ;  /* 0x00001c1dff077984 */ /* 0x000e620008000800 */
[----:B------:R-:W-:-:S05]  /*9d10*/  IMAD.U32 R6, RZ, RZ, UR29 ;  /* 0x0000001dff067e24 */ /* 0x000fca000f8e00ff */
[----:B------:R-:W-:Y:S02]  /*9d20*/  SHF.R.U64 R6, R6, 0x4, RZ ;  /* 0x0000000406067819 */ /* 0x000fe400000012ff */
[----:B-1----:R-:W-:-:S05]  /*9d30*/  LOP3.LUT R7, R7, 0xf00, RZ, 0xb8, !PT ;  /* 0x00000f0007077812 */ /* 0x002fca00078eb8ff */
[----:B------:R-:W-:Y:S04]  /*9d40*/  STS.64 [UR29+0x18], R6 ;  /* 0x00001806ff007988 */ /* 0x000fe80008000a1d */
[----:B------:R-:W1:Y:S01]  /*9d50*/  LDS R9, [UR29+0x1c] ;  /* 0x00001c1dff097984 */ /* 0x000e620008000800 */
[----:B------:R-:W-:Y:S02]  /*9d60*/  IMAD.SHL.U32 R3, R4, 0x2, RZ ;  /* 0x0000000204037824 */ /* 0x000fe400078e00ff */
[----:B------:R-:W-:-:S03]  /*9d70*/  VIADD R13, R2, 0xffffffff ;  /* 0xffffffff020d7836 */ /* 0x000fc60000000000 */
[----:B------:R-:W-:-:S04]  /*9d80*/  LOP3.LUT R3, R3, 0xfffffffe, RZ, 0xc0, !PT ;  /* 0xfffffffe03037812 */ /* 0x000fc800078ec0ff */
[----:B------:R-:W-:Y:S01]  /*9d90*/  SHF.R.U64 R3, R3, 0x4, R18 ;  /* 0x0000000403037819 */ /* 0x000fe20000001212 */
[----:B------:R2:W-:Y:S04]  /*9da0*/  STS.128 [UR29+0x20], R12 ;  /* 0x0000200cff007988 */ /* 0x0005e80008000c1d */
[----:B------:R2:W-:Y:S04]  /*9db0*/  STS [UR29+0xc], R3 ;  /* 0x00000c03ff007988 */ /* 0x0005e8000800081d */
[----:B------:R2:W-:Y:S04]  /*9dc0*/  STS [UR29+0x10], R6 ;  /* 0x00001006ff007988 */ /* 0x0005e8000800081d */
[----:B------:R2:W-:Y:S04]  /*9dd0*/  STS [UR29+0x14], R6 ;  /* 0x00001406ff007988 */ /* 0x0005e8000800081d */
[----:B------:R-:W-:Y:S01]  /*9de0*/  STS [UR29+0x30], RZ ;  /* 0x000030ffff007988 */ /* 0x000fe2000800081d */
[----:B-1----:R-:W-:-:S05]  /*9df0*/  LOP3.LUT R2, R9, 0xf000, RZ, 0xb8, !PT ;  /* 0x0000f00009027812 */ /* 0x002fca00078eb8ff */
[----:B------:R2:W-:Y:S02]  /*9e00*/  STS [UR29+0x1c], R2 ;  /* 0x00001c02ff007988 */ /* 0x0005e4000800081d */
.L_x_174:
[----:B------:R-:W-:Y:S05]  /*9e10*/  BSYNC B1 ;  /* 0x0000000000017941 */ /* 0x000fea0003800000 */
.L_x_173:
[----:B------:R-:W-:-:S03]  /*9e20*/  UMOV UR4, 0xffffffff ;  /* 0xffffffff00047882 */ /* 0x000fc60000000000 */
[----:B------:R-:W-:Y:S05]  /*9e30*/  BRA.DIV UR4, `(.L_x_175) ;  /* 0x0000002e04d07947 */ /* 0x000fea000b800000 */
[----:B------:R-:W-:Y:S01]  /*9e40*/  ELECT P6, URZ, PT ;  /* 0x00000000003f782f */ /* 0x000fe200038c0000 */
[----:B------:R-:W-:-:S12]  /*9e50*/  NOP ;  /* 0x0000000000007918 */ /* 0x000fd80000000000 */
.L_x_249:
[----:B-12---:R-:W1:Y:S02]  /*9e60*/  S2R R2, SR_LANEID ;  /* 0x0000000000027919 */ /* 0x006e640000000000 */
[----:B-1----:R-:W-:-:S05]  /*9e70*/  IMAD.SHL.U32 R6, R2, 0x4, RZ ;  /* 0x0000000402067824 */ /* 0x002fca00078e00ff */
[----:B------:R1:W2:Y:S01]  /*9e80*/  LDS R7, [R6+UR28] ;  /* 0x0000001c06077984 */ /* 0x0002a20008000800 */
[C---:B------:R-:W-:Y:S02]  /*9e90*/  IADD3 R4, P0, R6.reuse, UR12, RZ ;  /* 0x0000000c06047c10 */ /* 0x040fe4000ff1e0ff */
[----:B------:R-:W-:Y:S01]  /*9ea0*/  IADD3 R2, P4, R6, UR14, RZ ;  /* 0x0000000e06027c10 */ /* 0x000fe2000ff9e0ff */
[----:B------:R1:W3:Y:S01]  /*9eb0*/  LDS R9, [R6+UR28+0x80] ;  /* 0x0000801c06097984 */ /* 0x0002e20008000800 */
[----:B------:R-:W-:Y:S11]  /*9ec0*/  @!P6 BRA `(.L_x_176) ;  /* 0x000000000008e947 */ /* 0x000ff60003800000 */
[----:B------:R0:W-:Y:S01]  /*9ed0*/  UTMACMDFLUSH ;  /* 0x00000000000079b7 */ /* 0x0001e20000000000 */
[----:B------:R-:W-:-:S04]  /*9ee0*/  DEPBAR.LE SB0, 0x0 ;  /* 0x000080000000791a */ /* 0x000fc80000000000 */
.L_x_176:
[----:B------:R-:W-:Y:S01]  /*9ef0*/  IMAD.X R5, RZ, RZ, UR13, P0 ;  /* 0x0000000dff057e24 */ /* 0x000fe200080e06ff */
[----:B------:R-:W-:Y:S05]  /*9f00*/  WARPSYNC.ALL ;  /* 0x0000000000007948 */ /* 0x000fea0003800000 */
[----:B------:R-:W-:Y:S01]  /*9f10*/  IMAD.X R3, RZ, RZ, UR15, P4 ;  /* 0x0000000fff037e24 */ /* 0x000fe2000a0e06ff */
[----:B--2---:R2:W5:Y:S04]  /*9f20*/  ATOMG.E.EXCH.STRONG.GPU PT, RZ, [R4], R7 ;  /* 0x0000000704ff73a8 */ /* 0x00456800041ee100 */
[----:B---3--:R2:W5:Y:S01]  /*9f30*/  ATOMG.E.EXCH.STRONG.GPU PT, RZ, [R2], R9 ;  /* 0x0000000902ff73a8 */ /* 0x00856200041ee100 */
[----:B------:R-:W-:-:S07]  /*9f40*/  IMAD.MOV.U32 R18, RZ, RZ, R10 ;  /* 0x000000ffff127224 */ /* 0x000fce00078e000a */
.L_x_171:
[----:B------:R-:W-:Y:S01]  /*9f50*/  ISETP.NE.AND P4, PT, R11, RZ, PT ;  /* 0x000000ff0b00720c */ /* 0x000fe20003f85270 */
[----:B------:R-:W-:Y:S01]  /*9f60*/  VIADD R21, R21, 0x1 ;  /* 0x0000000115157836 */ /* 0x000fe20000000000 */
[----:B--2---:R-:W-:Y:S02]  /*9f70*/  SEL R3, RZ, 0x1, !P3 ;  /* 0x00000001ff037807 */ /* 0x004fe40005800000 */
[----:B-1----:R-:W-:Y:S02]  /*9f80*/  PRMT R2, RZ, 0x7610, R2 ;  /* 0x00007610ff027816 */ /* 0x002fe40000000002 */
[----:B------:R-:W-:-:S04]  /*9f90*/  ISETP.NE.AND P0, PT, R21, 0x8, PT ;  /* 0x000000081500780c */ /* 0x000fc80003f05270 */
[----:B------:R-:W-:Y:S02]  /*9fa0*/  SEL R5, RZ, 0x1, P0 ;  /* 0x00000001ff057807 */ /* 0x000fe40000000000 */
[----:B------:R-:W-:Y:S02]  /*9fb0*/  SEL R21, R21, RZ, P0 ;  /* 0x000000ff15157207 */ /* 0x000fe40000000000 */
[----:B------:R-:W-:Y:S01]  /*9fc0*/  LOP3.LUT R22, R22, R5, RZ, 0x3c, !PT ;  /* 0x0000000516167212 */ /* 0x000fe200078e3cff */
[----:B------:R-:W-:Y:S06]  /*9fd0*/  @P4 BRA `(.L_x_177) ;  /* 0xfffffff000684947 */ /* 0x000fec000383ffff */
[----:B------:R-:W-:Y:S05]  /*9fe0*/  BSYNC B0 ;  /* 0x0000000000007941 */ /* 0x000fea0003800000 */
.L_x_157:
[----:B------:R-:W-:-:S03]  /*9ff0*/  UMOV UR4, 0xffffffff ;  /* 0xffffffff00047882 */ /* 0x000fc60000000000 */
[----:B------:R-:W-:Y:S05]  /*a000*/  BRA.DIV UR4, `(.L_x_178) ;  /* 0x0000002e048c7947 */ /* 0x000fea000b800000 */
[----:B-----5:R-:W-:-:S13]  /*a010*/  ELECT P6, URZ, PT ;  /* 0x00000000003f782f */ /* 0x020fda00038c0000 */
.L_x_252:
[----:B------:R-:W-:Y:S04]  /*a020*/  BSSY B0, `(.L_x_179) ;  /* 0x0000021000007945 */ /* 0x000fe80003800000 */
[----:B------:R-:W-:Y:S05]  /*a030*/  @!P6 BRA `(.L_x_180) ;  /* 0x00000000007ce947 */ /* 0x000fea0003800000 */
[----:B------:R-:W-:-:S04]  /*a040*/  ULOP3.LUT UR4, UR52, 0x2, URZ, 0xfc, !UPT ;  /* 0x0000000234047892 */ /* 0x000fc8000f8efc3f */
[----:B------:R-:W-:-:S06]  /*a050*/  UISETP.NE.AND UP0, UPT, UR4, 0x3, UPT ;  /* 0x000000030400788c */ /* 0x000fcc000bf05270 */
[----:B------:R-:W-:-:S13]  /*a060*/  PLOP3.LUT P0, PT, PT, PT, UP0, 0x80, 0x0 ;  /* 0x000000000000781c */ /* 0x000fda0003f0f008 */
[----:B------:R-:W-:Y:S05]  /*a070*/  @!P0 BRA `(.L_x_181) ;  /* 0x0000000000048947 */ /* 0x000fea0003800000 */
[----:B------:R-:W-:Y:S01]  /*a080*/  BPT.TRAP 0x1 ;  /* 0x000000040000795c */ /* 0x000fe20000300000 */
.L_x_181:
[----:B------:R-:W-:Y:S01]  /*a090*/  IMAD.U32 R3, RZ, RZ, UR18 ;  /* 0x00000012ff037e24 */ /* 0x000fe2000f8e00ff */
[----:B------:R-:W-:-:S03]  /*a0a0*/  SHF.L.U32 R2, R20, 0x1f, RZ ;  /* 0x0000001f14027819 */ /* 0x000fc600000006ff */
[----:B------:R-:W-:-:S04]  /*a0b0*/  VIADD R3, R3, 0x38498 ;  /* 0x0003849803037836 */ /* 0x000fc80000000000 */
[C---:B------:R-:W-:Y:S02]  /*a0c0*/  IMAD R7, R0.reuse, 0x8, R3 ;  /* 0x0000000800077824 */ /* 0x040fe400078e0203 */
[----:B------:R-:W-:Y:S02]  /*a0d0*/  VIADD R0, R0, 0x1 ;  /* 0x0000000100007836 */ /* 0x000fe40000000000 */
[----:B------:R-:W1:Y:S03]  /*a0e0*/  SYNCS.PHASECHK.TRANS64.TRYWAIT P0, [R7+URZ], R2 ;  /* 0x00000002070075a7 */ /* 0x000e66000800017f */
[----:B------:R-:W-:-:S04]  /*a0f0*/  ISETP.NE.AND P1, PT, R0, 0x3, PT ;  /* 0x000000030000780c */ /* 0x000fc80003f25270 */
[----:B------:R-:W-:Y:S02]  /*a100*/  SEL R5, RZ, 0x1, P1 ;  /* 0x00000001ff057807 */ /* 0x000fe40000800000 */
[----:B------:R-:W-:Y:S02]  /*a110*/  SEL R0, R0, RZ, P1 ;  /* 0x000000ff00007207 */ /* 0x000fe40000800000 */
[----:B------:R-:W-:-:S03]  /*a120*/  LOP3.LUT R5, R20, R5, RZ, 0x3c, !PT ;  /* 0x0000000514057212 */ /* 0x000fc600078e3cff */
[----:B------:R-:W-:Y:S01]  /*a130*/  IMAD R9, R0, 0x8, R3 ;  /* 0x0000000800097824 */ /* 0x000fe200078e0203 */
[----:B------:R-:W-:Y:S01]  /*a140*/  SHF.L.U32 R4, R5, 0x1f, RZ ;  /* 0x0000001f05047819 */ /* 0x000fe200000006ff */
[----:B-1----:R-:W-:Y:S06]  /*a150*/  @!P0 BRA `(.L_x_182) ;  /* 0x0000002c00588947 */ /* 0x002fec0003800000 */
.L_x_253:
[----:B------:R-:W2:Y:S01]  /*a160*/  SYNCS.PHASECHK.TRANS64.TRYWAIT P0, [R9+URZ], R4 ;  /* 0x00000004090075a7 */ /* 0x000ea2000800017f */
[----:B------:R-:W-:-:S05]  /*a170*/  VIADD R0, R0, 0x1 ;  /* 0x0000000100007836 */ /* 0x000fca0000000000 */
[----:B------:R-:W-:-:S04]  /*a180*/  ISETP.NE.AND P1, PT, R0, 0x3, PT ;  /* 0x000000030000780c */ /* 0x000fc80003f25270 */
[----:B-1----:R-:W-:Y:S02]  /*a190*/  SEL R2, RZ, 0x1, P1 ;  /* 0x00000001ff027807 */ /* 0x002fe40000800000 */
[----:B------:R-:W-:Y:S02]  /*a1a0*/  SEL R0, R0, RZ, P1 ;  /* 0x000000ff00007207 */ /* 0x000fe40000800000 */
[----:B------:R-:W-:Y:S01]  /*a1b0*/  LOP3.LUT R2, R5, R2, RZ, 0x3c, !PT ;  /* 0x0000000205027212 */ /* 0x000fe200078e3cff */
[----:B--2---:R-:W-:Y:S06]  /*a1c0*/  @!P0 BRA `(.L_x_183) ;  /* 0x0000002c00508947 */ /* 0x004fec0003800000 */
.L_x_254:
[----:B------:R-:W-:Y:S01]  /*a1d0*/  IMAD R3, R0, 0x8, R3 ;  /* 0x0000000800037824 */ /* 0x000fe200078e0203 */
[----:B------:R-:W-:-:S07]  /*a1e0*/  SHF.L.U32 R0, R2, 0x1f, RZ ;  /* 0x0000001f02007819 */ /* 0x000fce00000006ff */
.L_x_184:
[----:B--2---:R2:W3:Y:S02]  /*a1f0*/  SYNCS.PHASECHK.TRANS64.TRYWAIT P0, [R3+URZ], R0 ;  /* 0x00000000030075a7 */ /* 0x0044e4000800017f */
[----:B---3--:R-:W-:Y:S05]  /*a200*/  @!P0 NANOSLEEP.SYNCS 0x989680 ;  /* 0x009896800000895d */ /* 0x008fea0003900000 */
[----:B------:R-:W3:Y:S02]  /*a210*/  @!P0 SYNCS.PHASECHK.TRANS64 P0, [R3+URZ], R0 ;  /* 0x00000000030085a7 */ /* 0x000ee4000800007f */
[----:B---3--:R-:W-:Y:S05]  /*a220*/  @!P0 BRA `(.L_x_184) ;  /* 0xfffffffc00f08947 */ /* 0x008fea000383ffff */
.L_x_180:
[----:B------:R-:W-:Y:S05]  /*a230*/  BSYNC B0 ;  /* 0x0000000000007941 */ /* 0x000fea0003800000 */
.L_x_179:
[----:B------:R-:W-:Y:S05]  /*a240*/  EXIT ;  /* 0x000000000000794d */ /* 0x000fea0003800000 */
.L_x_95:
[----:B------:R-:W-:Y:S01]  /*a250*/  PLOP3.LUT P1, PT, PT, PT, UP3, 0x80, 0x0 ;  /* 0x000000000000781c */ /* 0x000fe20003f2f038 */
[----:B------:R-:W-:Y:S01]  /*a260*/  ULDC UR20, c[0x0][0x10] ;  /* 0x0000040000147ab9 */ /* 0x000fe20000000800 */
[----:B------:R-:W-:Y:S01]  /*a270*/  ULDC UR24, c[0x0][0x904] ;  /* 0x0002410000187ab9 */ /* 0x000fe20000000800 */
[----:B------:R-:W-:Y:S01]  /*a280*/  UMOV UR19, 0xffffffff ;  /* 0xffffffff00137882 */ /* 0x000fe20000000000 */
[----:B------:R-:W-:Y:S01]  /*a290*/  P2R R0, PR, RZ, 0x2 ;  /* 0x00000002ff007803 */ /* 0x000fe20000000000 */
[----:B------:R-:W-:Y:S01]  /*a2a0*/  ULDC.64 UR12, c[0x0][0x8c8] ;  /* 0x00023200000c7ab9 */ /* 0x000fe20000000a00 */
[----:B------:R-:W-:Y:S01]  /*a2b0*/  UIMAD.WIDE.U32 UR20, UR39, UR20, URZ ;  /* 0x00000014271472a5 */ /* 0x000fe2000f8e003f */
[----:B------:R-:W-:Y:S01]  /*a2c0*/  IMAD.MOV.U32 R16, RZ, RZ, RZ ;  /* 0x000000ffff107224 */ /* 0x000fe200078e00ff */
[----:B------:R-:W-:Y:S01]  /*a2d0*/  ULDC.64 UR14, c[0x0][0x8e0] ;  /* 0x00023800000e7ab9 */ /* 0x000fe20000000a00 */
[----:B------:R-:W-:Y:S02]  /*a2e0*/  USHF.L.U32 UR25, UR19, UR24, URZ ;  /* 0x0000001813197299 */ /* 0x000fe4000800063f */
[----:B------:R-:W-:-:S02]  /*a2f0*/  UIADD3 UR11, UP1, UR12, -0x1, URZ ;  /* 0xffffffff0c0b7890 */ /* 0x000fc4000ff3e03f */
[----:B------:R-:W1:Y:S01]  /*a300*/  @P1 S2R R0, SR_CTAID.Y ;  /* 0x0000000000001919 */ /* 0x000e620000002600 */
[----:B------:R-:W-:Y:S01]  /*a310*/  ULDC UR19, c[0x0][0x14] ;  /* 0x0000050000137ab9 */ /* 0x000fe20000000800 */
[----:B------:R-:W-:Y:S02]  /*a320*/  UIADD3 UR12, UP2, UR14, -0x1, URZ ;  /* 0xffffffff0e0c7890 */ /* 0x000fe4000ff5e03f */
[----:B------:R-:W-:Y:S02]  /*a330*/  UIMAD.WIDE.U32 UR22, UR20, UR19, URZ ;  /* 0x00000013141672a5 */ /* 0x000fe4000f8e003f */
[----:B------:R-:W-:Y:S01]  /*a340*/  UIMAD UR21, UR21, UR19, URZ ;  /* 0x00000013151572a4 */ /* 0x000fe2000f8e023f */
[----:B------:R-:W-:Y:S01]  /*a350*/  ULDC UR18, c[0x0][0x8a8] ;  /* 0x00022a0000127ab9 */ /* 0x000fe20000000800 */
[----:B------:R-:W-:Y:S01]  /*a360*/  UMOV UR26, 0x1 ;  /* 0x00000001001a7882 */ /* 0x000fe20000000000 */
[----:B------:R-:W-:Y:S02]  /*a370*/  UIADD3.X UR14, UR15, -0x1, URZ, UP2, !UPT ;  /* 0xffffffff0f0e7890 */ /* 0x000fe400097fe43f */
[----:B------:R-:W-:-:S02]  /*a380*/  UIADD3.X UR13, UR13, -0x1, URZ, UP1, !UPT ;  /* 0xffffffff0d0d7890 */ /* 0x000fc40008ffe43f */
[----:B------:R-:W-:Y:S02]  /*a390*/  ULOP3.LUT UR15, UR53, 0x2, URZ, 0xfc, !UPT ;  /* 0x00000002350f7892 */ /* 0x000fe4000f8efc3f */
[----:B------:R-:W-:Y:S02]  /*a3a0*/  UIADD3 UR16, UR8, -0x1, URZ ;  /* 0xffffffff08107890 */ /* 0x000fe4000fffe03f */
[----:B------:R-:W-:Y:S02]  /*a3b0*/  UIADD3 UR17, UR7, -0x1, URZ ;  /* 0xffffffff07117890 */ /* 0x000fe4000fffe03f */
[----:B------:R-:W-:Y:S02]  /*a3c0*/  UIADD3 UR18, UR18, -0x1, URZ ;  /* 0xffffffff12127890 */ /* 0x000fe4000fffe03f */
[----:B------:R-:W-:Y:S02]  /*a3d0*/  USHF.L.U32 UR19, UR26, UR24, URZ ;  /* 0x000000181a137299 */ /* 0x000fe4000800063f */
[----:B------:R-:W-:-:S02]  /*a3e0*/  ULOP3.LUT UR20, URZ, UR25, URZ, 0x33, !UPT ;  /* 0x000000193f147292 */ /* 0x000fc4000f8e333f */
[----:B------:R-:W-:Y:S01]  /*a3f0*/  UIADD3 UR21, UR23, UR21, URZ ;  /* 0x0000001517157290 */ /* 0x000fe2000fffe03f */
[----:B-1----:R-:W-:Y:S01]  /*a400*/  @P1 R2UR UR40, R0 ;  /* 0x00000000002812ca */ /* 0x002fe200000e0000 */
[----:B------:R-:W-:-:S14]  /*a410*/  IMAD.MOV.U32 R0, RZ, RZ, 0x1 ;  /* 0x00000001ff007424 */ /* 0x000fdc00078e00ff */
.L_x_205:
[----:B------:R-:W1:Y:S01]  /*a420*/  LDC.64 R2, c[0x0][0x8f8] ;  /* 0x00023e00ff027b82 */ /* 0x000e620000000a00 */
[----:B------:R-:W-:Y:S01]  /*a430*/  UIADD3 UR10, UP1, UR10, UR22, URZ ;  /* 0x000000160a0a7290 */ /* 0x000fe2000ff3e03f */
[----:B------:R-:W-:Y:S01]  /*a440*/  ISETP.NE.AND P2, PT, R20, RZ, PT ;  /* 0x000000ff1400720c */ /* 0x000fe20003f45270 */
[----:B------:R-:W-:Y:S01]  /*a450*/  UMOV UR24, 0xffffffff ;  /* 0xffffffff00187882 */ /* 0x000fe20000000000 */
[----:B------:R-:W-:Y:S01]  /*a460*/  UMOV UR25, 0xffffffff ;  /* 0xffffffff00197882 */ /* 0x000fe20000000000 */
[----:B------:R-:W-:Y:S01]  /*a470*/  UIADD3.X UR9, UR9, UR21, URZ, UP1, !UPT ;  /* 0x0000001509097290 */ /* 0x000fe20008ffe43f */
[----:B------:R-:W-:Y:S01]  /*a480*/  IMAD.MOV.U32 R15, RZ, RZ, RZ ;  /* 0x000000ffff0f7224 */ /* 0x000fe200078e00ff */
[----:B------:R-:W-:Y:S01]  /*a490*/  UMOV UR26, 0xffffffff ;  /* 0xffffffff001a7882 */ /* 0x000fe20000000000 */
[----:B-1----:R-:W-:-:S03]  /*a4a0*/  ISETP.LE.U32.AND P1, PT, R2, UR10, PT ;  /* 0x0000000a02007c0c */ /* 0x002fc6000bf23070 */
[----:B------:R-:W-:-:S05]  /*a4b0*/  IMAD.U32 R2, RZ, RZ, UR9 ;  /* 0x00000009ff027e24 */ /* 0x000fca000f8e00ff */
[----:B------:R-:W-:-:S13]  /*a4c0*/  ISETP.GE.U32.AND.EX P1, PT, R2, R3, PT, P1 ;  /* 0x000000030200720c */ /* 0x000fda0003f26110 */
[----:B---345:R-:W-:Y:S05]  /*a4d0*/  @P2 BRA P1, `(.L_x_185) ;  /* 0x0000001800402947 */ /* 0x038fea0000800000 */
[----:B------:R-:W-:-:S04]  /*a4e0*/  IADD3 R2, P2, R6, UR5, RZ ;  /* 0x0000000506027c10 */ /* 0x000fc8000ff5e0ff */
[----:B------:R-:W-:Y:S02]  /*a4f0*/  ISETP.GT.U32.AND P1, PT, R2, UR10, PT ;  /* 0x0000000a02007c0c */ /* 0x000fe4000bf24070 */
[----:B------:R-:W-:-:S04]  /*a500*/  IADD3.X R2, R7, UR4, RZ, P2, !PT ;  /* 0x0000000407027c10 */ /* 0x000fc800097fe4ff */
[----:B------:R-:W-:-:S13]  /*a510*/  ISETP.GT.U32.AND.EX P1, PT, R2, UR9, PT, P1 ;  /* 0x0000000902007c0c */ /* 0x000fda000bf24110 */
[----:B------:R-:W-:Y:S05]  /*a520*/  @P1 BRA `(.L_x_186) ;  /* 0x0000001400201947 */ /* 0x000fea0003800000 */
[----:B------:R-:W-:Y:S01]  /*a530*/  VIADD R12, R34, UR6 ;  /* 0x00000006220c7c36 */ /* 0x000fe20008000000 */
[----:B------:R-:W-:Y:S01]  /*a540*/  ULDC UR24, c[0x0][0x910] ;  /* 0x0002440000187ab9 */ /* 0x000fe20000000800 */
[----:B------:R-:W-:Y:S02]  /*a550*/  IMAD.MOV.U32 R22, RZ, RZ, R8 ;  /* 0x000000ffff167224 */ /* 0x000fe400078e0008 */
[----:B------:R-:W-:Y:S02]  /*a560*/  VIADD R13, R12, 0x20 ;  /* 0x000000200c0d7836 */ /* 0x000fe40000000000 */
[----:B------:R-:W-:-:S03]  /*a570*/  IMAD.MOV.U32 R14, RZ, RZ, R9 ;  /* 0x000000ffff0e7224 */ /* 0x000fc600078e0009 */
[----:B------:R-:W-:-:S13]  /*a580*/  ISETP.GE.AND P1, PT, R13, UR24, PT ;  /* 0x000000180d007c0c */ /* 0x000fda000bf26270 */
[----:B------:R-:W1:Y:S01]  /*a590*/  @!P1 LDC.64 R2, c[0x0][0x918] ;  /* 0x00024600ff029b82 */ /* 0x000e620000000a00 */
[----:B------:R-:W-:Y:S01]  /*a5a0*/  @!P1 VIADD R7, R12, 0x20 ;  /* 0x000000200c079836 */ /* 0x000fe20000000000 */
[----:B------:R-:W-:Y:S01]  /*a5b0*/  BSSY B0, `(.L_x_187) ;  /* 0x0000064000007945 */ /* 0x000fe20003800000 */
[----:B------:R-:W-:Y:S02]  /*a5c0*/  IMAD.MOV.U32 R6, RZ, RZ, 0x7fffffff ;  /* 0x7fffffffff067424 */ /* 0x000fe400078e00ff */
[----:B-1----:R-:W-:-:S05]  /*a5d0*/  @!P1 IMAD.WIDE R2, R7, 0xc, R2 ;  /* 0x0000000c07029825 */ /* 0x002fca00078e0202 */
[----:B------:R1:W5:Y:S04]  /*a5e0*/  @!P1 LDG.E R8, desc[UR56][R2.64] ;  /* 0x0000003802089981 */ /* 0x000368000c1e1900 */
[----:B------:R1:W5:Y:S01]  /*a5f0*/  @!P1 LDG.E R9, desc[UR56][R2.64+0x4] ;  /* 0x0000043802099981 */ /* 0x000362000c1e1900 */
[----:B------:R-:W-:Y:S01]  /*a600*/  ISETP.GE.AND P1, PT, R12, UR24, PT ;  /* 0x000000180c007c0c */ /* 0x000fe2000bf26270 */
[----:B------:R-:W-:-:S12]  /*a610*/  IMAD.MOV.U32 R7, RZ, RZ, RZ ;  /* 0x000000ffff077224 */ /* 0x000fd800078e00ff */
[----:B-1----:R-:W-:Y:S05]  /*a620*/  @P1 BRA `(.L_x_188) ;  /* 0x0000000400701947 */ /* 0x002fea0003800000 */
[----:B------:R-:W-:Y:S01]  /*a630*/  IABS R7, R11 ;  /* 0x0000000b00077213 */ /* 0x000fe20000000000 */
[----:B------:R-:W-:Y:S01]  /*a640*/  ULDC UR25, c[0x0][0x8f0] ;  /* 0x00023c0000197ab9 */ /* 0x000fe20000000800 */
[----:B------:R-:W-:Y:S02]  /*a650*/  IABS R6, R10 ;  /* 0x0000000a00067213 */ /* 0x000fe40000000000 */
[----:B------:R-:W1:Y:S01]  /*a660*/  I2F.RP R3, R7 ;  /* 0x0000000700037306 */ /* 0x000e620000209400 */
[----:B------:R-:W-:Y:S02]  /*a670*/  PLOP3.LUT P3, PT, PT, PT, UP0, 0x80, 0x0 ;  /* 0x000000000000781c */ /* 0x000fe40003f6f008 */
[----:B------:R-:W-:Y:S02]  /*a680*/  IADD3 R21, P2, R14, UR12, RZ ;  /* 0x0000000c0e157c10 */ /* 0x000fe4000ff5e0ff */
[----:B------:R-:W-:Y:S02]  /*a690*/  IADD3 R19, P1, R22, UR11, RZ ;  /* 0x0000000b16137c10 */ /* 0x000fe4000ff3e0ff */
[----:B------:R-:W-:Y:S01]  /*a6a0*/  LEA.HI.X.SX32 R24, R14, UR14, 0x1, P2 ;  /* 0x0000000e0e187c11 */ /* 0x000fe200090f0eff */
[----:B------:R-:W3:Y:S01]  /*a6b0*/  I2F.RP R2, R6 ;  /* 0x0000000600027306 */ /* 0x000ee20000209400 */
[----:B------:R-:W-:-:S07]  /*a6c0*/  LEA.HI.X.SX32 R22, R22, UR13, 0x1, P1 ;  /* 0x0000000d16167c11 */ /* 0x000fce00088f0eff */
[----:B-1----:R-:W1:Y:S08]  /*a6d0*/  MUFU.RCP R3, R3 ;  /* 0x0000000300037308 */ /* 0x002e700000001000 */
[----:B---3--:R-:W3:Y:S01]  /*a6e0*/  MUFU.RCP R2, R2 ;  /* 0x0000000200027308 */ /* 0x008ee20000001000 */
[----:B-1----:R-:W-:-:S07]  /*a6f0*/  VIADD R17, R3, 0xffffffe ;  /* 0x0ffffffe03117836 */ /* 0x002fce0000000000 */
[----:B------:R-:W1:Y:S01]  /*a700*/  F2I.FTZ.U32.TRUNC.NTZ R17, R17 ;  /* 0x0000001100117305 */ /* 0x000e62000021f000 */
[----:B---3--:R-:W-:-:S07]  /*a710*/  VIADD R15, R2, 0xffffffe ;  /* 0x0ffffffe020f7836 */ /* 0x008fce0000000000 */
[----:B------:R-:W3:Y:S01]  /*a720*/  F2I.FTZ.U32.TRUNC.NTZ R15, R15 ;  /* 0x0000000f000f7305 */ /* 0x000ee2000021f000 */
[----:B-1----:R-:W-:Y:S02]  /*a730*/  IMAD.MOV R18, RZ, RZ, -R17 ;  /* 0x000000ffff127224 */ /* 0x002fe400078e0a11 */
[----:B---3--:R-:W-:Y:S01]  /*a740*/  IMAD.MOV R14, RZ, RZ, -R15 ;  /* 0x000000ffff0e7224 */ /* 0x008fe200078e0a0f */
[----:B------:R-:W-:Y:S06]  /*a750*/  @!P3 BRA `(.L_x_189) ;  /* 0x000000000034b947 */ /* 0x000fec0003800000 */
[----:B------:R-:W-:Y:S01]  /*a760*/  ULDC UR6, c[0x0][0x8dc] ;  /* 0x0002370000067ab9 */ /* 0x000fe20000000800 */
[----:B------:R-:W-:Y:S01]  /*a770*/  ULDC.64 UR26, c[0x0][0x8d0] ;  /* 0x00023400001a7ab9 */ /* 0x000fe20000000a00 */
[----:B------:R-:W-:-:S05]  /*a780*/  IADD3 R3, P1, R19, UR6, RZ ;  /* 0x0000000613037c10 */ /* 0x000fca000ff3e0ff */
[----:B------:R-:W-:-:S04]  /*a790*/  IMAD.X R19, RZ, RZ, R22, P1 ;  /* 0x000000ffff137224 */ /* 0x000fc800008e0616 */
[----:B------:R-:W-:-:S04]  /*a7a0*/  IMAD.WIDE.U32 R4, R19, UR26, RZ ;  /* 0x0000001a13047c25 */ /* 0x000fc8000f8e00ff */
[----:B------:R-:W-:-:S04]  /*a7b0*/  IMAD.WIDE.U32 R4, P1, R3, UR27, R4 ;  /* 0x0000001b03047c25 */ /* 0x000fc8000f820004 */
[----:B------:R-:W-:-:S04]  /*a7c0*/  IMAD.WIDE.U32 R2, R3, UR26, RZ ;  /* 0x0000001a03027c25 */ /* 0x000fc8000f8e00ff */
[----:B------:R-:W-:Y:S01]  /*a7d0*/  IMAD.MOV.U32 R2, RZ, RZ, R5 ;  /* 0x000000ffff027224 */ /* 0x000fe200078e0005 */
[----:B------:R-:W-:Y:S01]  /*a7e0*/  IADD3 RZ, P2, R3, R4, RZ ;  /* 0x0000000403ff7210 */ /* 0x000fe20007f5e0ff */
[----:B------:R-:W-:-:S04]  /*a7f0*/  IMAD.X R3, RZ, RZ, RZ, P1 ;  /* 0x000000ffff037224 */ /* 0x000fc800008e06ff */
[----:B------:R-:W-:-:S04]  /*a800*/  IMAD.WIDE.U32.X R2, R19, UR27, R2, P2 ;  /* 0x0000001b13027c25 */ /* 0x000fc800090e0402 */
[----:B------:R-:W-:Y:S02]  /*a810*/  IMAD.MOV.U32 R19, RZ, RZ, R2 ;  /* 0x000000ffff137224 */ /* 0x000fe400078e0002 */
[----:B------:R-:W-:-:S07]  /*a820*/  IMAD.MOV.U32 R22, RZ, RZ, R3 ;  /* 0x000000ffff167224 */ /* 0x000fce00078e0003 */
.L_x_189:
[----:B------:R-:W-:Y:S05]  /*a830*/  @!P0 BRA `(.L_x_190) ;  /* 0x0000000000348947 */ /* 0x000fea0003800000 */
        /* <DEDUP_REMOVED lines=13> */
.L_x_190:
[----:B------:R-:W-:Y:S01]  /*a910*/  IMAD R18, R18, R7, RZ ;  /* 0x0000000712127224 */ /* 0x000fe200078e02ff */
[----:B------:R-:W-:Y:S01]  /*a920*/  ULDC UR6, c[0x0][0x8d8] ;  /* 0x0002360000067ab9 */ /* 0x000fe20000000800 */
[----:B------:R-:W-:Y:S01]  /*a930*/  IMAD.MOV.U32 R2, RZ, RZ, RZ ;  /* 0x000000ffff027224 */ /* 0x000fe200078e00ff */
[----:B------:R-:W-:Y:S01]  /*a940*/  SHF.R.U64 R21, R21, UR25, R24 ;  /* 0x0000001915157c19 */ /* 0x000fe20008001218 */
[----:B------:R-:W-:Y:S01]  /*a950*/  IMAD.MOV.U32 R3, RZ, RZ, R17 ;  /* 0x000000ffff037224 */ /* 0x000fe200078e0011 */
[----:B------:R-:W-:Y:S01]  /*a960*/  SHF.R.U64 R19, R19, UR6, R22 ;  /* 0x0000000613137c19 */ /* 0x000fe20008001216 */
[----:B------:R-:W-:Y:S01]  /*a970*/  IMAD R4, R14, R6, RZ ;  /* 0x000000060e047224 */ /* 0x000fe200078e02ff */
[----:B------:R-:W-:Y:S01]  /*a980*/  PLOP3.LUT P5, PT, PT, PT, UP3, 0x80, 0x0 ;  /* 0x000000000000781c */ /* 0x000fe20003faf038 */
[----:B------:R-:W-:-:S04]  /*a990*/  IMAD.HI.U32 R17, R17, R18, R2 ;  /* 0x0000001211117227 */ /* 0x000fc800078e0002 */
[----:B------:R-:W-:Y:S02]  /*a9a0*/  IMAD.MOV.U32 R3, RZ, RZ, R15 ;  /* 0x000000ffff037224 */ /* 0x000fe400078e000f */
[----:B------:R-:W-:Y:S02]  /*a9b0*/  VIADD R21, R21, UR17 ;  /* 0x0000001115157c36 */ /* 0x000fe40008000000 */
[----:B------:R-:W-:Y:S02]  /*a9c0*/  VIADD R14, R19, UR16 ;  /* 0x00000010130e7c36 */ /* 0x000fe40008000000 */
[----:B------:R-:W-:Y:S01]  /*a9d0*/  IMAD.HI.U32 R2, R15, R4, R2 ;  /* 0x000000040f027227 */ /* 0x000fe200078e0002 */
[----:B------:R-:W-:Y:S02]  /*a9e0*/  IABS R15, R11 ;  /* 0x0000000b000f7213 */ /* 0x000fe40000000000 */
[----:B------:R-:W-:Y:S02]  /*a9f0*/  IABS R3, R10 ;  /* 0x0000000a00037213 */ /* 0x000fe40000000000 */
[----:B------:R-:W-:Y:S01]  /*aa00*/  IABS R4, R21 ;  /* 0x0000001500047213 */ /* 0x000fe20000000000 */
[----:B------:R-:W-:Y:S01]  /*aa10*/  IMAD.MOV R18, RZ, RZ, -R15 ;  /* 0x000000ffff127224 */ /* 0x000fe200078e0a0f */
[----:B------:R-:W-:Y:S01]  /*aa20*/  IABS R5, R14 ;  /* 0x0000000e00057213 */ /* 0x000fe20000000000 */
[----:B------:R-:W-:-:S02]  /*aa30*/  IMAD.MOV R15, RZ, RZ, -R3 ;  /* 0x000000ffff0f7224 */ /* 0x000fc400078e0a03 */
[----:B------:R-:W-:-:S04]  /*aa40*/  IMAD.HI.U32 R3, R17, R4, RZ ;  /* 0x0000000411037227 */ /* 0x000fc800078e00ff */
[----:B------:R-:W-:-:S04]  /*aa50*/  IMAD.HI.U32 R2, R2, R5, RZ ;  /* 0x0000000502027227 */ /* 0x000fc800078e00ff */
[----:B------:R-:W-:Y:S02]  /*aa60*/  IMAD R4, R3, R18, R4 ;  /* 0x0000001203047224 */ /* 0x000fe400078e0204 */
[----:B------:R-:W-:-:S03]  /*aa70*/  IMAD R3, R2, R15, R5 ;  /* 0x0000000f02037224 */ /* 0x000fc600078e0205 */
[----:B------:R-:W-:Y:S02]  /*aa80*/  ISETP.GT.U32.AND P2, PT, R7, R4, PT ;  /* 0x000000040700720c */ /* 0x000fe40003f44070 */
[----:B------:R-:W-:-:S11]  /*aa90*/  ISETP.GT.U32.AND P1, PT, R6, R3, PT ;  /* 0x000000030600720c */ /* 0x000fd60003f24070 */
[----:B------:R-:W-:Y:S01]  /*aaa0*/  @!P2 IMAD.IADD R4, R4, 0x1, -R7 ;  /* 0x000000010404a824 */ /* 0x000fe200078e0a07 */
[----:B------:R-:W-:Y:S01]  /*aab0*/  ISETP.GE.AND P2, PT, R21, RZ, PT ;  /* 0x000000ff1500720c */ /* 0x000fe20003f46270 */
[----:B------:R-:W-:Y:S01]  /*aac0*/  @!P1 IMAD.IADD R3, R3, 0x1, -R6 ;  /* 0x0000000103039824 */ /* 0x000fe200078e0a06 */
[----:B------:R-:W-:Y:S02]  /*aad0*/  ISETP.GE.AND P1, PT, R14, RZ, PT ;  /* 0x000000ff0e00720c */ /* 0x000fe40003f26270 */
[----:B------:R-:W-:Y:S02]  /*aae0*/  ISETP.GT.U32.AND P4, PT, R7, R4, PT ;  /* 0x000000040700720c */ /* 0x000fe40003f84070 */
[----:B------:R-:W-:-:S11]  /*aaf0*/  ISETP.GT.U32.AND P3, PT, R6, R3, PT ;  /* 0x000000030600720c */ /* 0x000fd60003f64070 */
[----:B------:R-:W-:Y:S01]  /*ab00*/  @!P4 IMAD.IADD R4, R4, 0x1, -R7 ;  /* 0x000000010404c824 */ /* 0x000fe200078e0a07 */
[----:B------:R-:W-:Y:S01]  /*ab10*/  ISETP.NE.AND P4, PT, RZ, UR7, PT ;  /* 0x00000007ff007c0c */ /* 0x000fe2000bf85270 */
[----:B------:R-:W-:Y:S01]  /*ab20*/  @!P3 IMAD.IADD R3, R3, 0x1, -R6 ;  /* 0x000000010303b824 */ /* 0x000fe200078e0a06 */
[----:B------:R-:W-:Y:S01]  /*ab30*/  ISETP.NE.AND P3, PT, RZ, UR8, PT ;  /* 0x00000008ff007c0c */ /* 0x000fe2000bf65270 */
[----:B------:R-:W-:Y:S02]  /*ab40*/  @!P2 IMAD.MOV R4, RZ, RZ, -R4 ;  /* 0x000000ffff04a224 */ /* 0x000fe400078e0a04 */
[----:B------:R-:W-:-:S08]  /*ab50*/  @!P1 IMAD.MOV R3, RZ, RZ, -R3 ;  /* 0x000000ffff039224 */ /* 0x000fd000078e0a03 */
[----:B------:R-:W-:Y:S02]  /*ab60*/  @!P4 LOP3.LUT R4, RZ, UR7, RZ, 0x33, !PT ;  /* 0x00000007ff04cc12 */ /* 0x000fe4000f8e33ff */
[----:B------:R-:W-:-:S03]  /*ab70*/  @!P3 LOP3.LUT R3, RZ, UR8, RZ, 0x33, !PT ;  /* 0x00000008ff03bc12 */ /* 0x000fc6000f8e33ff */
[----:B------:R-:W-:Y:S02]  /*ab80*/  IMAD.IADD R4, R21, 0x1, -R4 ;  /* 0x0000000115047824 */ /* 0x000fe400078e0a04 */
[----:B------:R-:W-:-:S04]  /*ab90*/  IMAD.IADD R3, R14, 0x1, -R3 ;  /* 0x000000010e037824 */ /* 0x000fc800078e0a03 */
[----:B------:R-:W-:Y:S01]  /*aba0*/  IMAD R6, R3, R4, RZ ;  /* 0x0000000403067224 */ /* 0x000fe200078e02ff */
[----:B------:R-:W-:-:S04]  /*abb0*/  SEL R2, R4, R3, !P5 ;  /* 0x0000000304027207 */ /* 0x000fc80006800000 */
[--C-:B------:R-:W-:Y:S01]  /*abc0*/  SHF.R.S32.HI R5, RZ, 0x1f, R2.reuse ;  /* 0x0000001fff057819 */ /* 0x100fe20000011402 */
[----:B------:R-:W-:Y:S01]  /*abd0*/  IMAD.MOV.U32 R4, RZ, RZ, R2 ;  /* 0x000000ffff047224 */ /* 0x000fe200078e0002 */
[----:B------:R-:W-:-:S07]  /*abe0*/  SHF.R.S32.HI R7, RZ, 0x1f, R6 ;  /* 0x0000001fff077819 */ /* 0x000fce0000011406 */
.L_x_188:
[----:B--2---:R-:W-:Y:S05]  /*abf0*/  BSYNC B0 ;  /* 0x0000000000007941 */ /* 0x004fea0003800000 */
.L_x_187:
[----:B------:R-:W1:Y:S01]  /*ac00*/  SHFL.UP PT, R3, R6, 0x1, RZ ;  /* 0x0420000006037989 */ /* 0x000e6200000e00ff */
[----:B------:R-:W-:-:S03]  /*ac10*/  ISETP.NE.AND P1, PT, R34, RZ, PT ;  /* 0x000000ff2200720c */ /* 0x000fc60003f25270 */
[----:B------:R-:W2:Y:S01]  /*ac20*/  SHFL.UP PT, R2, R7, 0x1, RZ ;  /* 0x0420000007027989 */ /* 0x000ea200000e00ff */
[----:B-1----:R-:W-:Y:S02]  /*ac30*/  SEL R3, R3, RZ, P1 ;  /* 0x000000ff03037207 */ /* 0x002fe40000800000 */
[----:B--2---:R-:W-:Y:S02]  /*ac40*/  SEL R2, R2, RZ, P1 ;  /* 0x000000ff02027207 */ /* 0x004fe40000800000 */
[----:B------:R-:W-:-:S05]  /*ac50*/  IADD3 R18, P2, R3, R6, RZ ;  /* 0x0000000603127210 */ /* 0x000fca0007f5e0ff */
[----:B------:R-:W-:Y:S01]  /*ac60*/  IMAD.X R15, R2, 0x1, R7, P2 ;  /* 0x00000001020f7824 */ /* 0x000fe200010e0607 */
[----:B------:R-:W1:Y:S01]  /*ac70*/  SHFL.UP PT, R3, R18, 0x2, RZ ;  /* 0x0440000012037989 */ /* 0x000e6200000e00ff */
[----:B------:R-:W-:-:S03]  /*ac80*/  ISETP.GE.U32.AND P2, PT, R34, 0x2, PT ;  /* 0x000000022200780c */ /* 0x000fc60003f46070 */
[----:B------:R-:W2:Y:S01]  /*ac90*/  SHFL.UP PT, R2, R15, 0x2, RZ ;  /* 0x044000000f027989 */ /* 0x000ea200000e00ff */
[----:B-1----:R-:W-:-:S04]  /*aca0*/  SEL R3, R3, RZ, P2 ;  /* 0x000000ff03037207 */ /* 0x002fc80001000000 */
[----:B------:R-:W-:Y:S02]  /*acb0*/  IADD3 R14, P3, R3, R18, RZ ;  /* 0x00000012030e7210 */ /* 0x000fe40007f7e0ff */
[----:B--2---:R-:W-:-:S03]  /*acc0*/  SEL R2, R2, RZ, P2 ;  /* 0x000000ff02027207 */ /* 0x004fc60001000000 */
[----:B------:R-:W1:Y:S02]  /*acd0*/  SHFL.UP PT, R3, R14, 0x4, RZ ;  /* 0x048000000e037989 */ /* 0x000e6400000e00ff */
[----:B------:R-:W-:Y:S01]  /*ace0*/  IMAD.X R17, R2, 0x1, R15, P3 ;  /* 0x0000000102117824 */ /* 0x000fe200018e060f */
[----:B------:R-:W-:-:S04]  /*acf0*/  ISETP.GE.U32.AND P3, PT, R34, 0x4, PT ;  /* 0x000000042200780c */ /* 0x000fc80003f66070 */
        /* <DEDUP_REMOVED lines=17> */
[----:B--2---:R-:W-:-:S05]  /*ae10*/  SEL R2, R2, RZ, P5 ;  /* 0x000000ff02027207 */ /* 0x004fca0002800000 */
[----:B------:R-:W-:Y:S01]  /*ae20*/  IMAD.X R22, R2, 0x1, R17, P6 ;  /* 0x0000000102167824 */ /* 0x000fe200030e0611 */
[----:B------:R-:W-:-:S04]  /*ae30*/  IADD3 R2, P6, R15, UR5, RZ ;  /* 0x000000050f027c10 */ /* 0x000fc8000ffde0ff */
[----:B------:R-:W-:Y:S02]  /*ae40*/  IADD3.X R3, R22, UR4, RZ, P6, !PT ;  /* 0x0000000416037c10 */ /* 0x000fe4000b7fe4ff */
[----:B------:R-:W-:-:S04]  /*ae50*/  ISETP.GT.U32.AND P6, PT, R2, UR10, PT ;  /* 0x0000000a02007c0c */ /* 0x000fc8000bfc4070 */
[----:B------:R-:W-:-:S13]  /*ae60*/  ISETP.GT.U32.AND.EX P6, PT, R3, UR9, PT, P6 ;  /* 0x0000000903007c0c */ /* 0x000fda000bfc4160 */
[----:B------:R-:W-:-:S04]  /*ae70*/  VOTE.ANY R14, PT, P6 ;  /* 0x00000000000e7806 */ /* 0x000fc800030e0100 */
[----:B------:R-:W-:-:S13]  /*ae80*/  ISETP.NE.AND P6, PT, R14, RZ, PT ;  /* 0x000000ff0e00720c */ /* 0x000fda0003fc5270 */
[----:B------:R-:W-:Y:S05]  /*ae90*/  @P6 BRA `(.L_x_191) ;  /* 0x0000000800746947 */ /* 0x000fea0003800000 */
[----:B------:R-:W-:Y:S01]  /*aea0*/  IMAD.MOV.U32 R17, RZ, RZ, R2 ;  /* 0x000000ffff117224 */ /* 0x000fe200078e0002 */
[----:B------:R-:W-:Y:S01]  /*aeb0*/  ULDC UR24, c[0x0][0x910] ;  /* 0x0002440000187ab9 */ /* 0x000fe20000000800 */
[----:B------:R-:W-:Y:S01]  /*aec0*/  IMAD.MOV.U32 R19, RZ, RZ, R3 ;  /* 0x000000ffff137224 */ /* 0x000fe200078e0003 */
[----:B------:R-:W-:Y:S01]  /*aed0*/  ULDC UR25, c[0x0][0x8f4] ;  /* 0x00023d0000197ab9 */ /* 0x000fe20000000800 */
[----:B------:R-:W-:Y:S01]  /*aee0*/  ULDC UR6, c[0x0][0x8dc] ;  /* 0x0002370000067ab9 */ /* 0x000fe20000000800 */
[----:B------:R-:W-:Y:S01]  /*aef0*/  ULDC UR30, c[0x0][0x8d8] ;  /* 0x00023600001e7ab9 */ /* 0x000fe20000000800 */
[----:B------:R-:W-:Y:S01]  /*af00*/  ULDC UR31, c[0x0][0x8f0] ;  /* 0x00023c00001f7ab9 */ /* 0x000fe20000000800 */
[----:B------:R-:W-:Y:S01]  /*af10*/  ULDC.64 UR26, c[0x0][0x8d0] ;  /* 0x00023400001a7ab9 */ /* 0x000fe20000000a00 */
[----:B------:R-:W-:-:S05]  /*af20*/  ULDC.64 UR28, c[0x0][0x8e8] ;  /* 0x00023a00001c7ab9 */ /* 0x000fca0000000a00 */
.L_x_196:
[----:B------:R-:W-:Y:S02]  /*af30*/  IMAD.MOV.U32 R12, RZ, RZ, R13 ;  /* 0x000000ffff0c7224 */ /* 0x000fe400078e000d */
[----:B------:R-:W-:Y:S02]  /*af40*/  VIADD R13, R13, 0x20 ;  /* 0x000000200d0d7836 */ /* 0x000fe40000000000 */
[----:B-----5:R-:W-:Y:S02]  /*af50*/  IMAD.MOV.U32 R14, RZ, RZ, R8 ;  /* 0x000000ffff0e7224 */ /* 0x020fe400078e0008 */
[----:B------:R-:W-:Y:S01]  /*af60*/  IMAD.MOV.U32 R15, RZ, RZ, R9 ;  /* 0x000000ffff0f7224 */ /* 0x000fe200078e0009 */
[----:B------:R-:W-:-:S13]  /*af70*/  ISETP.GE.AND P6, PT, R13, UR24, PT ;  /* 0x000000180d007c0c */ /* 0x000fda000bfc6270 */
[----:B------:R-:W1:Y:S01]  /*af80*/  @!P6 LDC.64 R2, c[0x0][0x918] ;  /* 0x00024600ff02eb82 */ /* 0x000e620000000a00 */
[----:B------:R-:W2:Y:S01]  /*af90*/  SHFL.IDX PT, R19, R19, 0x1f, 0x1f ;  /* 0x03e01f0013137f89 */ /* 0x000ea200000e0000 */
[----:B------:R-:W-:-:S03]  /*afa0*/  @!P6 VIADD R7, R12, 0x20 ;  /* 0x000000200c07e836 */ /* 0x000fc60000000000 */
[----:B------:R-:W3:Y:S01]  /*afb0*/  SHFL.IDX PT, R17, R17, 0x1f, 0x1f ;  /* 0x03e01f0011117f89 */ /* 0x000ee200000e0000 */
[----:B------:R-:W-:Y:S01]  /*afc0*/  BSSY B0, `(.L_x_192) ;  /* 0x0000063000007945 */ /* 0x000fe20003800000 */
[----:B-1----:R-:W-:-:S05]  /*afd0*/  @!P6 IMAD.WIDE R2, R7, 0xc, R2 ;  /* 0x0000000c0702e825 */ /* 0x002fca00078e0202 */
[----:B------:R1:W5:Y:S04]  /*afe0*/  @!P6 LDG.E R8, desc[UR56][R2.64] ;  /* 0x000000380208e981 */ /* 0x000368000c1e1900 */
[----:B------:R1:W5:Y:S01]  /*aff0*/  @!P6 LDG.E R9, desc[UR56][R2.64+0x4] ;  /* 0x000004380209e981 */ /* 0x000362000c1e1900 */
[----:B------:R-:W-:Y:S01]  /*b000*/  ISETP.GE.AND P6, PT, R12, UR24, PT ;  /* 0x000000180c007c0c */ /* 0x000fe2000bfc6270 */
[----:B------:R-:W-:Y:S01]  /*b010*/  IMAD.MOV.U32 R6, RZ, RZ, 0x7fffffff ;  /* 0x7fffffffff067424 */ /* 0x000fe200078e00ff */
[----:B--2---:R-:W-:Y:S01]  /*b020*/  R2UR UR4, R19 ;  /* 0x00000000130472ca */ /* 0x004fe200000e0000 */
[----:B------:R-:W-:Y:S01]  /*b030*/  IMAD.MOV.U32 R7, RZ, RZ, RZ ;  /* 0x000000ffff077224 */ /* 0x000fe200078e00ff */
[----:B---3--:R-:W-:-:S09]  /*b040*/  R2UR UR5, R17 ;  /* 0x00000000110572ca */ /* 0x008fd200000e0000 */
[----:B-1----:R-:W-:Y:S06]  /*b050*/  @P6 BRA `(.L_x_193) ;  /* 0x0000000400646947 */ /* 0x002fec0003800000 */
[----:B------:R-:W-:-:S04]  /*b060*/  IADD3 R17, P6, R14, UR11, RZ ;  /* 0x0000000b0e117c10 */ /* 0x000fc8000ffde0ff */
[----:B------:R-:W-:Y:S02]  /*b070*/  LEA.HI.X.SX32 R22, R14, UR13, 0x1, P6 ;  /* 0x0000000d0e167c11 */ /* 0x000fe4000b0f0eff */
[----:B------:R-:W-:Y:S02]  /*b080*/  IABS R14, R11 ;  /* 0x0000000b000e7213 */ /* 0x000fe40000000000 */
[C---:B------:R-:W-:Y:S02]  /*b090*/  IADD3 R19, P6, R15.reuse, UR12, RZ ;  /* 0x0000000c0f137c10 */ /* 0x040fe4000ffde0ff */
[----:B------:R-:W1:Y:S02]  /*b0a0*/  I2F.RP R2, R14 ;  /* 0x0000000e00027306 */ /* 0x000e640000209400 */
[----:B------:R-:W-:Y:S02]  /*b0b0*/  LEA.HI.X.SX32 R24, R15, UR14, 0x1, P6 ;  /* 0x0000000e0f187c11 */ /* 0x000fe4000b0f0eff */
[----:B------:R-:W-:-:S04]  /*b0c0*/  PLOP3.LUT P6, PT, PT, PT, UP0, 0x80, 0x0 ;  /* 0x000000000000781c */ /* 0x000fc80003fcf008 */
[----:B-1----:R-:W1:Y:S02]  /*b0d0*/  MUFU.RCP R2, R2 ;  /* 0x0000000200027308 */ /* 0x002e640000001000 */
[----:B-1----:R-:W-:-:S06]  /*b0e0*/  VIADD R15, R2, 0xffffffe ;  /* 0x0ffffffe020f7836 */ /* 0x002fcc0000000000 */
[----:B------:R-:W1:Y:S02]  /*b0f0*/  F2I.FTZ.U32.TRUNC.NTZ R15, R15 ;  /* 0x0000000f000f7305 */ /* 0x000e64000021f000 */
[----:B-1----:R-:W-:Y:S01]  /*b100*/  IMAD.MOV R18, RZ, RZ, -R15 ;  /* 0x000000ffff127224 */ /* 0x002fe200078e0a0f */
[----:B------:R-:W-:Y:S06]  /*b110*/  @!P6 BRA `(.L_x_194) ;  /* 0x00000000002ce947 */ /* 0x000fec0003800000 */
        /* <DEDUP_REMOVED lines=11> */
.L_x_194:
[----:B------:R-:W-:Y:S05]  /*b1d0*/  @!P0 BRA `(.L_x_195) ;  /* 0x00000000002c8947 */ /* 0x000fea0003800000 */
        /* <DEDUP_REMOVED lines=11> */
.L_x_195:
[----:B------:R-:W-:Y:S01]  /*b290*/  SHF.R.U64 R4, R19, UR31, R24 ;  /* 0x0000001f13047c19 */ /* 0x000fe20008001218 */
[----:B------:R-:W-:Y:S01]  /*b2a0*/  IMAD R5, R18, R14, RZ ;  /* 0x0000000e12057224 */ /* 0x000fe200078e02ff */
[----:B------:R-:W-:Y:S01]  /*b2b0*/  IABS R2, R11 ;  /* 0x0000000b00027213 */ /* 0x000fe20000000000 */
[----:B------:R-:W-:Y:S01]  /*b2c0*/  IMAD.MOV.U32 R3, RZ, RZ, R15 ;  /* 0x000000ffff037224 */ /* 0x000fe200078e000f */
[----:B------:R-:W-:Y:S01]  /*b2d0*/  SHF.R.U64 R17, R17, UR30, R22 ;  /* 0x0000001e11117c19 */ /* 0x000fe20008001216 */
[----:B------:R-:W-:Y:S01]  /*b2e0*/  VIADD R4, R4, UR17 ;  /* 0x0000001104047c36 */ /* 0x000fe20008000000 */
[----:B------:R-:W-:Y:S01]  /*b2f0*/  IABS R19, R10 ;  /* 0x0000000a00137213 */ /* 0x000fe20000000000 */
[----:B------:R-:W-:Y:S02]  /*b300*/  IMAD.MOV R7, RZ, RZ, -R2 ;  /* 0x000000ffff077224 */ /* 0x000fe400078e0a02 */
[----:B------:R-:W-:Y:S01]  /*b310*/  IMAD.MOV.U32 R2, RZ, RZ, RZ ;  /* 0x000000ffff027224 */ /* 0x000fe200078e00ff */
[----:B------:R-:W-:Y:S01]  /*b320*/  IABS R6, R4 ;  /* 0x0000000400067213 */ /* 0x000fe20000000000 */
[----:B------:R-:W-:-:S02]  /*b330*/  VIADD R17, R17, UR16 ;  /* 0x0000001011117c36 */ /* 0x000fc40008000000 */
[----:B------:R-:W-:-:S04]  /*b340*/  IMAD.HI.U32 R2, R15, R5, R2 ;  /* 0x000000050f027227 */ /* 0x000fc800078e0002 */
[----:B------:R-:W-:Y:S01]  /*b350*/  IMAD.MOV.U32 R3, RZ, RZ, R7 ;  /* 0x000000ffff037224 */ /* 0x000fe200078e0007 */
[----:B------:R-:W-:Y:S01]  /*b360*/  IABS R7, R10 ;  /* 0x0000000a00077213 */ /* 0x000fe20000000000 */
[----:B------:R-:W-:-:S03]  /*b370*/  IMAD.MOV.U32 R5, RZ, RZ, R6 ;  /* 0x000000ffff057224 */ /* 0x000fc600078e0006 */
[----:B------:R-:W1:Y:S01]  /*b380*/  I2F.RP R6, R7 ;  /* 0x0000000700067306 */ /* 0x000e620000209400 */
[----:B------:R-:W-:-:S04]  /*b390*/  IMAD.HI.U32 R2, R2, R5, RZ ;  /* 0x0000000502027227 */ /* 0x000fc800078e00ff */
[----:B------:R-:W-:-:S05]  /*b3a0*/  IMAD R5, R2, R3, R5 ;  /* 0x0000000302057224 */ /* 0x000fca00078e0205 */
[----:B------:R-:W-:Y:S01]  /*b3b0*/  ISETP.GT.U32.AND P6, PT, R14, R5, PT ;  /* 0x000000050e00720c */ /* 0x000fe20003fc4070 */
[----:B-1----:R-:W1:-:S12]  /*b3c0*/  MUFU.RCP R6, R6 ;  /* 0x0000000600067308 */ /* 0x002e580000001000 */
[----:B------:R-:W-:Y:S02]  /*b3d0*/  @!P6 IMAD.IADD R5, R5, 0x1, -R14 ;  /* 0x000000010505e824 */ /* 0x000fe400078e0a0e */
[----:B-1----:R-:W-:-:S04]  /*b3e0*/  VIADD R2, R6, 0xffffffe ;  /* 0x0ffffffe06027836 */ /* 0x002fc80000000000 */
[----:B------:R1:W2:Y:S02]  /*b3f0*/  F2I.FTZ.U32.TRUNC.NTZ R3, R2 ;  /* 0x0000000200037305 */ /* 0x0002a4000021f000 */
[----:B-1----:R-:W-:Y:S02]  /*b400*/  IMAD.MOV.U32 R2, RZ, RZ, RZ ;  /* 0x000000ffff027224 */ /* 0x002fe400078e00ff */
[----:B--2---:R-:W-:-:S04]  /*b410*/  IMAD.MOV R18, RZ, RZ, -R3 ;  /* 0x000000ffff127224 */ /* 0x004fc800078e0a03 */
[----:B------:R-:W-:Y:S01]  /*b420*/  IMAD R15, R18, R7, RZ ;  /* 0x00000007120f7224 */ /* 0x000fe200078e02ff */
[----:B------:R-:W-:-:S03]  /*b430*/  IABS R18, R17 ;  /* 0x0000001100127213 */ /* 0x000fc60000000000 */
[----:B------:R-:W-:-:S04]  /*b440*/  IMAD.HI.U32 R6, R3, R15, R2 ;  /* 0x0000000f03067227 */ /* 0x000fc800078e0002 */
[----:B------:R-:W-:Y:S02]  /*b450*/  IMAD.MOV.U32 R3, RZ, RZ, R18 ;  /* 0x000000ffff037224 */ /* 0x000fe400078e0012 */
[----:B------:R-:W-:Y:S02]  /*b460*/  IMAD.MOV R15, RZ, RZ, -R19 ;  /* 0x000000ffff0f7224 */ /* 0x000fe400078e0a13 */
        /* <DEDUP_REMOVED lines=22> */
[----:B------:R-:W-:Y:S02]  /*b5d0*/  SHF.R.S32.HI R5, RZ, 0x1f, R4 ;  /* 0x0000001fff057819 */ /* 0x000fe40000011404 */
[----:B------:R-:W-:-:S07]  /*b5e0*/  SHF.R.S32.HI R7, RZ, 0x1f, R6 ;  /* 0x0000001fff077819 */ /* 0x000fce0000011406 */
.L_x_193:
[----:B------:R-:W-:Y:S05]  /*b5f0*/  BSYNC B0 ;  /* 0x0000000000007941 */ /* 0x000fea0003800000 */
.L_x_192:
[----:B------:R-:W1:Y:S04]  /*b600*/  SHFL.UP PT, R3, R6, 0x1, RZ ;  /* 0x0420000006037989 */ /* 0x000e6800000e00ff */
[----:B------:R-:W2:Y:S01]  /*b610*/  SHFL.UP PT, R2, R7, 0x1, RZ ;  /* 0x0420000007027989 */ /* 0x000ea200000e00ff */
[----:B-1----:R-:W-:Y:S02]  /*b620*/  SEL R3, R3, RZ, P1 ;  /* 0x000000ff03037207 */ /* 0x002fe40000800000 */
[----:B--2---:R-:W-:Y:S02]  /*b630*/  SEL R2, R2, RZ, P1 ;  /* 0x000000ff02027207 */ /* 0x004fe40000800000 */
[----:B------:R-:W-:-:S05]  /*b640*/  IADD3 R18, P6, R3, R6, RZ ;  /* 0x0000000603127210 */ /* 0x000fca0007fde0ff */
[----:B------:R-:W-:Y:S01]  /*b650*/  IMAD.X R15, R2, 0x1, R7, P6 ;  /* 0x00000001020f7824 */ /* 0x000fe200030e0607 */
        /* <DEDUP_REMOVED lines=24> */
[----:B------:R-:W-:-:S04]  /*b7e0*/  IADD3 R17, P6, R2, UR5, RZ ;  /* 0x0000000502117c10 */ /* 0x000fc8000ffde0ff */
[----:B------:R-:W-:Y:S02]  /*b7f0*/  IADD3.X R19, R3, UR4, RZ, P6, !PT ;  /* 0x0000000403137c10 */ /* 0x000fe4000b7fe4ff */
[----:B------:R-:W-:-:S04]  /*b800*/  ISETP.GT.U32.AND P6, PT, R17, UR10, PT ;  /* 0x0000000a11007c0c */ /* 0x000fc8000bfc4070 */
[----:B------:R-:W-:-:S13]  /*b810*/  ISETP.GT.U32.AND.EX P6, PT, R19, UR9, PT, P6 ;  /* 0x0000000913007c0c */ /* 0x000fda000bfc4160 */
[----:B------:R-:W-:-:S04]  /*b820*/  VOTE.ANY R14, PT, P6 ;  /* 0x00000000000e7806 */ /* 0x000fc800030e0100 */
[----:B------:R-:W-:-:S13]  /*b830*/  ISETP.NE.AND P6, PT, R14, RZ, PT ;  /* 0x000000ff0e00720c */ /* 0x000fda0003fc5270 */
[----:B------:R-:W-:Y:S05]  /*b840*/  @!P6 BRA `(.L_x_196) ;  /* 0xfffffff400b8e947 */ /* 0x000fea000383ffff */
[----:B------:R-:W-:Y:S02]  /*b850*/  IMAD.MOV.U32 R15, RZ, RZ, R2 ;  /* 0x000000ffff0f7224 */ /* 0x000fe400078e0002 */
[----:B------:R-:W-:-:S07]  /*b860*/  IMAD.MOV.U32 R22, RZ, RZ, R3 ;  /* 0x000000ffff167224 */ /* 0x000fce00078e0003 */
.L_x_191:
[----:B------:R-:W1:Y:S08]  /*b870*/  BREV R14, R14 ;  /* 0x0000000e000e7301 */ /* 0x000e700000000000 */
[----:B-1----:R-:W1:Y:S02]  /*b880*/  FLO.U32.SH R13, R14 ;  /* 0x0000000e000d7300 */ /* 0x002e6400000e0400 */
[----:B-1----:R-:W1:Y:S02]  /*b890*/  SHFL.IDX PT, R12, R12, R13, 0x1f ;  /* 0x00001f0d0c0c7589 */ /* 0x002e6400000e0000 */
[----:B-1----:R-:W-:-:S13]  /*b8a0*/  R2UR UR6, R12 ;  /* 0x000000000c0672ca */ /* 0x002fda00000e0000 */
[----:B------:R-:W-:-:S05]  /*b8b0*/  VIADD R17, R34, UR6 ;  /* 0x0000000622117c36 */ /* 0x000fca0008000000 */
[----:B------:R-:W-:-:S13]  /*b8c0*/  ISETP.GE.AND P1, PT, R17, UR24, PT ;  /* 0x0000001811007c0c */ /* 0x000fda000bf26270 */
[----:B------:R-:W1:Y:S02]  /*b8d0*/  @!P1 LDC.64 R2, c[0x0][0x918] ;  /* 0x00024600ff029b82 */ /* 0x000e640000000a00 */
[----:B-1----:R-:W-:-:S05]  /*b8e0*/  @!P1 IMAD.WIDE R2, R17, 0xc, R2 ;  /* 0x0000000c11029825 */ /* 0x002fca00078e0202 */
[----:B-----5:R1:W5:Y:S04]  /*b8f0*/  @!P1 LDG.E R8, desc[UR56][R2.64] ;  /* 0x0000003802089981 */ /* 0x020368000c1e1900 */
[----:B------:R1:W5:Y:S01]  /*b900*/  @!P1 LDG.E R9, desc[UR56][R2.64+0x4] ;  /* 0x0000043802099981 */ /* 0x000362000c1e1900 */
[----:B------:R-:W-:-:S03]  /*b910*/  IADD3 R18, P1, P2, R15, UR5, -R6 ;  /* 0x000000050f127c10 */ /* 0x000fc6000fa3e806 */
[----:B------:R-:W-:Y:S01]  /*b920*/  SHFL.IDX PT, R6, R6, R13, 0x1f ;  /* 0x00001f0d06067589 */ /* 0x000fe200000e0000 */
[----:B------:R-:W-:-:S03]  /*b930*/  IADD3.X R22, R22, UR4, ~R7, P1, P2 ;  /* 0x0000000416167c10 */ /* 0x000fc60008fe4c07 */
[----:B------:R-:W2:Y:S04]  /*b940*/  SHFL.IDX PT, R18, R18, R13, 0x1f ;  /* 0x00001f0d12127589 */ /* 0x000ea800000e0000 */
[----:B------:R-:W3:Y:S04]  /*b950*/  SHFL.IDX PT, R22, R22, R13, 0x1f ;  /* 0x00001f0d16167589 */ /* 0x000ee800000e0000 */
[----:B------:R1:W4:Y:S04]  /*b960*/  SHFL.IDX PT, R7, R7, R13, 0x1f ;  /* 0x00001f0d07077589 */ /* 0x00032800000e0000 */
[----:B------:R1:W1:Y:S04]  /*b970*/  SHFL.IDX PT, R5, R5, R13, 0x1f ;  /* 0x00001f0d05057589 */ /* 0x00026800000e0000 */
[----:B------:R1:W1:Y:S01]  /*b980*/  SHFL.IDX PT, R4, R4, R13, 0x1f ;  /* 0x00001f0d04047589 */ /* 0x00026200000e0000 */
[----:B--2---:R-:W-:-:S02]  /*b990*/  R2UR UR5, R18 ;  /* 0x00000000120572ca */ /* 0x004fc400000e0000 */
[----:B---3--:R-:W-:-:S15]  /*b9a0*/  R2UR UR4, R22 ;  /* 0x00000000160472ca */ /* 0x008fde00000e0000 */
.L_x_186:
[----:B-1----:R-:W1:Y:S01]  /*b9b0*/  LDC R2, c[0x0][0x910] ;  /* 0x00024400ff027b82 */ /* 0x002e620000000800 */
[----:B------:R-:W-:Y:S01]  /*b9c0*/  UMOV UR24, 0xffffffff ;  /* 0xffffffff00187882 */ /* 0x000fe20000000000 */
[----:B------:R-:W-:Y:S01]  /*b9d0*/  UMOV UR25, 0xffffffff ;  /* 0xffffffff00197882 */ /* 0x000fe20000000000 */
[----:B------:R-:W-:Y:S01]  /*b9e0*/  UMOV UR26, 0xffffffff ;  /* 0xffffffff001a7882 */ /* 0x000fe20000000000 */
[----:B------:R-:W-:Y:S01]  /*b9f0*/  IMAD.MOV.U32 R15, RZ, RZ, RZ ;  /* 0x000000ffff0f7224 */ /* 0x000fe200078e00ff */
[----:B-1----:R-:W-:-:S13]  /*ba00*/  ISETP.LE.AND P1, PT, R2, UR6, PT ;  /* 0x0000000602007c0c */ /* 0x002fda000bf23270 */
[----:B------:R-:W-:Y:S05]  /*ba10*/  @P1 BRA `(.L_x_185) ;  /* 0x0000000000f01947 */ /* 0x000fea0003800000 */
[C---:B------:R-:W-:Y:S01]  /*ba20*/  R2UR UR24, R4.reuse ;  /* 0x00000000041872ca */ /* 0x040fe200000e0000 */
[----:B------:R-:W-:Y:S01]  /*ba30*/  UIADD3 UR30, UP1, -UR5, UR10, URZ ;  /* 0x0000000a051e7290 */ /* 0x000fe2000ff3e13f */
[----:B------:R-:W-:Y:S01]  /*ba40*/  R2UR UR25, R5 ;  /* 0x00000000051972ca */ /* 0x000fe200000e0000 */
[----:B------:R-:W-:Y:S01]  /*ba50*/  ULDC UR26, c[0x0][0x8c0] ;  /* 0x00023000001a7ab9 */ /* 0x000fe20000000800 */
[----:B------:R-:W-:Y:S01]  /*ba60*/  ULDC UR27, c[0x0][0x8b0] ;  /* 0x00022c00001b7ab9 */ /* 0x000fe20000000800 */
[----:B------:R-:W-:Y:S01]  /*ba70*/  ULDC UR28, c[0x0][0x904] ;  /* 0x00024100001c7ab9 */ /* 0x000fe20000000800 */
[----:B------:R-:W-:-:S03]  /*ba80*/  SHF.R.U64 R2, R4, UR27, R5 ;  /* 0x0000001b04027c19 */ /* 0x000fc60008001205 */
[----:B------:R-:W-:Y:S01]  /*ba90*/  UIADD3.X UR24, ~UR4, UR9, URZ, UP1, !UPT ;  /* 0x0000000904187290 */ /* 0x000fe20008ffe53f */
[----:B------:R-:W-:-:S03]  /*baa0*/  R2UR UR32, R2 ;  /* 0x00000000022072ca */ /* 0x000fc600000e0000 */
[----:B------:R-:W-:Y:S02]  /*bab0*/  USHF.R.U32.HI UR31, URZ, UR26, UR24 ;  /* 0x0000001a3f1f7299 */ /* 0x000fe40008011618 */
[----:B------:R-:W-:Y:S02]  /*bac0*/  USHF.R.U32.HI UR35, URZ, UR27, UR25 ;  /* 0x0000001b3f237299 */ /* 0x000fe40008011619 */
[----:B------:R-:W-:Y:S02]  /*bad0*/  USHF.R.U32.HI UR33, URZ, UR27, UR31 ;  /* 0x0000001b3f217299 */ /* 0x000fe4000801161f */
[----:B------:R-:W-:Y:S02]  /*bae0*/  USHF.R.U64 UR30, UR30, UR26, UR24 ;  /* 0x0000001a1e1e7299 */ /* 0x000fe40008001218 */
[----:B------:R-:W-:Y:S02]  /*baf0*/  USHF.R.U32.HI UR34, URZ, UR28, UR33 ;  /* 0x0000001c3f227299 */ /* 0x000fe40008011621 */
[----:B------:R-:W-:-:S02]  /*bb00*/  USHF.R.U64 UR31, UR30, UR27, UR31 ;  /* 0x0000001b1e1f7299 */ /* 0x000fc4000800121f */
[----:B------:R-:W-:Y:S02]  /*bb10*/  ULOP3.LUT UR24, UR34, UR35, URZ, 0xfc, !UPT ;  /* 0x0000002322187292 */ /* 0x000fe4000f8efc3f */
[----:B------:R-:W-:-:S04]  /*bb20*/  USHF.R.U64 UR33, UR31, UR28, UR33 ;  /* 0x0000001c1f217299 */ /* 0x000fc80008001221 */
[----:B------:R-:W-:-:S13]  /*bb30*/  ISETP.NE.U32.AND P1, PT, RZ, UR24, PT ;  /* 0x00000018ff007c0c */ /* 0x000fda000bf25070 */
[----:B------:R-:W-:Y:S05]  /*bb40*/  @!P1 BRA `(.L_x_197) ;  /* 0x0000000000189947 */ /* 0x000fea0003800000 */
[----:B------:R-:W-:-:S07]  /*bb50*/  MOV R12, 0xbb70 ;  /* 0x0000bb70000c7802 */ /* 0x000fce0000000f00 */
[----:B--2-45:R-:W-:Y:S05]  /*bb60*/  CALL.REL.NOINC `(.L_x_198) ;  /* 0x00000018009c7944 */ /* 0x034fea0003c00000 */
[----:B------:R-:W-:-:S04]  /*bb70*/  UIADD3 UR24, -UR25, URZ, URZ ;  /* 0x0000003f19187290 */ /* 0x000fc8000fffe13f */
[----:B------:R-:W-:-:S03]  /*bb80*/  UIMAD UR32, UR32, UR24, UR33 ;  /* 0x00000018202072a4 */ /* 0x000fc6000f8e0221 */
[----:B------:R-:W-:Y:S01]  /*bb90*/  UMOV UR24, UR25 ;  /* 0x0000001900187c82 */ /* 0x000fe20008000000 */
[----:B------:R-:W-:Y:S08]  /*bba0*/  BRA `(.L_x_199) ;  /* 0x0000000000587947 */ /* 0x000ff00003800000 */
.L_x_197:
[----:B------:R-:W1:Y:S01]  /*bbb0*/  I2F.U32.RP R2, UR32 ;  /* 0x0000002000027d06 */ /* 0x000e620008209000 */
[----:B------:R-:W-:Y:S01]  /*bbc0*/  UMOV UR24, URZ ;  /* 0x0000003f00187c82 */ /* 0x000fe20008000000 */
[----:B------:R-:W-:-:S06]  /*bbd0*/  UISETP.NE.U32.AND UP4, UPT, UR32, URZ, UPT ;  /* 0x0000003f2000728c */ /* 0x000fcc000bf85070 */
[----:B-1----:R-:W1:Y:S02]  /*bbe0*/  MUFU.RCP R2, R2 ;  /* 0x0000000200027308 */ /* 0x002e640000001000 */
[----:B-1----:R-:W-:-:S06]  /*bbf0*/  VIADD R3, R2, 0xffffffe ;  /* 0x0ffffffe02037836 */ /* 0x002fcc0000000000 */
[----:B------:R-:W1:Y:S02]  /*bc00*/  F2I.FTZ.U32.TRUNC.NTZ R3, R3 ;  /* 0x0000000300037305 */ /* 0x000e64000021f000 */
[----:B-1----:R-:W-:-:S13]  /*bc10*/  R2UR UR25, R3 ;  /* 0x00000000031972ca */ /* 0x002fda00000e0000 */
[----:B------:R-:W-:-:S04]  /*bc20*/  UIADD3 UR26, URZ, -UR25, URZ ;  /* 0x800000193f1a7290 */ /* 0x000fc8000fffe03f */
[----:B------:R-:W-:-:S04]  /*bc30*/  UIMAD UR26, UR26, UR32, URZ ;  /* 0x000000201a1a72a4 */ /* 0x000fc8000f8e023f */
[----:B------:R-:W-:-:S04]  /*bc40*/  UIMAD.WIDE.U32 UR24, UR25, UR26, UR24 ;  /* 0x0000001a191872a5 */ /* 0x000fc8000f8e0018 */
[----:B------:R-:W-:-:S04]  /*bc50*/  UIMAD.WIDE.U32 UR24, UR25, UR33, URZ ;  /* 0x00000021191872a5 */ /* 0x000fc8000f8e003f */
[----:B------:R-:W-:-:S04]  /*bc60*/  UIADD3 UR24, -UR25, URZ, URZ ;  /* 0x0000003f19187290 */ /* 0x000fc8000fffe13f */
[----:B------:R-:W-:-:S04]  /*bc70*/  UIMAD UR24, UR32, UR24, UR33 ;  /* 0x00000018201872a4 */ /* 0x000fc8000f8e0221 */
[----:B------:R-:W-:-:S11]  /*bc80*/  UISETP.GE.U32.AND UP1, UPT, UR24, UR32, UPT ;  /* 0x000000201800728c */ /* 0x000fd6000bf26070 */
[----:B------:R-:W-:Y:S02]  /*bc90*/  @UP1 UIADD3 UR24, UR24, -UR32, URZ ;  /* 0x8000002018181290 */ /* 0x000fe4000fffe03f */
[----:B------:R-:W-:Y:S02]  /*bca0*/  @UP1 UIADD3 UR25, UR25, 0x1, URZ ;  /* 0x0000000119191890 */ /* 0x000fe4000fffe03f */
[----:B------:R-:W-:-:S11]  /*bcb0*/  UISETP.GE.U32.AND UP2, UPT, UR24, UR32, UPT ;  /* 0x000000201800728c */ /* 0x000fd6000bf46070 */
[----:B------:R-:W-:Y:S02]  /*bcc0*/  @UP2 UIADD3 UR25, UR25, 0x1, URZ ;  /* 0x0000000119192890 */ /* 0x000fe4000fffe03f */
[----:B------:R-:W-:-:S04]  /*bcd0*/  @!UP4 ULOP3.LUT UR25, URZ, UR32, URZ, 0x33, !UPT ;  /* 0x000000203f19c292 */ /* 0x000fc8000f8e333f */
[----:B------:R-:W-:-:S04]  /*bce0*/  UIADD3 UR24, -UR25, URZ, URZ ;  /* 0x0000003f19187290 */ /* 0x000fc8000fffe13f */
[----:B------:R-:W-:-:S03]  /*bcf0*/  UIMAD UR32, UR32, UR24, UR33 ;  /* 0x00000018202072a4 */ /* 0x000fc6000f8e0221 */
[----:B------:R-:W-:-:S09]  /*bd00*/  UMOV UR24, UR25 ;  /* 0x0000001900187c82 */ /* 0x000fd20008000000 */
.L_x_199:
[----:B------:R-:W-:Y:S01]  /*bd10*/  ULOP3.LUT UR31, UR31, UR20, URZ, 0xc0, !UPT ;  /* 0x000000141f1f7292 */ /* 0x000fe2000f8ec03f */
[----:B------:R-:W-:Y:S01]  /*bd20*/  IMAD.MOV.U32 R15, RZ, RZ, 0x1 ;  /* 0x00000001ff0f7424 */ /* 0x000fe200078e00ff */
[----:B------:R-:W-:Y:S02]  /*bd30*/  ULOP3.LUT UR30, UR30, UR18, URZ, 0xc0, !UPT ;  /* 0x000000121e1e7292 */ /* 0x000fe4000f8ec03f */
[----:B------:R-:W-:Y:S01]  /*bd40*/  UIMAD UR24, UR19, UR24, UR31 ;  /* 0x00000018131872a4 */ /* 0x000fe2000f8e021f */
[----:B------:R-:W-:Y:S01]  /*bd50*/  ULDC UR26, c[0x0][0x8a8] ;  /* 0x00022a00001a7ab9 */ /* 0x000fe20000000800 */
[----:B------:R-:W-:Y:S01]  /*bd60*/  ULDC UR25, c[0x0][0x8b8] ;  /* 0x00022e0000197ab9 */ /* 0x000fe20000000800 */
[----:B------:R-:W-:Y:S02]  /*bd70*/  UIMAD UR30, UR32, UR26, UR30 ;  /* 0x0000001a201e72a4 */ /* 0x000fe4000f8e021e */
[----:B------:R-:W-:Y:S01]  /*bd80*/  UIMAD UR25, UR24, UR25, UR40 ;  /* 0x00000019181972a4 */ /* 0x000fe2000f8e0228 */
[----:B------:R-:W-:Y:S01]  /*bd90*/  @UP3 UMOV UR26, UR6 ;  /* 0x00000006001a3c82 */ /* 0x000fe20008000000 */
[----:B------:R-:W-:-:S03]  /*bda0*/  @!UP3 UMOV UR26, UR6 ;  /* 0x00000006001abc82 */ /* 0x000fc60008000000 */
[----:B------:R-:W-:Y:S02]  /*bdb0*/  @UP3 UMOV UR24, UR30 ;  /* 0x0000001e00183c82 */ /* 0x000fe40008000000 */
[----:B------:R-:W-:Y:S01]  /*bdc0*/  @!UP3 UMOV UR24, UR25 ;  /* 0x000000190018bc82 */ /* 0x000fe20008000000 */
[----:B------:R-:W-:-:S05]  /*bdd0*/  @!UP3 UMOV UR25, UR30 ;  /* 0x0000001e0019bc82 */ /* 0x000fca0008000000 */
.L_x_185:
[----:B------:R-:W-:-:S06]  /*bde0*/  UISETP.NE.AND UP1, UPT, UR15, 0x3, UPT ;  /* 0x000000030f00788c */ /* 0x000fcc000bf25270 */
[----:B------:R-:W-:-:S13]  /*bdf0*/  PLOP3.LUT P1, PT, PT, PT, UP1, 0x80, 0x0 ;  /* 0x000000000000781c */ /* 0x000fda0003f2f018 */
[----:B------:R-:W-:Y:S05]  /*be00*/  @!P1 BRA `(.L_x_200) ;  /* 0x0000000000049947 */ /* 0x000fea0003800000 */
[----:B--2---:R-:W-:Y:S01]  /*be10*/  BPT.TRAP 0x1 ;  /* 0x000000040000795c */ /* 0x004fe20000300000 */
.L_x_200:
[----:B------:R-:W1:Y:S01]  /*be20*/  S2R R2, SR_CgaCtaId ;  /* 0x0000000000027919 */ /* 0x000e620000008800 */
[----:B------:R-:W-:-:S04]  /*be30*/  MOV R3, 0x400 ;  /* 0x0000040000037802 */ /* 0x000fc80000000f00 */
[----:B-1----:R-:W-:Y:S02]  /*be40*/  LEA R3, R2, R3, 0x18 ;  /* 0x0000000302037211 */ /* 0x002fe400078ec0ff */
[----:B------:R-:W-:-:S03]  /*be50*/  SHF.L.U32 R2, R0, 0x1f, RZ ;  /* 0x0000001f00027819 */ /* 0x000fc600000006ff */
[----:B------:R-:W-:-:S04]  /*be60*/  IMAD R17, R16, 0x8, R3 ;  /* 0x0000000810117824 */ /* 0x000fc800078e0203 */
[----:B------:R-:W1:Y:S02]  /*be70*/  SYNCS.PHASECHK.TRANS64.TRYWAIT P2, [R17+URZ+0x38440], R2 ;  /* 0x03844002110075a7 */ /* 0x000e64000804017f */
[----:B-1----:R-:W-:Y:S05]  /*be80*/  @!P2 BRA `(.L_x_201) ;  /* 0x000000100034a947 */ /* 0x002fea0003800000 */
.L_x_255:
[----:B------:R-:W-:Y:S01]  /*be90*/  ELECT P2, URZ, PT ;  /* 0x00000000003f782f */ /* 0x000fe20003840000 */
[----:B------:R-:W-:-:S12]  /*bea0*/  BSSY B0, `(.L_x_202) ;  /* 0x0000010000007945 */ /* 0x000fd80003800000 */
[----:B------:R-:W-:Y:S05]  /*beb0*/  @!P2 BRA `(.L_x_203) ;  /* 0x000000000038a947 */ /* 0x000fea0003800000 */
[----:B-1----:R-:W-:Y:S02]  /*bec0*/  IMAD R2, R16, 0x10, R3 ;  /* 0x0000001010027824 */ /* 0x002fe400078e0203 */
[----:B------:R-:W-:Y:S02]  /*bed0*/  IMAD.U32 R14, RZ, RZ, UR26 ;  /* 0x0000001aff0e7e24 */ /* 0x000fe4000f8e00ff */
[----:B------:R-:W-:Y:S02]  /*bee0*/  IMAD.U32 R13, RZ, RZ, UR25 ;  /* 0x00000019ff0d7e24 */ /* 0x000fe4000f8e00ff */
[----:B------:R-:W-:-:S05]  /*bef0*/  IMAD.U32 R12, RZ, RZ, UR24 ;  /* 0x00000018ff0c7e24 */ /* 0x000fca000f8e00ff */
[----:B------:R1:W-:Y:S01]  /*bf00*/  STS.128 [R2+0x38500], R12 ;  /* 0x0385000c02007388 */ /* 0x0003e20000000c00 */
[----:B------:R-:W-:Y:S01]  /*bf10*/  @!PT LDS RZ, [RZ] ;  /* 0x00000000fffff984 */ /* 0x000fe20000000800 */
[----:B------:R-:W-:Y:S01]  /*bf20*/  @!PT LDS RZ, [RZ] ;  /* 0x00000000fffff984 */ /* 0x000fe20000000800 */
[----:B------:R-:W-:Y:S01]  /*bf30*/  @!PT LDS RZ, [RZ] ;  /* 0x00000000fffff984 */ /* 0x000fe20000000800 */
[----:B------:R-:W-:Y:S01]  /*bf40*/  @!PT LDS RZ, [RZ] ;  /* 0x00000000fffff984 */ /* 0x000fe20000000800 */
[----:B------:R3:W-:Y:S06]  /*bf50*/  MEMBAR.ALL.CTA ;  /* 0x0000000000007992 */ /* 0x0007ec0000008000 */
[----:B---3--:R-:W3:Y:S01]  /*bf60*/  FENCE.VIEW.ASYNC.S ;  /* 0x00000000000073c6 */ /* 0x008ee20000000000 */
[----:B------:R-:W-:Y:S05]  /*bf70*/  @!P1 BRA `(.L_x_204) ;  /* 0x0000000000049947 */ /* 0x000fea0003800000 */
[----:B--2---:R-:W-:Y:S01]  /*bf80*/  BPT.TRAP 0x1 ;  /* 0x000000040000795c */ /* 0x004fe20000300000 */
.L_x_204:
[----:B---3--:R3:W-:Y:S02]  /*bf90*/  SYNCS.ARRIVE.TRANS64.A1T0 RZ, [R17+URZ+0x38400], RZ ;  /* 0x038400ff11ff79a7 */ /* 0x0087e4000810003f */
.L_x_203:
[----:B--2---:R-:W-:Y:S05]  /*bfa0*/  BSYNC B0 ;  /* 0x0000000000007941 */ /* 0x004fea0003800000 */
.L_x_202:
[----:B------:R-:W-:Y:S01]  /*bfb0*/  ISETP.NE.AND P3, PT, R15, RZ, PT ;  /* 0x000000ff0f00720c */ /* 0x000fe20003f65270 */
[----:B------:R-:W-:-:S05]  /*bfc0*/  VIADD R16, R16, 0x1 ;  /* 0x0000000110107836 */ /* 0x000fca0000000000 */
[----:B------:R-:W-:-:S04]  /*bfd0*/  ISETP.NE.AND P2, PT, R16, 0x8, PT ;  /* 0x000000081000780c */ /* 0x000fc80003f45270 */
[----:B-1----:R-:W-:Y:S02]  /*bfe0*/  SEL R13, RZ, 0x1, P2 ;  /* 0x00000001ff0d7807 */ /* 0x002fe40001000000 */
[----:B------:R-:W-:Y:S02]  /*bff0*/  SEL R16, R16, RZ, P2 ;  /* 0x000000ff10107207 */ /* 0x000fe40001000000 */
[----:B------:R-:W-:Y:S01]  /*c000*/  LOP3.LUT R0, R0, R13, RZ, 0x3c, !PT ;  /* 0x0000000d00007212 */ /* 0x000fe200078e3cff */
[----:B------:R-:W-:Y:S06]  /*c010*/  @P3 BRA `(.L_x_205) ;  /* 0xffffffe400003947 */ /* 0x000fec000383ffff */
[----:B------:R-:W-:Y:S05]  /*c020*/  @!P1 BRA `(.L_x_206) ;  /* 0x0000000000049947 */ /* 0x000fea0003800000 */
[----:B------:R-:W-:Y:S01]  /*c030*/  BPT.TRAP 0x1 ;  /* 0x000000040000795c */ /* 0x000fe20000300000 */
.L_x_206:
[----:B------:R-:W-:Y:S01]  /*c040*/  IMAD R5, R16, 0x8, R3 ;  /* 0x0000000810057824 */ /* 0x000fe200078e0203 */
[----:B------:R-:W-:-:S04]  /*c050*/  SHF.L.U32 R2, R0, 0x1f, RZ ;  /* 0x0000001f00027819 */ /* 0x000fc800000006ff */
[----:B------:R-:W1:Y:S02]  /*c060*/  SYNCS.PHASECHK.TRANS64.TRYWAIT P0, [R5+URZ+0x38440], R2 ;  /* 0x03844002050075a7 */ /* 0x000e64000800017f */
[----:B-1----:R-:W-:Y:S05]  /*c070*/  @!P0 BRA `(.L_x_207) ;  /* 0x0000000c00cc8947 */ /* 0x002fea0003800000 */
.L_x_256:
[----:B------:R-:W-:Y:S05]  /*c080*/  @!P1 BRA `(.L_x_208) ;  /* 0x0000000000049947 */ /* 0x000fea0003800000 */
[----:B------:R-:W-:Y:S01]  /*c090*/  BPT.TRAP 0x1 ;  /* 0x000000040000795c */ /* 0x000fe20000300000 */
.L_x_208:
[----:B------:R-:W-:-:S05]  /*c0a0*/  VIADD R16, R16, 0x1 ;  /* 0x0000000110107836 */ /* 0x000fca0000000000 */
[----:B------:R-:W-:-:S04]  /*c0b0*/  ISETP.NE.AND P0, PT, R16, 0x8, PT ;  /* 0x000000081000780c */ /* 0x000fc80003f05270 */
[----:B-1----:R-:W-:Y:S02]  /*c0c0*/  SEL R5, RZ, 0x1, P0 ;  /* 0x00000001ff057807 */ /* 0x002fe40000000000 */
[----:B------:R-:W-:Y:S02]  /*c0d0*/  SEL R16, R16, RZ, P0 ;  /* 0x000000ff10107207 */ /* 0x000fe40000000000 */
[----:B------:R-:W-:-:S03]  /*c0e0*/  LOP3.LUT R5, R0, R5, RZ, 0x3c, !PT ;  /* 0x0000000500057212 */ /* 0x000fc600078e3cff */
[----:B----4-:R-:W-:Y:S01]  /*c0f0*/  IMAD R7, R16, 0x8, R3 ;  /* 0x0000000810077824 */ /* 0x010fe200078e0203 */
[----:B------:R-:W-:-:S04]  /*c100*/  SHF.L.U32 R0, R5, 0x1f, RZ ;  /* 0x0000001f05007819 */ /* 0x000fc800000006ff */
[----:B------:R-:W1:Y:S02]  /*c110*/  SYNCS.PHASECHK.TRANS64.TRYWAIT P0, [R7+URZ+0x38440], R0 ;  /* 0x03844000070075a7 */ /* 0x000e64000800017f */
[----:B-1----:R-:W-:Y:S05]  /*c120*/  @!P0 BRA `(.L_x_209) ;  /* 0x0000000c00b48947 */ /* 0x002fea0003800000 */
.L_x_257:
[----:B------:R-:W-:Y:S05]  /*c130*/  @!P1 BRA `(.L_x_210) ;  /* 0x0000000000049947 */ /* 0x000fea0003800000 */
[----:B------:R-:W-:Y:S01]  /*c140*/  BPT.TRAP 0x1 ;  /* 0x000000040000795c */ /* 0x000fe20000300000 */
.L_x_210:
[----:B-1----:R-:W-:-:S05]  /*c150*/  VIADD R0, R16, 0x1 ;  /* 0x0000000110007836 */ /* 0x002fca0000000000 */
[----:B------:R-:W-:-:S04]  /*c160*/  ISETP.NE.AND P0, PT, R0, 0x8, PT ;  /* 0x000000080000780c */ /* 0x000fc80003f05270 */
[----:B------:R-:W-:Y:S02]  /*c170*/  SEL R2, RZ, 0x1, P0 ;  /* 0x00000001ff027807 */ /* 0x000fe40000000000 */
[----:B------:R-:W-:Y:S02]  /*c180*/  SEL R4, R0, RZ, P0 ;  /* 0x000000ff00047207 */ /* 0x000fe40000000000 */
[----:B------:R-:W-:-:S03]  /*c190*/  LOP3.LUT R5, R5, R2, RZ, 0x3c, !PT ;  /* 0x0000000205057212 */ /* 0x000fc600078e3cff */
[----:B------:R-:W-:Y:S01]  /*c1a0*/  IMAD R7, R4, 0x8, R3 ;  /* 0x0000000804077824 */ /* 0x000fe200078e0203 */
[----:B------:R-:W-:-:S04]  /*c1b0*/  SHF.L.U32 R0, R5, 0x1f, RZ ;  /* 0x0000001f05007819 */ /* 0x000fc800000006ff */
[----:B------:R-:W1:Y:S02]  /*c1c0*/  SYNCS.PHASECHK.TRANS64.TRYWAIT P0, [R7+URZ+0x38440], R0 ;  /* 0x03844000070075a7 */ /* 0x000e64000800017f */
[----:B-1----:R-:W-:Y:S05]  /*c1d0*/  @!P0 BRA `(.L_x_211) ;  /* 0x0000000c009c8947 */ /* 0x002fea0003800000 */
.L_x_258:
[----:B------:R-:W-:Y:S05]  /*c1e0*/  @!P1 BRA `(.L_x_212) ;  /* 0x0000000000049947 */ /* 0x000fea0003800000 */
[----:B------:R-:W-:Y:S01]  /*c1f0*/  BPT.TRAP 0x1 ;  /* 0x000000040000795c */ /* 0x000fe20000300000 */
.L_x_212:
        /* <DEDUP_REMOVED lines=9> */
.L_x_259:
[----:B------:R-:W-:Y:S05]  /*c290*/  @!P1 BRA `(.L_x_214) ;  /* 0x0000000000049947 */ /* 0x000fea0003800000 */
[----:B------:R-:W-:Y:S01]  /*c2a0*/  BPT.TRAP 0x1 ;  /* 0x000000040000795c */ /* 0x000fe20000300000 */
.L_x_214:
        /* <DEDUP_REMOVED lines=9> */
.L_x_260:
[----:B------:R-:W-:Y:S05]  /*c340*/  @!P1 BRA `(.L_x_216) ;  /* 0x0000000000049947 */ /* 0x000fea0003800000 */
[----:B------:R-:W-:Y:S01]  /*c350*/  BPT.TRAP 0x1 ;  /* 0x000000040000795c */ /* 0x000fe20000300000 */
.L_x_216:
        /* <DEDUP_REMOVED lines=9> */
.L_x_261:
[----:B------:R-:W-:Y:S05]  /*c3f0*/  @!P1 BRA `(.L_x_218) ;  /* 0x0000000000049947 */ /* 0x000fea0003800000 */
[----:B------:R-:W-:Y:S01]  /*c400*/  BPT.TRAP 0x1 ;  /* 0x000000040000795c */ /* 0x000fe20000300000 */
.L_x_218:
        /* <DEDUP_REMOVED lines=9> */
.L_x_262:
[----:B------:R-:W-:Y:S05]  /*c4a0*/  @!P1 BRA `(.L_x_220) ;  /* 0x0000000000049947 */ /* 0x000fea0003800000 */
[----:B------:R-:W-:Y:S01]  /*c4b0*/  BPT.TRAP 0x1 ;  /* 0x000000040000795c */ /* 0x000fe20000300000 */
.L_x_220:
[----:B-1----:R-:W-:-:S05]  /*c4c0*/  VIADD R0, R4, 0x1 ;  /* 0x0000000104007836 */ /* 0x002fca0000000000 */
[----:B------:R-:W-:-:S04]  /*c4d0*/  ISETP.NE.AND P0, PT, R0, 0x8, PT ;  /* 0x000000080000780c */ /* 0x000fc80003f05270 */
[----:B------:R-:W-:Y:S02]  /*c4e0*/  SEL R2, RZ, 0x1, P0 ;  /* 0x00000001ff027807 */ /* 0x000fe40000000000 */
[----:B------:R-:W-:Y:S02]  /*c4f0*/  SEL R0, R0, RZ, P0 ;  /* 0x000000ff00007207 */ /* 0x000fe40000000000 */
[----:B------:R-:W-:-:S03]  /*c500*/  LOP3.LUT R2, R5, R2, RZ, 0x3c, !PT ;  /* 0x0000000205027212 */ /* 0x000fc600078e3cff */
[----:B------:R-:W-:Y:S01]  /*c510*/  IMAD R3, R0, 0x8, R3 ;  /* 0x0000000800037824 */ /* 0x000fe200078e0203 */
[----:B------:R-:W-:-:S07]  /*c520*/  SHF.L.U32 R0, R2, 0x1f, RZ ;  /* 0x0000001f02007819 */ /* 0x000fce00000006ff */
.L_x_221:
[----:B-1----:R1:W2:Y:S02]  /*c530*/  SYNCS.PHASECHK.TRANS64.TRYWAIT P0, [R3+URZ+0x38440], R0 ;  /* 0x03844000030075a7 */ /* 0x0022a4000800017f */
[----:B--2---:R-:W-:Y:S05]  /*c540*/  @!P0 NANOSLEEP.SYNCS 0x989680 ;  /* 0x009896800000895d */ /* 0x004fea0003900000 */
[----:B------:R-:W2:Y:S02]  /*c550*/  @!P0 SYNCS.PHASECHK.TRANS64 P0, [R3+URZ+0x38440], R0 ;  /* 0x03844000030085a7 */ /* 0x000ea4000800007f */
[----:B--2---:R-:W-:Y:S05]  /*c560*/  @P0 EXIT ;  /* 0x000000000000094d */ /* 0x004fea0003800000 */
[----:B------:R-:W-:Y:S05]  /*c570*/  BRA `(.L_x_221) ;  /* 0xfffffffc00ec7947 */ /* 0x000fea000383ffff */
.L_x_33:
[----:B--2---:R-:W-:-:S04]  /*c580*/  IMAD.U32 R3, RZ, RZ, UR4 ;  /* 0x00000004ff037e24 */ /* 0x004fc8000f8e00ff */
[----:B------:R2:W3:Y:S03]  /*c590*/  SYNCS.PHASECHK.TRANS64.TRYWAIT P0, [R3+URZ+0x38480], R0 ;  /* 0x03848000030075a7 */ /* 0x0004e6000800017f */
[----:B---3--:R-:W-:Y:S05]  /*c5a0*/  @!P0 NANOSLEEP.SYNCS 0x989680 ;  /* 0x009896800000895d */ /* 0x008fea0003900000 */
[----:B------:R-:W3:Y:S02]  /*c5b0*/  @!P0 SYNCS.PHASECHK.TRANS64 P0, [R3+URZ+0x38480], R0 ;  /* 0x03848000030085a7 */ /* 0x000ee4000800007f */
[----:B---3--:R-:W-:Y:S05]  /*c5c0*/  @!P0 BRA `(.L_x_33) ;  /* 0xfffffffc00ec8947 */ /* 0x008fea000383ffff */
[----:B------:R-:W-:Y:S05]  /*c5d0*/  BRA `(.L_x_32) ;  /* 0xffffff7400147947 */ /* 0x000fea000383ffff */
.L_x_38:
[----:B--2---:R-:W-:-:S04]  /*c5e0*/  IMAD.U32 R8, RZ, RZ, UR4 ;  /* 0x00000004ff087e24 */ /* 0x004fc8000f8e00ff */
[----:B------:R2:W3:Y:S03]  /*c5f0*/  SYNCS.PHASECHK.TRANS64.TRYWAIT P0, [R8+URZ+0x38480], R3 ;  /* 0x03848003080075a7 */ /* 0x0004e6000800017f */
[----:B---3--:R-:W-:Y:S05]  /*c600*/  @!P0 NANOSLEEP.SYNCS 0x989680 ;  /* 0x009896800000895d */ /* 0x008fea0003900000 */
[----:B------:R-:W3:Y:S02]  /*c610*/  @!P0 SYNCS.PHASECHK.TRANS64 P0, [R8+URZ+0x38480], R3 ;  /* 0x03848003080085a7 */ /* 0x000ee4000800007f */
[----:B---3--:R-:W-:Y:S05]  /*c620*/  @!P0 BRA `(.L_x_38) ;  /* 0xfffffffc00ec8947 */ /* 0x008fea000383ffff */
[----:B------:R-:W-:Y:S05]  /*c630*/  BRA `(.L_x_37) ;  /* 0xffffff7800687947 */ /* 0x000fea000383ffff */
.L_x_55:
[----:B------:R-:W-:-:S07]  /*c640*/  IMAD.MOV.U32 R15, RZ, RZ, -0x1 ;  /* 0xffffffffff0f7424 */ /* 0x000fce00078e00ff */
[----:B-12--5:R-:W-:Y:S05]  /*c650*/  WARPSYNC.COLLECTIVE R15, `(.L_x_222) ;  /* 0x000000000f0c7348 */ /* 0x026fea0003c00000 */
[----:B------:R-:W-:Y:S02]  /*c660*/  ELECT P6, UR62, PT ;  /* 0x00000000003e782f */ /* 0x000fe400038c0000 */
[----:B------:R-:W-:Y:S01]  /*c670*/  MOV R14, UR62 ;  /* 0x0000003e000e7c02 */ /* 0x000fe20008000f00 */
[----:B-12--5:R-:W-:Y:S10]  /*c680*/  ENDCOLLECTIVE ;  /* 0x000000000000791b */ /* 0x026ff40003800000 */
.L_x_222:
[----:B------:R-:W-:Y:S05]  /*c690*/  BRA `(.L_x_223) ;  /* 0xffffff8400947947 */ /* 0x000fea000383ffff */
.L_x_58:
[----:B-1----:R-:W-:-:S04]  /*c6a0*/  IMAD.U32 R4, RZ, RZ, UR43 ;  /* 0x0000002bff047e24 */ /* 0x002fc8000f8e00ff */
[----:B------:R1:W2:Y:S03]  /*c6b0*/  SYNCS.PHASECHK.TRANS64.TRYWAIT P3, [R4+URZ+0x384b0], R3 ;  /* 0x0384b003040075a7 */ /* 0x0002a6000806017f */
[----:B--2---:R-:W-:Y:S05]  /*c6c0*/  @!P3 NANOSLEEP.SYNCS 0x989680 ;  /* 0x009896800000b95d */ /* 0x004fea0003900000 */
[----:B------:R-:W2:Y:S02]  /*c6d0*/  @!P3 SYNCS.PHASECHK.TRANS64 P3, [R4+URZ+0x384b0], R3 ;  /* 0x0384b0030400b5a7 */ /* 0x000ea4000806007f */
[----:B--2---:R-:W-:Y:S05]  /*c6e0*/  @!P3 BRA `(.L_x_58) ;  /* 0xfffffffc00ecb947 */ /* 0x004fea000383ffff */
[----:B------:R-:W-:Y:S05]  /*c6f0*/  BRA `(.L_x_224) ;  /* 0xffffff8400c47947 */ /* 0x000fea000383ffff */
.L_x_67:
[----:B--2---:R-:W-:-:S04]  /*c700*/  IMAD.U32 R14, RZ, RZ, UR43 ;  /* 0x0000002bff0e7e24 */ /* 0x004fc8000f8e00ff */
[----:B------:R2:W3:Y:S03]  /*c710*/  SYNCS.PHASECHK.TRANS64.TRYWAIT P3, [R14+URZ+0x384b8], R3 ;  /* 0x0384b8030e0075a7 */ /* 0x0004e6000806017f */
[----:B---3--:R-:W-:Y:S05]  /*c720*/  @!P3 NANOSLEEP.SYNCS 0x989680 ;  /* 0x009896800000b95d */ /* 0x008fea0003900000 */
[----:B------:R-:W3:Y:S02]  /*c730*/  @!P3 SYNCS.PHASECHK.TRANS64 P3, [R14+URZ+0x384b8], R3 ;  /* 0x0384b8030e00b5a7 */ /* 0x000ee4000806007f */
[----:B---3--:R-:W-:Y:S05]  /*c740*/  @!P3 BRA `(.L_x_67) ;  /* 0xfffffffc00ecb947 */ /* 0x008fea000383ffff */
[----:B------:R-:W-:Y:S05]  /*c750*/  BRA `(.L_x_225) ;  /* 0xffffff8c00487947 */ /* 0x000fea000383ffff */
.L_x_73:
[----:B--2---:R-:W-:-:S04]  /*c760*/  IMAD.U32 R14, RZ, RZ, UR43 ;  /* 0x0000002bff0e7e24 */ /* 0x004fc8000f8e00ff */
[----:B------:R2:W3:Y:S03]  /*c770*/  SYNCS.PHASECHK.TRANS64.TRYWAIT P3, [R14+URZ+0x384c0], R3 ;  /* 0x0384c0030e0075a7 */ /* 0x0004e6000806017f */
[----:B---3--:R-:W-:Y:S05]  /*c780*/  @!P3 NANOSLEEP.SYNCS 0x989680 ;  /* 0x009896800000b95d */ /* 0x008fea0003900000 */
[----:B------:R-:W3:Y:S02]  /*c790*/  @!P3 SYNCS.PHASECHK.TRANS64 P3, [R14+URZ+0x384c0], R3 ;  /* 0x0384c0030e00b5a7 */ /* 0x000ee4000806007f */
[----:B---3--:R-:W-:Y:S05]  /*c7a0*/  @!P3 BRA `(.L_x_73) ;  /* 0xfffffffc00ecb947 */ /* 0x008fea000383ffff */
[----:B------:R-:W-:Y:S05]  /*c7b0*/  BRA `(.L_x_226) ;  /* 0xffffff9000ac7947 */ /* 0x000fea000383ffff */
.L_x_79:
[----:B--2---:R-:W-:-:S04]  /*c7c0*/  IMAD.U32 R14, RZ, RZ, UR43 ;  /* 0x0000002bff0e7e24 */ /* 0x004fc8000f8e00ff */
[----:B------:R2:W3:Y:S03]  /*c7d0*/  SYNCS.PHASECHK.TRANS64.TRYWAIT P3, [R14+URZ+0x384c8], R3 ;  /* 0x0384c8030e0075a7 */ /* 0x0004e6000806017f */
[----:B---3--:R-:W-:Y:S05]  /*c7e0*/  @!P3 NANOSLEEP.SYNCS 0x989680 ;  /* 0x009896800000b95d */ /* 0x008fea0003900000 */
[----:B------:R-:W3:Y:S02]  /*c7f0*/  @!P3 SYNCS.PHASECHK.TRANS64 P3, [R14+URZ+0x384c8], R3 ;  /* 0x0384c8030e00b5a7 */ /* 0x000ee4000806007f */
[----:B---3--:R-:W-:Y:S05]  /*c800*/  @!P3 BRA `(.L_x_79) ;  /* 0xfffffffc00ecb947 */ /* 0x008fea000383ffff */
[----:B------:R-:W-:Y:S05]  /*c810*/  BRA `(.L_x_227) ;  /* 0xffffff98001c7947 */ /* 0x000fea000383ffff */
.L_x_86:
[----:B--2---:R-:W-:-:S04]  /*c820*/  IMAD.U32 R3, RZ, RZ, UR4 ;  /* 0x00000004ff037e24 */ /* 0x004fc8000f8e00ff */
[----:B------:R2:W3:Y:S03]  /*c830*/  SYNCS.PHASECHK.TRANS64.TRYWAIT P0, [R3+URZ+0x38400], R0 ;  /* 0x03840000030075a7 */ /* 0x0004e6000800017f */
[----:B---3--:R-:W-:Y:S05]  /*c840*/  @!P0 NANOSLEEP.SYNCS 0x989680 ;  /* 0x009896800000895d */ /* 0x008fea0003900000 */
[----:B------:R-:W3:Y:S02]  /*c850*/  @!P0 SYNCS.PHASECHK.TRANS64 P0, [R3+URZ+0x38400], R0 ;  /* 0x03840000030085a7 */ /* 0x000ee4000800007f */
[----:B---3--:R-:W-:Y:S05]  /*c860*/  @!P0 BRA `(.L_x_86) ;  /* 0xfffffffc00ec8947 */ /* 0x008fea000383ffff */
[----:B------:R-:W-:Y:S05]  /*c870*/  BRA `(.L_x_228) ;  /* 0xffffff9c00b07947 */ /* 0x000fea000383ffff */
.L_x_104:
[----:B-1----:R-:W-:-:S04]  /*c880*/  IMAD.U32 R3, RZ, RZ, UR5 ;  /* 0x00000005ff037e24 */ /* 0x002fc8000f8e00ff */
[----:B------:R1:W2:Y:S03]  /*c890*/  SYNCS.PHASECHK.TRANS64.TRYWAIT P0, [R3+URZ+0x384f8], R0 ;  /* 0x0384f800030075a7 */ /* 0x0002a6000800017f */
[----:B--2---:R-:W-:Y:S05]  /*c8a0*/  @!P0 NANOSLEEP.SYNCS 0x989680 ;  /* 0x009896800000895d */ /* 0x004fea0003900000 */
[----:B------:R-:W2:Y:S02]  /*c8b0*/  @!P0 SYNCS.PHASECHK.TRANS64 P0, [R3+URZ+0x384f8], R0 ;  /* 0x0384f800030085a7 */ /* 0x000ea4000800007f */
[----:B--2---:R-:W-:Y:S05]  /*c8c0*/  @!P0 BRA `(.L_x_104) ;  /* 0xfffffffc00ec8947 */ /* 0x004fea000383ffff */
[----:B------:R-:W-:Y:S05]  /*c8d0*/  BRA `(.L_x_229) ;  /* 0xffffffac00107947 */ /* 0x000fea000383ffff */
.L_x_106:
[----:B-1----:R-:W-:-:S04]  /*c8e0*/  IMAD.U32 R4, RZ, RZ, UR8 ;  /* 0x00000008ff047e24 */ /* 0x002fc8000f8e00ff */
[----:B------:R1:W2:Y:S03]  /*c8f0*/  SYNCS.PHASECHK.TRANS64.TRYWAIT P0, [R4+URZ+0x38400], R3 ;  /* 0x03840003040075a7 */ /* 0x0002a6000800017f */
[----:B--2---:R-:W-:Y:S05]  /*c900*/  @!P0 NANOSLEEP.SYNCS 0x989680 ;  /* 0x009896800000895d */ /* 0x004fea0003900000 */
[----:B------:R-:W2:Y:S02]  /*c910*/  @!P0 SYNCS.PHASECHK.TRANS64 P0, [R4+URZ+0x38400], R3 ;  /* 0x03840003040085a7 */ /* 0x000ea4000800007f */
[----:B--2---:R-:W-:Y:S05]  /*c920*/  @!P0 BRA `(.L_x_106) ;  /* 0xfffffffc00ec8947 */ /* 0x004fea000383ffff */
[----:B------:R-:W-:Y:S05]  /*c930*/  BRA `(.L_x_230) ;  /* 0xffffffac00347947 */ /* 0x000fea000383ffff */
.L_x_112:
[----:B--2---:R-:W-:-:S04]  /*c940*/  IMAD.U32 R3, RZ, RZ, UR5 ;  /* 0x00000005ff037e24 */ /* 0x004fc8000f8e00ff */
[----:B------:R2:W3:Y:S03]  /*c950*/  SYNCS.PHASECHK.TRANS64.TRYWAIT P1, [R3+URZ+0x384d0], R2 ;  /* 0x0384d002030075a7 */ /* 0x0004e6000802017f */
[----:B---3--:R-:W-:Y:S05]  /*c960*/  @!P1 NANOSLEEP.SYNCS 0x989680 ;  /* 0x009896800000995d */ /* 0x008fea0003900000 */
[----:B------:R-:W3:Y:S02]  /*c970*/  @!P1 SYNCS.PHASECHK.TRANS64 P1, [R3+URZ+0x384d0], R2 ;  /* 0x0384d002030095a7 */ /* 0x000ee4000802007f */
[----:B---3--:R-:W-:Y:S05]  /*c980*/  @!P1 BRA `(.L_x_112) ;  /* 0xfffffffc00ec9947 */ /* 0x008fea000383ffff */
[----:B------:R-:W-:Y:S05]  /*c990*/  BRA `(.L_x_231) ;  /* 0xffffffac00e07947 */ /* 0x000fea000383ffff */
.L_x_118:
[----:B--23--:R-:W-:-:S04]  /*c9a0*/  IMAD.U32 R3, RZ, RZ, UR5 ;  /* 0x00000005ff037e24 */ /* 0x00cfc8000f8e00ff */
[----:B------:R2:W3:Y:S03]  /*c9b0*/  SYNCS.PHASECHK.TRANS64.TRYWAIT P1, [R3+URZ+0x384d8], R2 ;  /* 0x0384d802030075a7 */ /* 0x0004e6000802017f */
[----:B---3--:R-:W-:Y:S05]  /*c9c0*/  @!P1 NANOSLEEP.SYNCS 0x989680 ;  /* 0x009896800000995d */ /* 0x008fea0003900000 */
[----:B------:R-:W3:Y:S02]  /*c9d0*/  @!P1 SYNCS.PHASECHK.TRANS64 P1, [R3+URZ+0x384d8], R2 ;  /* 0x0384d802030095a7 */ /* 0x000ee4000802007f */
[----:B---3--:R-:W-:Y:S05]  /*c9e0*/  @!P1 BRA `(.L_x_118) ;  /* 0xfffffffc00ec9947 */ /* 0x008fea000383ffff */
[----:B------:R-:W-:Y:S05]  /*c9f0*/  BRA `(.L_x_232) ;  /* 0xffffffb000307947 */ /* 0x000fea000383ffff */
.L_x_124:
[----:B--234-:R-:W-:-:S04]  /*ca00*/  IMAD.U32 R3, RZ, RZ, UR5 ;  /* 0x00000005ff037e24 */ /* 0x01cfc8000f8e00ff */
[----:B------:R2:W3:Y:S03]  /*ca10*/  SYNCS.PHASECHK.TRANS64.TRYWAIT P1, [R3+URZ+0x384e0], R2 ;  /* 0x0384e002030075a7 */ /* 0x0004e6000802017f */
[----:B---3--:R-:W-:Y:S05]  /*ca20*/  @!P1 NANOSLEEP.SYNCS 0x989680 ;  /* 0x009896800000995d */ /* 0x008fea0003900000 */
[----:B------:R-:W3:Y:S02]  /*ca30*/  @!P1 SYNCS.PHASECHK.TRANS64 P1, [R3+URZ+0x384e0], R2 ;  /* 0x0384e002030095a7 */ /* 0x000ee4000802007f */
[----:B---3--:R-:W-:Y:S05]  /*ca40*/  @!P1 BRA `(.L_x_124) ;  /* 0xfffffffc00ec9947 */ /* 0x008fea000383ffff */
[----:B------:R-:W-:Y:S05]  /*ca50*/  BRA `(.L_x_233) ;  /* 0xffffffb000887947 */ /* 0x000fea000383ffff */
.L_x_130:
[----:B-1234-:R-:W-:-:S04]  /*ca60*/  IMAD.U32 R3, RZ, RZ, UR5 ;  /* 0x00000005ff037e24 */ /* 0x01efc8000f8e00ff */
[----:B------:R1:W2:Y:S03]  /*ca70*/  SYNCS.PHASECHK.TRANS64.TRYWAIT P1, [R3+URZ+0x384e8], R2 ;  /* 0x0384e802030075a7 */ /* 0x0002a6000802017f */
[----:B--2---:R-:W-:Y:S05]  /*ca80*/  @!P1 NANOSLEEP.SYNCS 0x989680 ;  /* 0x009896800000995d */ /* 0x004fea0003900000 */
[----:B------:R-:W2:Y:S02]  /*ca90*/  @!P1 SYNCS.PHASECHK.TRANS64 P1, [R3+URZ+0x384e8], R2 ;  /* 0x0384e802030095a7 */ /* 0x000ea4000802007f */
[----:B--2---:R-:W-:Y:S05]  /*caa0*/  @!P1 BRA `(.L_x_130) ;  /* 0xfffffffc00ec9947 */ /* 0x004fea000383ffff */
[----:B------:R-:W-:Y:S05]  /*cab0*/  BRA `(.L_x_234) ;  /* 0xffffffb000e07947 */ /* 0x000fea000383ffff */
.L_x_145:
[----:B--234-:R-:W-:-:S04]  /*cac0*/  IMAD.U32 R3, RZ, RZ, UR5 ;  /* 0x00000005ff037e24 */ /* 0x01cfc8000f8e00ff */
[----:B------:R2:W3:Y:S03]  /*cad0*/  SYNCS.PHASECHK.TRANS64.TRYWAIT P0, [R3+URZ+0x384d0], R2 ;  /* 0x0384d002030075a7 */ /* 0x0004e6000800017f */
[----:B---3--:R-:W-:Y:S05]  /*cae0*/  @!P0 NANOSLEEP.SYNCS 0x989680 ;  /* 0x009896800000895d */ /* 0x008fea0003900000 */
[----:B------:R-:W3:Y:S02]  /*caf0*/  @!P0 SYNCS.PHASECHK.TRANS64 P0, [R3+URZ+0x384d0], R2 ;  /* 0x0384d002030085a7 */ /* 0x000ee4000800007f */
[----:B---3--:R-:W-:Y:S05]  /*cb00*/  @!P0 BRA `(.L_x_145) ;  /* 0xfffffffc00ec8947 */ /* 0x008fea000383ffff */
[----:B------:R-:W-:Y:S05]  /*cb10*/  BRA `(.L_x_235) ;  /* 0xffffffb8008c7947 */ /* 0x000fea000383ffff */
.L_x_147:
[----:B--234-:R-:W-:-:S04]  /*cb20*/  IMAD.U32 R3, RZ, RZ, UR5 ;  /* 0x00000005ff037e24 */ /* 0x01cfc8000f8e00ff */
[----:B------:R2:W3:Y:S03]  /*cb30*/  SYNCS.PHASECHK.TRANS64.TRYWAIT P0, [R3+URZ+0x384d8], R2 ;  /* 0x0384d802030075a7 */ /* 0x0004e6000800017f */
[----:B---3--:R-:W-:Y:S05]  /*cb40*/  @!P0 NANOSLEEP.SYNCS 0x989680 ;  /* 0x009896800000895d */ /* 0x008fea0003900000 */
[----:B------:R-:W3:Y:S02]  /*cb50*/  @!P0 SYNCS.PHASECHK.TRANS64 P0, [R3+URZ+0x384d8], R2 ;  /* 0x0384d802030085a7 */ /* 0x000ee4000800007f */
[----:B---3--:R-:W-:Y:S05]  /*cb60*/  @!P0 BRA `(.L_x_147) ;  /* 0xfffffffc00ec8947 */ /* 0x008fea000383ffff */
[----:B------:R-:W-:Y:S05]  /*cb70*/  BRA `(.L_x_236) ;  /* 0xffffffb800847947 */ /* 0x000fea000383ffff */
.L_x_149:
[----:B--234-:R-:W-:-:S04]  /*cb80*/  IMAD.U32 R3, RZ, RZ, UR5 ;  /* 0x00000005ff037e24 */ /* 0x01cfc8000f8e00ff */
[----:B------:R2:W3:Y:S03]  /*cb90*/  SYNCS.PHASECHK.TRANS64.TRYWAIT P0, [R3+URZ+0x384e0], R2 ;  /* 0x0384e002030075a7 */ /* 0x0004e6000800017f */
[----:B---3--:R-:W-:Y:S05]  /*cba0*/  @!P0 NANOSLEEP.SYNCS 0x989680 ;  /* 0x009896800000895d */ /* 0x008fea0003900000 */
[----:B------:R-:W3:Y:S02]  /*cbb0*/  @!P0 SYNCS.PHASECHK.TRANS64 P0, [R3+URZ+0x384e0], R2 ;  /* 0x0384e002030085a7 */ /* 0x000ee4000800007f */
[----:B---3--:R-:W-:Y:S05]  /*cbc0*/  @!P0 BRA `(.L_x_149) ;  /* 0xfffffffc00ec8947 */ /* 0x008fea000383ffff */
[----:B------:R-:W-:Y:S05]  /*cbd0*/  BRA `(.L_x_237) ;  /* 0xffffffb8007c7947 */ /* 0x000fea000383ffff */
.L_x_160:
[----:B------:R-:W-:Y:S01]  /*cbe0*/  BSSY B1, `(.L_x_238) ;  /* 0x0000006000017945 */ /* 0x000fe20003800000 */
[----:B------:R-:W-:-:S07]  /*cbf0*/  IMAD.MOV.U32 R15, RZ, RZ, -0x1 ;  /* 0xffffffffff0f7424 */ /* 0x000fce00078e00ff */
[----:B-----5:R-:W-:Y:S05]  /*cc00*/  WARPSYNC.COLLECTIVE R15, `(.L_x_239) ;  /* 0x000000000f0c7348 */ /* 0x020fea0003c00000 */
[----:B-----5:R-:W-:Y:S02]  /*cc10*/  ELECT P6, UR62, PT ;  /* 0x00000000003e782f */ /* 0x020fe400038c0000 */
[----:B------:R-:W-:Y:S01]  /*cc20*/  MOV R14, UR62 ;  /* 0x0000003e000e7c02 */ /* 0x000fe20008000f00 */
[----:B------:R-:W-:Y:S10]  /*cc30*/  ENDCOLLECTIVE ;  /* 0x000000000000791b */ /* 0x000ff40003800000 */
.L_x_239:
[----:B------:R-:W-:Y:S05]  /*cc40*/  BSYNC B1 ;  /* 0x0000000000017941 */ /* 0x000fea0003800000 */
.L_x_238:
[----:B------:R-:W-:Y:S05]  /*cc50*/  BRA `(.L_x_240) ;  /* 0xffffffc4008c7947 */ /* 0x000fea000383ffff */
.L_x_163:
[----:B--2---:R2:W3:Y:S02]  /*cc60*/  SYNCS.PHASECHK.TRANS64.TRYWAIT P0, [R8+URZ+0x38498], R5 ;  /* 0x03849805080075a7 */ /* 0x0044e4000800017f */
[----:B---3--:R-:W-:Y:S05]  /*cc70*/  @!P0 NANOSLEEP.SYNCS 0x989680 ;  /* 0x009896800000895d */ /* 0x008fea0003900000 */
[----:B------:R-:W3:Y:S02]  /*cc80*/  @!P0 SYNCS.PHASECHK.TRANS64 P0, [R8+URZ+0x38498], R5 ;  /* 0x03849805080085a7 */ /* 0x000ee4000800007f */
[----:B---3--:R-:W-:Y:S05]  /*cc90*/  @!P0 BRA `(.L_x_163) ;  /* 0xfffffffc00f08947 */ /* 0x008fea000383ffff */
[----:B------:R-:W-:Y:S05]  /*cca0*/  BRA `(.L_x_241) ;  /* 0xffffffc400b47947 */ /* 0x000fea000383ffff */
.L_x_169:
[----:B-1----:R1:W2:Y:S02]  /*ccb0*/  SYNCS.PHASECHK.TRANS64.TRYWAIT P0, [R3+URZ+0x38400], R2 ;  /* 0x03840002030075a7 */ /* 0x0022a4000800017f */
[----:B--2---:R-:W-:Y:S05]  /*ccc0*/  @!P0 NANOSLEEP.SYNCS 0x989680 ;  /* 0x009896800000895d */ /* 0x004fea0003900000 */
[----:B------:R-:W2:Y:S02]  /*ccd0*/  @!P0 SYNCS.PHASECHK.TRANS64 P0, [R3+URZ+0x38400], R2 ;  /* 0x03840002030085a7 */ /* 0x000ea4000800007f */
[----:B--2---:R-:W-:Y:S05]  /*cce0*/  @!P0 BRA `(.L_x_169) ;  /* 0xfffffffc00f08947 */ /* 0x004fea000383ffff */
[----:B------:R-:W-:Y:S05]  /*ccf0*/  BRA `(.L_x_242) ;  /* 0xffffffc800a07947 */ /* 0x000fea000383ffff */
.L_x_172:
[----:B------:R-:W-:Y:S01]  /*cd00*/  BSSY B1, `(.L_x_243) ;  /* 0x0000006000017945 */ /* 0x000fe20003800000 */
[----:B------:R-:W-:-:S07]  /*cd10*/  IMAD.MOV.U32 R15, RZ, RZ, -0x1 ;  /* 0xffffffffff0f7424 */ /* 0x000fce00078e00ff */
[----:B-1---5:R-:W-:Y:S05]  /*cd20*/  WARPSYNC.COLLECTIVE R15, `(.L_x_244) ;  /* 0x000000000f0c7348 */ /* 0x022fea0003c00000 */
[----:B------:R-:W-:Y:S02]  /*cd30*/  ELECT P6, UR62, PT ;  /* 0x00000000003e782f */ /* 0x000fe400038c0000 */
[----:B------:R-:W-:Y:S01]  /*cd40*/  MOV R14, UR62 ;  /* 0x0000003e000e7c02 */ /* 0x000fe20008000f00 */
[----:B-1---5:R-:W-:Y:S10]  /*cd50*/  ENDCOLLECTIVE ;  /* 0x000000000000791b */ /* 0x022ff40003800000 */
.L_x_244:
[----:B------:R-:W-:Y:S05]  /*cd60*/  BSYNC B1 ;  /* 0x0000000000017941 */ /* 0x000fea0003800000 */
.L_x_243:
[----:B------:R-:W-:Y:S05]  /*cd70*/  BRA `(.L_x_245) ;  /* 0xffffffc800e87947 */ /* 0x000fea000383ffff */
.L_x_175:
[----:B------:R-:W-:Y:S01]  /*cd80*/  BSSY B1, `(.L_x_246) ;  /* 0x0000005000017945 */ /* 0x000fe20003800000 */
[----:B--2---:R-:W-:-:S07]  /*cd90*/  IMAD.MOV.U32 R15, RZ, RZ, -0x1 ;  /* 0xffffffffff0f7424 */ /* 0x004fce00078e00ff */
[----:B-1---5:R-:W-:Y:S05]  /*cda0*/  WARPSYNC.COLLECTIVE R15, `(.L_x_247) ;  /* 0x000000000f087348 */ /* 0x022fea0003c00000 */
[----:B------:R-:W-:Y:S01]  /*cdb0*/  NOP ;  /* 0x0000000000007918 */ /* 0x000fe20000000000 */
[----:B-1---5:R-:W-:Y:S01]  /*cdc0*/  ENDCOLLECTIVE ;  /* 0x000000000000791b */ /* 0x022fe20003800000 */
.L_x_247:
[----:B------:R-:W-:Y:S05]  /*cdd0*/  BSYNC B1 ;  /* 0x0000000000017941 */ /* 0x000fea0003800000 */
.L_x_246:
[----:B------:R-:W-:-:S07]  /*cde0*/  IMAD.MOV.U32 R15, RZ, RZ, -0x1 ;  /* 0xffffffffff0f7424 */ /* 0x000fce00078e00ff */
[----:B------:R-:W-:Y:S05]  /*cdf0*/  WARPSYNC.COLLECTIVE R15, `(.L_x_248) ;  /* 0x000000000f0c7348 */ /* 0x000fea0003c00000 */
[----:B------:R-:W-:Y:S02]  /*ce00*/  ELECT P6, UR62, PT ;  /* 0x00000000003e782f */ /* 0x000fe400038c0000 */
[----:B------:R-:W-:Y:S01]  /*ce10*/  MOV R14, UR62 ;  /* 0x0000003e000e7c02 */ /* 0x000fe20008000f00 */
[----:B------:R-:W-:Y:S10]  /*ce20*/  ENDCOLLECTIVE ;  /* 0x000000000000791b */ /* 0x000ff40003800000 */
.L_x_248:
[----:B------:R-:W-:Y:S05]  /*ce30*/  BRA `(.L_x_249) ;  /* 0xffffffd000087947 */ /* 0x000fea000383ffff */
.L_x_178:
[----:B------:R-:W-:Y:S01]  /*ce40*/  BSSY B0, `(.L_x_250) ;  /* 0x0000006000007945 */ /* 0x000fe20003800000 */
[----:B------:R-:W-:-:S07]  /*ce50*/  IMAD.MOV.U32 R15, RZ, RZ, -0x1 ;  /* 0xffffffffff0f7424 */ /* 0x000fce00078e00ff */
[----:B-----5:R-:W-:Y:S05]  /*ce60*/  WARPSYNC.COLLECTIVE R15, `(.L_x_251) ;  /* 0x000000000f0c7348 */ /* 0x020fea0003c00000 */
[----:B-----5:R-:W-:Y:S02]  /*ce70*/  ELECT P6, UR62, PT ;  /* 0x00000000003e782f */ /* 0x020fe400038c0000 */
[----:B------:R-:W-:Y:S01]  /*ce80*/  MOV R14, UR62 ;  /* 0x0000003e000e7c02 */ /* 0x000fe20008000f00 */
[----:B------:R-:W-:Y:S10]  /*ce90*/  ENDCOLLECTIVE ;  /* 0x000000000000791b */ /* 0x000ff40003800000 */
.L_x_251:
[----:B------:R-:W-:Y:S05]  /*cea0*/  BSYNC B0 ;  /* 0x0000000000007941 */ /* 0x000fea0003800000 */
.L_x_250:
[----:B------:R-:W-:Y:S05]  /*ceb0*/  BRA `(.L_x_252) ;  /* 0xffffffd000587947 */ /* 0x000fea000383ffff */
.L_x_182:
[----:B-1----:R1:W2:Y:S02]  /*cec0*/  SYNCS.PHASECHK.TRANS64.TRYWAIT P0, [R7+URZ], R2 ;  /* 0x00000002070075a7 */ /* 0x0022a4000800017f */
[----:B--2---:R-:W-:Y:S05]  /*ced0*/  @!P0 NANOSLEEP.SYNCS 0x989680 ;  /* 0x009896800000895d */ /* 0x004fea0003900000 */
[----:B------:R-:W2:Y:S02]  /*cee0*/  @!P0 SYNCS.PHASECHK.TRANS64 P0, [R7+URZ], R2 ;  /* 0x00000002070085a7 */ /* 0x000ea4000800007f */
[----:B--2---:R-:W-:Y:S05]  /*cef0*/  @!P0 BRA `(.L_x_182) ;  /* 0xfffffffc00f08947 */ /* 0x004fea000383ffff */
[----:B------:R-:W-:Y:S05]  /*cf00*/  BRA `(.L_x_253) ;  /* 0xffffffd000947947 */ /* 0x000fea000383ffff */
.L_x_183:
[----:B-1----:R1:W2:Y:S02]  /*cf10*/  SYNCS.PHASECHK.TRANS64.TRYWAIT P0, [R9+URZ], R4 ;  /* 0x00000004090075a7 */ /* 0x0022a4000800017f */
[----:B--2---:R-:W-:Y:S05]  /*cf20*/  @!P0 NANOSLEEP.SYNCS 0x989680 ;  /* 0x009896800000895d */ /* 0x004fea0003900000 */
[----:B------:R-:W2:Y:S02]  /*cf30*/  @!P0 SYNCS.PHASECHK.TRANS64 P0, [R9+URZ], R4 ;  /* 0x00000004090085a7 */ /* 0x000ea4000800007f */
[----:B--2---:R-:W-:Y:S05]  /*cf40*/  @!P0 BRA `(.L_x_183) ;  /* 0xfffffffc00f08947 */ /* 0x004fea000383ffff */
[----:B------:R-:W-:Y:S05]  /*cf50*/  BRA `(.L_x_254) ;  /* 0xffffffd0009c7947 */ /* 0x000fea000383ffff */
.L_x_201:
[----:B-1----:R1:W3:Y:S02]  /*cf60*/  SYNCS.PHASECHK.TRANS64.TRYWAIT P2, [R17+URZ+0x38440], R2 ;  /* 0x03844002110075a7 */ /* 0x0022e4000804017f */
[----:B---3--:R-:W-:Y:S05]  /*cf70*/  @!P2 NANOSLEEP.SYNCS 0x989680 ;  /* 0x009896800000a95d */ /* 0x008fea0003900000 */
[----:B------:R-:W3:Y:S02]  /*cf80*/  @!P2 SYNCS.PHASECHK.TRANS64 P2, [R17+URZ+0x38440], R2 ;  /* 0x038440021100a5a7 */ /* 0x000ee4000804007f */
[----:B---3--:R-:W-:Y:S05]  /*cf90*/  @!P2 BRA `(.L_x_201) ;  /* 0xfffffffc00f0a947 */ /* 0x008fea000383ffff */
[----:B------:R-:W-:Y:S05]  /*cfa0*/  BRA `(.L_x_255) ;  /* 0xffffffec00b87947 */ /* 0x000fea000383ffff */
.L_x_207:
[----:B-1----:R1:W2:Y:S02]  /*cfb0*/  SYNCS.PHASECHK.TRANS64.TRYWAIT P0, [R5+URZ+0x38440], R2 ;  /* 0x03844002050075a7 */ /* 0x0022a4000800017f */
[----:B--2---:R-:W-:Y:S05]  /*cfc0*/  @!P0 NANOSLEEP.SYNCS 0x989680 ;  /* 0x009896800000895d */ /* 0x004fea0003900000 */
[----:B------:R-:W2:Y:S02]  /*cfd0*/  @!P0 SYNCS.PHASECHK.TRANS64 P0, [R5+URZ+0x38440], R2 ;  /* 0x03844002050085a7 */ /* 0x000ea4000800007f */
[----:B--2---:R-:W-:Y:S05]  /*cfe0*/  @!P0 BRA `(.L_x_207) ;  /* 0xfffffffc00f08947 */ /* 0x004fea000383ffff */
[----:B------:R-:W-:Y:S05]  /*cff0*/  BRA `(.L_x_256) ;  /* 0xfffffff000207947 */ /* 0x000fea000383ffff */
.L_x_209:
[----:B-1----:R1:W2:Y:S02]  /*d000*/  SYNCS.PHASECHK.TRANS64.TRYWAIT P0, [R7+URZ+0x38440], R0 ;  /* 0x03844000070075a7 */ /* 0x0022a4000800017f */
[----:B--2---:R-:W-:Y:S05]  /*d010*/  @!P0 NANOSLEEP.SYNCS 0x989680 ;  /* 0x009896800000895d */ /* 0x004fea0003900000 */
[----:B------:R-:W2:Y:S02]  /*d020*/  @!P0 SYNCS.PHASECHK.TRANS64 P0, [R7+URZ+0x38440], R0 ;  /* 0x03844000070085a7 */ /* 0x000ea4000800007f */
[----:B--2---:R-:W-:Y:S05]  /*d030*/  @!P0 BRA `(.L_x_209) ;  /* 0xfffffffc00f08947 */ /* 0x004fea000383ffff */
[----:B------:R-:W-:Y:S05]  /*d040*/  BRA `(.L_x_257) ;  /* 0xfffffff000387947 */ /* 0x000fea000383ffff */
.L_x_211:
[----:B-1----:R1:W2:Y:S02]  /*d050*/  SYNCS.PHASECHK.TRANS64.TRYWAIT P0, [R7+URZ+0x38440], R0 ;  /* 0x03844000070075a7 */ /* 0x0022a4000800017f */
[----:B--2---:R-:W-:Y:S05]  /*d060*/  @!P0 NANOSLEEP.SYNCS 0x989680 ;  /* 0x009896800000895d */ /* 0x004fea0003900000 */
[----:B------:R-:W2:Y:S02]  /*d070*/  @!P0 SYNCS.PHASECHK.TRANS64 P0, [R7+URZ+0x38440], R0 ;  /* 0x03844000070085a7 */ /* 0x000ea4000800007f */
[----:B--2---:R-:W-:Y:S05]  /*d080*/  @!P0 BRA `(.L_x_211) ;  /* 0xfffffffc00f08947 */ /* 0x004fea000383ffff */
[----:B------:R-:W-:Y:S05]  /*d090*/  BRA `(.L_x_258) ;  /* 0xfffffff000507947 */ /* 0x000fea000383ffff */
.L_x_213:
[----:B-1----:R1:W2:Y:S02]  /*d0a0*/  SYNCS.PHASECHK.TRANS64.TRYWAIT P0, [R7+URZ+0x38440], R0 ;  /* 0x03844000070075a7 */ /* 0x0022a4000800017f */
[----:B--2---:R-:W-:Y:S05]  /*d0b0*/  @!P0 NANOSLEEP.SYNCS 0x989680 ;  /* 0x009896800000895d */ /* 0x004fea0003900000 */
[----:B------:R-:W2:Y:S02]  /*d0c0*/  @!P0 SYNCS.PHASECHK.TRANS64 P0, [R7+URZ+0x38440], R0 ;  /* 0x03844000070085a7 */ /* 0x000ea4000800007f */
[----:B--2---:R-:W-:Y:S05]  /*d0d0*/  @!P0 BRA `(.L_x_213) ;  /* 0xfffffffc00f08947 */ /* 0x004fea000383ffff */
[----:B------:R-:W-:Y:S05]  /*d0e0*/  BRA `(.L_x_259) ;  /* 0xfffffff000687947 */ /* 0x000fea000383ffff */
.L_x_215:
[----:B-1----:R1:W2:Y:S02]  /*d0f0*/  SYNCS.PHASECHK.TRANS64.TRYWAIT P0, [R7+URZ+0x38440], R0 ;  /* 0x03844000070075a7 */ /* 0x0022a4000800017f */
[----:B--2---:R-:W-:Y:S05]  /*d100*/  @!P0 NANOSLEEP.SYNCS 0x989680 ;  /* 0x009896800000895d */ /* 0x004fea0003900000 */
[----:B------:R-:W2:Y:S02]  /*d110*/  @!P0 SYNCS.PHASECHK.TRANS64 P0, [R7+URZ+0x38440], R0 ;  /* 0x03844000070085a7 */ /* 0x000ea4000800007f */
[----:B--2---:R-:W-:Y:S05]  /*d120*/  @!P0 BRA `(.L_x_215) ;  /* 0xfffffffc00f08947 */ /* 0x004fea000383ffff */
[----:B------:R-:W-:Y:S05]  /*d130*/  BRA `(.L_x_260) ;  /* 0xfffffff000807947 */ /* 0x000fea000383ffff */
.L_x_217:
[----:B-1----:R1:W2:Y:S02]  /*d140*/  SYNCS.PHASECHK.TRANS64.TRYWAIT P0, [R7+URZ+0x38440], R0 ;  /* 0x03844000070075a7 */ /* 0x0022a4000800017f */
[----:B--2---:R-:W-:Y:S05]  /*d150*/  @!P0 NANOSLEEP.SYNCS 0x989680 ;  /* 0x009896800000895d */ /* 0x004fea0003900000 */
[----:B------:R-:W2:Y:S02]  /*d160*/  @!P0 SYNCS.PHASECHK.TRANS64 P0, [R7+URZ+0x38440], R0 ;  /* 0x03844000070085a7 */ /* 0x000ea4000800007f */
[----:B--2---:R-:W-:Y:S05]  /*d170*/  @!P0 BRA `(.L_x_217) ;  /* 0xfffffffc00f08947 */ /* 0x004fea000383ffff */
[----:B------:R-:W-:Y:S05]  /*d180*/  BRA `(.L_x_261) ;  /* 0xfffffff000987947 */ /* 0x000fea000383ffff */
.L_x_219:
[----:B-1----:R1:W2:Y:S02]  /*d190*/  SYNCS.PHASECHK.TRANS64.TRYWAIT P0, [R7+URZ+0x38440], R0 ;  /* 0x03844000070075a7 */ /* 0x0022a4000800017f */
[----:B--2---:R-:W-:Y:S05]  /*d1a0*/  @!P0 NANOSLEEP.SYNCS 0x989680 ;  /* 0x009896800000895d */ /* 0x004fea0003900000 */
[----:B------:R-:W2:Y:S02]  /*d1b0*/  @!P0 SYNCS.PHASECHK.TRANS64 P0, [R7+URZ+0x38440], R0 ;  /* 0x03844000070085a7 */ /* 0x000ea4000800007f */
[----:B--2---:R-:W-:Y:S05]  /*d1c0*/  @!P0 BRA `(.L_x_219) ;  /* 0xfffffffc00f08947 */ /* 0x004fea000383ffff */
[----:B------:R-:W-:Y:S05]  /*d1d0*/  BRA `(.L_x_262) ;  /* 0xfffffff000b07947 */ /* 0x000fea000383ffff */
        .weak           $__internal_0_$__cuda_sm20_div_u64
        .type           $__internal_0_$__cuda_sm20_div_u64,@function
        .size           $__internal_0_$__cuda_sm20_div_u64,(.L_x_198 - $__internal_0_$__cuda_sm20_div_u64)
$__internal_0_$__cuda_sm20_div_u64:
[----:B------:R-:W-:-:S04]  /*d1e0*/  IMAD.MOV.U32 R17, RZ, RZ, R23 ;  /* 0x000000ffff117224 */ /* 0x000fc800078e0017 */
[----:B------:R-:W1:Y:S08]  /*d1f0*/  I2F.U64.RP R0, R16 ;  /* 0x0000001000007312 */ /* 0x000e700000309000 */
[----:B-1----:R-:W1:Y:S02]  /*d200*/  MUFU.RCP R0, R0 ;  /* 0x0000000000007308 */ /* 0x002e640000001000 */
[----:B-1----:R-:W-:-:S06]  /*d210*/  VIADD R2, R0, 0x1ffffffe ;  /* 0x1ffffffe00027836 */ /* 0x002fcc0000000000 */
[----:B------:R-:W1:Y:S02]  /*d220*/  F2I.U64.TRUNC R2, R2 ;  /* 0x0000000200027311 */ /* 0x000e64000020d800 */
[----:B-1----:R-:W-:-:S04]  /*d230*/  IMAD.WIDE.U32 R14, R2, R16, RZ ;  /* 0x00000010020e7225 */ /* 0x002fc800078e00ff */
[----:B------:R-:W-:Y:S01]  /*d240*/  IMAD R15, R2, R23, R15 ;  /* 0x00000017020f7224 */ /* 0x000fe200078e020f */
[----:B------:R-:W-:-:S03]  /*d250*/  IADD3 R19, P1, RZ, -R14, RZ ;  /* 0x8000000eff137210 */ /* 0x000fc60007f3e0ff */
[----:B------:R-:W-:Y:S02]  /*d260*/  IMAD R15, R3, R16, R15 ;  /* 0x00000010030f7224 */ /* 0x000fe400078e020f */
[----:B------:R-:W-:-:S04]  /*d270*/  IMAD.HI.U32 R14, R2, R19, RZ ;  /* 0x00000013020e7227 */ /* 0x000fc800078e00ff */
[----:B------:R-:W-:Y:S02]  /*d280*/  IMAD.X R21, RZ, RZ, ~R15, P1 ;  /* 0x000000ffff157224 */ /* 0x000fe400008e0e0f */
[----:B------:R-:W-:Y:S02]  /*d290*/  IMAD.MOV.U32 R15, RZ, RZ, R2 ;  /* 0x000000ffff0f7224 */ /* 0x000fe400078e0002 */
[-C--:B------:R-:W-:Y:S02]  /*d2a0*/  IMAD R17, R3, R21.reuse, RZ ;  /* 0x0000001503117224 */ /* 0x080fe400078e02ff */
[----:B------:R-:W-:-:S04]  /*d2b0*/  IMAD.WIDE.U32 R14, P1, R2, R21, R14 ;  /* 0x00000015020e7225 */ /* 0x000fc8000782000e */
[----:B------:R-:W-:-:S04]  /*d2c0*/  IMAD.HI.U32 R21, R3, R21, RZ ;  /* 0x0000001503157227 */ /* 0x000fc800078e00ff */
[----:B------:R-:W-:-:S04]  /*d2d0*/  IMAD.HI.U32 R14, P2, R3, R19, R14 ;  /* 0x00000013030e7227 */ /* 0x000fc8000784000e */
[----:B------:R-:W-:Y:S01]  /*d2e0*/  IMAD.X R0, R21, 0x1, R3, P1 ;  /* 0x0000000115007824 */ /* 0x000fe200008e0603 */
[----:B------:R-:W-:-:S04]  /*d2f0*/  IADD3 R15, P3, R17, R14, RZ ;  /* 0x0000000e110f7210 */ /* 0x000fc80007f7e0ff */
[----:B------:R-:W-:Y:S01]  /*d300*/  IADD3.X R17, RZ, RZ, R0, P3, P2 ;  /* 0x000000ffff117210 */ /* 0x000fe20001fe4400 */
[----:B------:R-:W-:-:S04]  /*d310*/  IMAD.WIDE.U32 R2, R15, R16, RZ ;  /* 0x000000100f027225 */ /* 0x000fc800078e00ff */
[----:B------:R-:W-:Y:S01]  /*d320*/  IMAD R0, R15, R23, R3 ;  /* 0x000000170f007224 */ /* 0x000fe200078e0203 */
[----:B------:R-:W-:-:S03]  /*d330*/  IADD3 R3, P1, RZ, -R2, RZ ;  /* 0x80000002ff037210 */ /* 0x000fc60007f3e0ff */
[----:B------:R-:W-:Y:S02]  /*d340*/  IMAD R0, R17, R16, R0 ;  /* 0x0000001011007224 */ /* 0x000fe400078e0200 */
[----:B------:R-:W-:-:S04]  /*d350*/  IMAD.HI.U32 R14, R15, R3, RZ ;  /* 0x000000030f0e7227 */ /* 0x000fc800078e00ff */
[----:B------:R-:W-:-:S04]  /*d360*/  IMAD.X R0, RZ, RZ, ~R0, P1 ;  /* 0x000000ffff007224 */ /* 0x000fc800008e0e00 */
[----:B------:R-:W-:-:S04]  /*d370*/  IMAD.WIDE.U32 R14, P1, R15, R0, R14 ;  /* 0x000000000f0e7225 */ /* 0x000fc8000782000e */
[C---:B------:R-:W-:Y:S02]  /*d380*/  IMAD R2, R17.reuse, R0, RZ ;  /* 0x0000000011027224 */ /* 0x040fe400078e02ff */
[----:B------:R-:W-:-:S04]  /*d390*/  IMAD.HI.U32 R15, P2, R17, R3, R14 ;  /* 0x00000003110f7227 */ /* 0x000fc8000784000e */
[----:B------:R-:W-:Y:S01]  /*d3a0*/  IMAD.HI.U32 R0, R17, R0, RZ ;  /* 0x0000000011007227 */ /* 0x000fe200078e00ff */
[----:B------:R-:W-:-:S03]  /*d3b0*/  IADD3 R15, P3, R2, R15, RZ ;  /* 0x0000000f020f7210 */ /* 0x000fc60007f7e0ff */
[----:B------:R-:W-:Y:S02]  /*d3c0*/  IMAD.X R17, R0, 0x1, R17, P1 ;  /* 0x0000000100117824 */ /* 0x000fe400008e0611 */
[----:B------:R-:W-:-:S03]  /*d3d0*/  IMAD.HI.U32 R2, R15, UR14, RZ ;  /* 0x0000000e0f027c27 */ /* 0x000fc6000f8e00ff */
[----:B------:R-:W-:Y:S01]  /*d3e0*/  IADD3.X R17, RZ, RZ, R17, P3, P2 ;  /* 0x000000ffff117210 */ /* 0x000fe20001fe4411 */
[----:B------:R-:W-:Y:S02]  /*d3f0*/  IMAD.MOV.U32 R3, RZ, RZ, RZ ;  /* 0x000000ffff037224 */ /* 0x000fe400078e00ff */
[----:B------:R-:W-:-:S04]  /*d400*/  IMAD.WIDE.U32 R2, R15, UR21, R2 ;  /* 0x000000150f027c25 */ /* 0x000fc8000f8e0002 */
[C---:B------:R-:W-:Y:S02]  /*d410*/  IMAD R15, R17.reuse, UR21, RZ ;  /* 0x00000015110f7c24 */ /* 0x040fe4000f8e02ff */
[----:B------:R-:W-:-:S04]  /*d420*/  IMAD.HI.U32 R2, P1, R17, UR14, R2 ;  /* 0x0000000e11027c27 */ /* 0x000fc8000f820002 */
[----:B------:R-:W-:Y:S01]  /*d430*/  IMAD.HI.U32 R0, R17, UR21, RZ ;  /* 0x0000001511007c27 */ /* 0x000fe2000f8e00ff */
[----:B------:R-:W-:-:S03]  /*d440*/  IADD3 R15, P2, R15, R2, RZ ;  /* 0x000000020f0f7210 */ /* 0x000fc60007f5e0ff */
[----:B------:R-:W-:Y:S02]  /*d450*/  IMAD.X R0, RZ, RZ, R0, P1 ;  /* 0x000000ffff007224 */ /* 0x000fe400008e0600 */
[----:B------:R-:W-:-:S04]  /*d460*/  IMAD.WIDE.U32 R2, R15, R16, RZ ;  /* 0x000000100f027225 */ /* 0x000fc800078e00ff */
[----:B------:R-:W-:Y:S01]  /*d470*/  IMAD.X R0, RZ, RZ, R0, P2 ;  /* 0x000000ffff007224 */ /* 0x000fe200010e0600 */
[----:B------:R-:W-:Y:S01]  /*d480*/  IADD3 R17, P2, -R2, UR14, RZ ;  /* 0x0000000e02117c10 */ /* 0x000fe2000ff5e1ff */
[----:B------:R-:W-:-:S03]  /*d490*/  IMAD R3, R15, R23, R3 ;  /* 0x000000170f037224 */ /* 0x000fc600078e0203 */
[-C--:B------:R-:W-:Y:S01]  /*d4a0*/  ISETP.GE.U32.AND P1, PT, R17, R16.reuse, PT ;  /* 0x000000101100720c */ /* 0x080fe20003f26070 */
[----:B------:R-:W-:-:S05]  /*d4b0*/  IMAD R0, R0, R16, R3 ;  /* 0x0000001000007224 */ /* 0x000fca00078e0203 */
[----:B------:R-:W-:Y:S01]  /*d4c0*/  IADD3.X R14, ~R0, UR21, RZ, P2, !PT ;  /* 0x00000015000e7c10 */ /* 0x000fe200097fe5ff */
[----:B------:R-:W-:Y:S01]  /*d4d0*/  VIADD R0, R15, 0x1 ;  /* 0x000000010f007836 */ /* 0x000fe20000000000 */
[----:B------:R-:W-:Y:S02]  /*d4e0*/  IADD3 R2, P2, -R16, R17, RZ ;  /* 0x0000001110027210 */ /* 0x000fe40007f5e1ff */
[----:B------:R-:W-:-:S03]  /*d4f0*/  ISETP.GE.U32.AND.EX P1, PT, R14, R23, PT, P1 ;  /* 0x000000170e00720c */ /* 0x000fc60003f26110 */
[----:B------:R-:W-:Y:S01]  /*d500*/  IMAD.X R3, R14, 0x1, ~R23, P2 ;  /* 0x000000010e037824 */ /* 0x000fe200010e0e17 */
[----:B------:R-:W-:Y:S02]  /*d510*/  SEL R2, R2, R17, P1 ;  /* 0x0000001102027207 */ /* 0x000fe40000800000 */
[----:B------:R-:W-:Y:S02]  /*d520*/  SEL R15, R0, R15, P1 ;  /* 0x0000000f000f7207 */ /* 0x000fe40000800000 */
[----:B------:R-:W-:Y:S02]  /*d530*/  SEL R3, R3, R14, P1 ;  /* 0x0000000e03037207 */ /* 0x000fe40000800000 */
[----:B------:R-:W-:Y:S01]  /*d540*/  ISETP.GE.U32.AND P1, PT, R2, R16, PT ;  /* 0x000000100200720c */ /* 0x000fe20003f26070 */
[----:B------:R-:W-:Y:S01]  /*d550*/  VIADD R0, R15, 0x1 ;  /* 0x000000010f007836 */ /* 0x000fe20000000000 */
[----:B------:R-:W-:Y:S01]  /*d560*/  ISETP.NE.U32.AND P2, PT, R16, RZ, PT ;  /* 0x000000ff1000720c */ /* 0x000fe20003f45070 */
[----:B------:R-:W-:Y:S01]  /*d570*/  IMAD.MOV.U32 R2, RZ, RZ, R12 ;  /* 0x000000ffff027224 */ /* 0x000fe200078e000c */
[----:B------:R-:W-:Y:S01]  /*d580*/  ISETP.GE.U32.AND.EX P1, PT, R3, R23, PT, P1 ;  /* 0x000000170300720c */ /* 0x000fe20003f26110 */
[----:B------:R-:W-:Y:S01]  /*d590*/  IMAD.MOV.U32 R3, RZ, RZ, 0x0 ;  /* 0x00000000ff037424 */ /* 0x000fe200078e00ff */
[----:B------:R-:W-:-:S02]  /*d5a0*/  ISETP.NE.AND.EX P2, PT, R23, RZ, PT, P2 ;  /* 0x000000ff1700720c */ /* 0x000fc40003f45320 */
[----:B------:R-:W-:-:S04]  /*d5b0*/  SEL R0, R0, R15, P1 ;  /* 0x0000000f00007207 */ /* 0x000fc80000800000 */
[----:B------:R-:W-:Y:S01]  /*d5c0*/  SEL R0, R0, 0xffffffff, P2 ;  /* 0xffffffff00007807 */ /* 0x000fe20001000000 */
[----:B------:R-:W-:Y:S06]  /*d5d0*/  RET.REL.NODEC R2 `(_ZN7cutlass13device_kernelINS_4gemm6kernel13GemmUniversalINS1_17GroupProblemShapeIN4cute5tupleIJiiiEEEEENS1_10collective13CollectiveMmaINS1_39MainloopSm90ArrayTmaGmmaWarpSpecializedILi3ENS6_IJNS5_1CILi1EEESD_SD_EEENS1_43KernelPtrArrayTmaWarpSpecializedCooperativeEEENS6_IJNSC_ILi128EEESH_SH_EEENS_6half_tEPNS6_IJlSD_NSC_ILi0EEEEEESJ_SM_NS5_8TiledMMAINS5_8MMA_AtomIJNS5_4SM904GMMA26MMA_64x128x16_F32F16F16_SSILNSQ_5MajorE0ELSS_0ELNSQ_7ScaleInE1ELST_1EEEEEENS5_6LayoutINS6_IJNSC_ILi2EEESD_SD_EEENS6_IJSD_SK_SK_EEEEENS6_IJNS5_10UnderscoreES11_S11_EEEEENS5_13SM90_TMA_LOADENS5_14ComposedLayoutINS5_7SwizzleILi3ELi4ELi3EEENS5_18smem_ptr_flag_bitsILi16EEENSW_INS6_IJNSC_ILi8EEENSC_ILi64EEEEEENS6_IJS1B_SD_EEEEEEEvNS5_8identityES14_S1F_vS1G_EENS_8epilogue10collective18CollectiveEpilogueINS1I_30Sm90PtrArrayTmaWarpSpecializedILi4ELi2ELi16ELb1ELb0ELi2EEEJSI_NS6_IJSH_NSC_ILi32EEEEEESJ_PNS6_IJSD_lSK_EEESJ_S1Q_NS1I_6fusion15FusionCallbacksIS1M_NS1R_17LinearCombinationISJ_fSJ_fLNS_15FloatRoundStyleE2EEESI_S1O_JEEES14_NS15_IS17_S19_NSW_INS6_IJS1B_S1A_EEENS6_IJSD_S1B_EEEEEEENS5_17SM75_U16x8_LDSM_TENS5_14SM90_TMA_STOREES20_NS5_17SM90_U16x8_STSM_TENS5_9Copy_AtomIJNS5_17SM90_U32x4_STSM_NESJ_EEEvEEEvvEEEEvNT_6ParamsE) ;  /* 0xffffff2802887950 */ /* 0x000fec0003c3ffff */
.L_x_198:
[----:B------:R-:W-:Y:S01]  /*d5e0*/  UMOV UR24, UR32 ;  /* 0x0000002000187c82 */ /* 0x000fe20008000000 */
[----:B------:R-:W-:Y:S02]  /*d5f0*/  UMOV UR25, UR35 ;  /* 0x0000002300197c82 */ /* 0x000fe40008000000 */
[----:B------:R-:W1:Y:S08]  /*d600*/  I2F.U64.RP R13, UR24 ;  /* 0x00000018000d7d12 */ /* 0x000e700008309000 */
[----:B-1----:R-:W1:Y:S02]  /*d610*/  MUFU.RCP R13, R13 ;  /* 0x0000000d000d7308 */ /* 0x002e640000001000 */
[----:B-1----:R-:W-:-:S06]  /*d620*/  VIADD R2, R13, 0x1ffffffe ;  /* 0x1ffffffe0d027836 */ /* 0x002fcc0000000000 */
[----:B------:R-:W1:Y:S02]  /*d630*/  F2I.U64.TRUNC R2, R2 ;  /* 0x0000000200027311 */ /* 0x000e64000020d800 */
[----:B-1----:R-:W-:Y:S01]  /*d640*/  R2UR UR24, R2 ;  /* 0x00000000021872ca */ /* 0x002fe200000e0000 */
[----:B------:R-:W-:Y:S01]  /*d650*/  IMAD.MOV.U32 R2, RZ, RZ, R12 ;  /* 0x000000ffff027224 */ /* 0x000fe200078e000c */
[----:B------:R-:W-:Y:S01]  /*d660*/  R2UR UR25, R3 ;  /* 0x00000000031972ca */ /* 0x000fe200000e0000 */
[----:B------:R-:W-:-:S10]  /*d670*/  IMAD.MOV.U32 R3, RZ, RZ, 0x0 ;  /* 0x00000000ff037424 */ /* 0x000fd400078e00ff */
[----:B------:R-:W-:-:S04]  /*d680*/  UIMAD.WIDE.U32 UR26, UR24, UR32, URZ ;  /* 0x00000020181a72a5 */ /* 0x000fc8000f8e003f */
[----:B------:R-:W-:Y:S02]  /*d690*/  UIMAD UR27, UR24, UR35, UR27 ;  /* 0x00000023181b72a4 */ /* 0x000fe4000f8e021b */
[----:B------:R-:W-:Y:S02]  /*d6a0*/  UIADD3 UR36, UP1, URZ, -UR26, URZ ;  /* 0x8000001a3f247290 */ /* 0x000fe4000ff3e03f */
[----:B------:R-:W-:Y:S02]  /*d6b0*/  UIMAD UR28, UR25, UR32, UR27 ;  /* 0x00000020191c72a4 */ /* 0x000fe4000f8e021b */
[----:B------:R-:W-:Y:S02]  /*d6c0*/  UIMAD.WIDE.U32 UR26, UR24, UR36, URZ ;  /* 0x00000024181a72a5 */ /* 0x000fe4000f8e003f */
[----:B------:R-:W-:-:S05]  /*d6d0*/  UIADD3.X UR37, URZ, ~UR28, URZ, UP1, !UPT ;  /* 0x8000001c3f257290 */ /* 0x000fca0008ffe43f */
[----:B------:R-:W-:Y:S01]  /*d6e0*/  UMOV UR26, UR27 ;  /* 0x0000001b001a7c82 */ /* 0x000fe20008000000 */
[----:B------:R-:W-:Y:S02]  /*d6f0*/  UMOV UR27, UR24 ;  /* 0x00000018001b7c82 */ /* 0x000fe40008000000 */
[----:B------:R-:W-:Y:S02]  /*d700*/  UIMAD.WIDE.U32 UR28, UP1, UR24, UR37, UR26 ;  /* 0x00000025181c72a5 */ /* 0x000fe4000f82001a */
[----:B------:R-:W-:Y:S02]  /*d710*/  UIMAD.WIDE.U32 UR26, UR25, UR37, URZ ;  /* 0x00000025191a72a5 */ /* 0x000fe4000f8e003f */
[----:B------:R-:W-:Y:S02]  /*d720*/  UIMAD.WIDE.U32 UR28, UP2, UR25, UR36, UR28 ;  /* 0x00000024191c72a5 */ /* 0x000fe4000f84001c */
[----:B------:R-:W-:Y:S02]  /*d730*/  UIMAD UR37, UR25, UR37, URZ ;  /* 0x00000025192572a4 */ /* 0x000fe4000f8e023f */
[----:B------:R-:W-:-:S02]  /*d740*/  UIADD3.X UR26, UR27, UR25, URZ, UP1, !UPT ;  /* 0x000000191b1a7290 */ /* 0x000fc40008ffe43f */
[----:B------:R-:W-:-:S04]  /*d750*/  UIADD3 UR29, UP4, UR37, UR29, URZ ;  /* 0x0000001d251d7290 */ /* 0x000fc8000ff9e03f */
[----:B------:R-:W-:Y:S02]  /*d760*/  UIMAD.WIDE.U32 UR24, UR29, UR32, URZ ;  /* 0x000000201d1872a5 */ /* 0x000fe4000f8e003f */
[----:B------:R-:W-:Y:S02]  /*d770*/  UIADD3.X UR36, URZ, URZ, UR26, UP4, UP2 ;  /* 0x0000003f3f247290 */ /* 0x000fe4000a7e441a */
[----:B------:R-:W-:Y:S02]  /*d780*/  UIMAD UR25, UR29, UR35, UR25 ;  /* 0x000000231d1972a4 */ /* 0x000fe4000f8e0219 */
[----:B------:R-:W-:Y:S02]  /*d790*/  UIADD3 UR37, UP1, URZ, -UR24, URZ ;  /* 0x800000183f257290 */ /* 0x000fe4000ff3e03f */
[----:B------:R-:W-:Y:S02]  /*d7a0*/  UIMAD UR26, UR36, UR32, UR25 ;  /* 0x00000020241a72a4 */ /* 0x000fe4000f8e0219 */
[----:B------:R-:W-:-:S02]  /*d7b0*/  UIMAD.WIDE.U32 UR24, UR29, UR37, URZ ;  /* 0x000000251d1872a5 */ /* 0x000fc4000f8e003f */
[----:B------:R-:W-:-:S05]  /*d7c0*/  UIADD3.X UR38, URZ, ~UR26, URZ, UP1, !UPT ;  /* 0x8000001a3f267290 */ /* 0x000fca0008ffe43f */
[----:B------:R-:W-:Y:S01]  /*d7d0*/  UMOV UR28, UR25 ;  /* 0x00000019001c7c82 */ /* 0x000fe20008000000 */
[----:B------:R-:W-:Y:S02]  /*d7e0*/  UIMAD.WIDE.U32 UR24, UR36, UR38, URZ ;  /* 0x00000026241872a5 */ /* 0x000fe4000f8e003f */
[----:B------:R-:W-:Y:S02]  /*d7f0*/  UIMAD.WIDE.U32 UR26, UP1, UR29, UR38, UR28 ;  /* 0x000000261d1a72a5 */ /* 0x000fe4000f82001c */
[----:B------:R-:W-:Y:S02]  /*d800*/  UIMAD UR28, UR36, UR38, URZ ;  /* 0x00000026241c72a4 */ /* 0x000fe4000f8e023f */
[----:B------:R-:W-:Y:S02]  /*d810*/  UIMAD.WIDE.U32 UR26, UP2, UR36, UR37, UR26 ;  /* 0x00000025241a72a5 */ /* 0x000fe4000f84001a */
[----:B------:R-:W-:Y:S02]  /*d820*/  UIADD3.X UR36, UR25, UR36, URZ, UP1, !UPT ;  /* 0x0000002419247290 */ /* 0x000fe40008ffe43f */
[----:B------:R-:W-:Y:S01]  /*d830*/  UIADD3 UR28, UP4, UR28, UR27, URZ ;  /* 0x0000001b1c1c7290 */ /* 0x000fe2000ff9e03f */
[----:B------:R-:W-:-:S03]  /*d840*/  UMOV UR25, URZ ;  /* 0x0000003f00197c82 */ /* 0x000fc60008000000 */
[----:B------:R-:W-:Y:S02]  /*d850*/  UIMAD.WIDE.U32 UR26, UR28, UR33, URZ ;  /* 0x000000211c1a72a5 */ /* 0x000fe4000f8e003f */
[----:B------:R-:W-:-:S05]  /*d860*/  UIADD3.X UR36, URZ, URZ, UR36, UP4, UP2 ;  /* 0x0000003f3f247290 */ /* 0x000fca000a7e4424 */
[----:B------:R-:W-:Y:S01]  /*d870*/  UMOV UR24, UR27 ;  /* 0x0000001b00187c82 */ /* 0x000fe20008000000 */
[----:B------:R-:W-:Y:S02]  /*d880*/  UIMAD.WIDE.U32 UR26, UR36, UR34, URZ ;  /* 0x00000022241a72a5 */ /* 0x000fe4000f8e003f */
[----:B------:R-:W-:Y:S02]  /*d890*/  UIMAD.WIDE.U32 UR24, UR28, UR34, UR24 ;  /* 0x000000221c1872a5 */ /* 0x000fe4000f8e0018 */
[----:B------:R-:W-:Y:S02]  /*d8a0*/  UIMAD UR28, UR36, UR34, URZ ;  /* 0x00000022241c72a4 */ /* 0x000fe4000f8e023f */
[----:B------:R-:W-:-:S04]  /*d8b0*/  UIMAD.WIDE.U32 UR24, UP1, UR36, UR33, UR24 ;  /* 0x00000021241872a5 */ /* 0x000fc8000f820018 */
[----:B------:R-:W-:Y:S02]  /*d8c0*/  UIADD3 UR28, UP2, UR28, UR25, URZ ;  /* 0x000000191c1c7290 */ /* 0x000fe4000ff5e03f */
[----:B------:R-:W-:Y:S02]  /*d8d0*/  UIADD3.X UR26, UR27, URZ, URZ, UP1, !UPT ;  /* 0x0000003f1b1a7290 */ /* 0x000fe40008ffe43f */
[----:B------:R-:W-:Y:S02]  /*d8e0*/  UIMAD.WIDE.U32 UR24, UR28, UR32, URZ ;  /* 0x000000201c1872a5 */ /* 0x000fe4000f8e003f */
[----:B------:R-:W-:Y:S02]  /*d8f0*/  UIADD3.X UR26, URZ, UR26, URZ, UP2, !UPT ;  /* 0x0000001a3f1a7290 */ /* 0x000fe400097fe43f */
[----:B------:R-:W-:Y:S02]  /*d900*/  UIMAD UR25, UR28, UR35, UR25 ;  /* 0x000000231c1972a4 */ /* 0x000fe4000f8e0219 */
[----:B------:R-:W-:-:S02]  /*d910*/  UIADD3 UR27, UP2, -UR24, UR33, URZ ;  /* 0x00000021181b7290 */ /* 0x000fc4000ff5e13f */
[----:B------:R-:W-:Y:S02]  /*d920*/  UIMAD UR25, UR26, UR32, UR25 ;  /* 0x000000201a1972a4 */ /* 0x000fe4000f8e0219 */
[----:B------:R-:W-:Y:S02]  /*d930*/  UISETP.GE.U32.AND UP1, UPT, UR27, UR32, UPT ;  /* 0x000000201b00728c */ /* 0x000fe4000bf26070 */
[----:B------:R-:W-:Y:S02]  /*d940*/  UIADD3.X UR34, ~UR25, UR34, URZ, UP2, !UPT ;  /* 0x0000002219227290 */ /* 0x000fe400097fe53f */
[----:B------:R-:W-:Y:S02]  /*d950*/  UIADD3 UR25, UP2, -UR32, UR27, URZ ;  /* 0x0000001b20197290 */ /* 0x000fe4000ff5e13f */
[----:B------:R-:W-:Y:S02]  /*d960*/  UISETP.GE.U32.AND.EX UP1, UPT, UR34, UR35, UPT, UP1 ;  /* 0x000000232200728c */ /* 0x000fe4000bf26110 */
[----:B------:R-:W-:-:S02]  /*d970*/  UIADD3 UR24, UR28, 0x1, URZ ;  /* 0x000000011c187890 */ /* 0x000fc4000fffe03f */
[----:B------:R-:W-:Y:S02]  /*d980*/  UIADD3.X UR26, ~UR35, UR34, URZ, UP2, !UPT ;  /* 0x00000022231a7290 */ /* 0x000fe400097fe53f */
[----:B------:R-:W-:Y:S02]  /*d990*/  USEL UR25, UR25, UR27, UP1 ;  /* 0x0000001b19197287 */ /* 0x000fe40008800000 */
[----:B------:R-:W-:Y:S02]  /*d9a0*/  USEL UR26, UR26, UR34, UP1 ;  /* 0x000000221a1a7287 */ /* 0x000fe40008800000 */
[----:B------:R-:W-:Y:S02]  /*d9b0*/  USEL UR28, UR24, UR28, UP1 ;  /* 0x0000001c181c7287 */ /* 0x000fe40008800000 */
[----:B------:R-:W-:Y:S02]  /*d9c0*/  UISETP.GE.U32.AND UP1, UPT, UR25, UR32, UPT ;  /* 0x000000201900728c */ /* 0x000fe4000bf26070 */
[----:B------:R-:W-:-:S02]  /*d9d0*/  UISETP.NE.U32.AND UP2, UPT, UR32, URZ, UPT ;  /* 0x0000003f2000728c */ /* 0x000fc4000bf45070 */
[----:B------:R-:W-:Y:S02]  /*d9e0*/  UIADD3 UR24, UR28, 0x1, URZ ;  /* 0x000000011c187890 */ /* 0x000fe4000fffe03f */
[----:B------:R-:W-:Y:S02]  /*d9f0*/  UISETP.GE.U32.AND.EX UP1, UPT, UR26, UR35, UPT, UP1 ;  /* 0x000000231a00728c */ /* 0x000fe4000bf26110 */
[----:B------:R-:W-:Y:S02]  /*da00*/  UISETP.NE.AND.EX UP2, UPT, UR35, URZ, UPT, UP2 ;  /* 0x0000003f2300728c */ /* 0x000fe4000bf45320 */
[----:B------:R-:W-:-:S04]  /*da10*/  USEL UR24, UR24, UR28, UP1 ;  /* 0x0000001c18187287 */ /* 0x000fc80008800000 */
[----:B------:R-:W-:Y:S01]  /*da20*/  USEL UR25, UR24, 0xffffffff, UP2 ;  /* 0xffffffff18197887 */ /* 0x000fe20009000000 */
[----:B------:R-:W-:Y:S11]  /*da30*/  RET.REL.NODEC R2 `(_ZN7cutlass13device_kernelINS_4gemm6kernel13GemmUniversalINS1_17GroupProblemShapeIN4cute5tupleIJiiiEEEEENS1_10collective13CollectiveMmaINS1_39MainloopSm90ArrayTmaGmmaWarpSpecializedILi3ENS6_IJNS5_1CILi1EEESD_SD_EEENS1_43KernelPtrArrayTmaWarpSpecializedCooperativeEEENS6_IJNSC_ILi128EEESH_SH_EEENS_6half_tEPNS6_IJlSD_NSC_ILi0EEEEEESJ_SM_NS5_8TiledMMAINS5_8MMA_AtomIJNS5_4SM904GMMA26MMA_64x128x16_F32F16F16_SSILNSQ_5MajorE0ELSS_0ELNSQ_7ScaleInE1ELST_1EEEEEENS5_6LayoutINS6_IJNSC_ILi2EEESD_SD_EEENS6_IJSD_SK_SK_EEEEENS6_IJNS5_10UnderscoreES11_S11_EEEEENS5_13SM90_TMA_LOADENS5_14ComposedLayoutINS5_7SwizzleILi3ELi4ELi3EEENS5_18smem_ptr_flag_bitsILi16EEENSW_INS6_IJNSC_ILi8EEENSC_ILi64EEEEEENS6_IJS1B_SD_EEEEEEEvNS5_8identityES14_S1F_vS1G_EENS_8epilogue10collective18CollectiveEpilogueINS1I_30Sm90PtrArrayTmaWarpSpecializedILi4ELi2ELi16ELb1ELb0ELi2EEEJSI_NS6_IJSH_NSC_ILi32EEEEEESJ_PNS6_IJSD_lSK_EEESJ_S1Q_NS1I_6fusion15FusionCallbacksIS1M_NS1R_17LinearCombinationISJ_fSJ_fLNS_15FloatRoundStyleE2EEESI_S1O_JEEES14_NS15_IS17_S19_NSW_INS6_IJS1B_S1A_EEENS6_IJSD_S1B_EEEEEEENS5_17SM75_U16x8_LDSM_TENS5_14SM90_TMA_STOREES20_NS5_17SM90_U16x8_STSM_TENS5_9Copy_AtomIJNS5_17SM90_U32x4_STSM_NESJ_EEEvEEEvvEEEEvNT_6ParamsE) ;  /* 0xffffff2402707950 */ /* 0x000ff60003c3ffff */
.L_x_263:
[----:B------:R-:W-:-:S00]  /*da40*/  BRA `(.L_x_263) ;  /* 0xfffffffc00fc7947 */ /* 0x000fc0000383ffff */
[----:B------:R-:W-:-:S00]  /*da50*/  NOP ;  /* 0x0000000000007918 */ /* 0x000fc00000000000 */
        /* <DEDUP_REMOVED lines=10> */
.L_x_264:


//--------------------- .nv.global.init           --------------------------
	.section	.nv.global.init,"aw",@progbits
.nv.global.init:
	.type		$str$24,@object
	.size		$str$24,($str$25 - $str$24)
$str$24:
        /*0000*/ 	.byte	0x28, 0x61, 0x64, 0x64, 0x72, 0x65, 0x73, 0x73, 0x20, 0x26, 0x20, 0x6d, 0x61, 0x73, 0x6b, 0x29
        /*0010*/ 	.byte	0x20, 0x3d, 0x3d, 0x20, 0x30, 0x00
	.type		$str$25,@object
	.size		$str$25,(__unnamed_1 - $str$25)
$str$25:
        /*0016*/ 	.byte	0x2f, 0x74, 0x6d, 0x70, 0x2f, 0x63, 0x75, 0x74, 0x6c, 0x61, 0x73, 0x73, 0x5f, 0x73, 0x77, 0x65
        /*0026*/ 	.byte	0x65, 0x70, 0x5f, 0x73, 0x72, 0x63, 0x2f, 0x69, 0x6e, 0x63, 0x6c, 0x75, 0x64, 0x65, 0x2f, 0x63
        /*0036*/ 	.byte	0x75, 0x74, 0x65, 0x2f, 0x70, 0x6f, 0x69, 0x6e, 0x74, 0x65, 0x72, 0x5f, 0x66, 0x6c, 0x61, 0x67
        /*0046*/ 	.byte	0x67, 0x65, 0x64, 0x2e, 0x68, 0x70, 0x70, 0x00
	.type		__unnamed_1,@object
	.size		__unnamed_1,(.L_0 - __unnamed_1)
__unnamed_1:
        /*004e*/ 	.byte	0x61, 0x75, 0x74, 0x6f, 0x20, 0x63, 0x75, 0x74, 0x65, 0x3a, 0x3a, 0x61, 0x73, 0x5f, 0x70, 0x6f
        /* <DEDUP_REMOVED lines=27> */
        /*020e*/ 	.byte	0x30, 0x39, 0x36, 0x3e, 0x3e, 0x3e, 0x3e, 0x3e, 0x5d, 0x00
.L_0:


//--------------------- .nv.shared._ZN7cutlass13device_kernelINS_4gemm6kernel13GemmUniversalINS1_17GroupProblemShapeIN4cute5tupleIJiiiEEEEENS1_10collective13CollectiveMmaINS1_39MainloopSm90ArrayTmaGmmaWarpSpecializedILi3ENS6_IJNS5_1CILi1EEESD_SD_EEENS1_43KernelPtrArrayTmaWarpSpecializedCooperativeEEENS6_IJNSC_ILi128EEESH_SH_EEENS_6half_tEPNS6_IJlSD_NSC_ILi0EEEEEESJ_SM_NS5_8TiledMMAINS5_8MMA_AtomIJNS5_4SM904GMMA26MMA_64x128x16_F32F16F16_SSILNSQ_5MajorE0ELSS_0ELNSQ_7ScaleInE1ELST_1EEEEEENS5_6LayoutINS6_IJNSC_ILi2EEESD_SD_EEENS6_IJSD_SK_SK_EEEEENS6_IJNS5_10UnderscoreES11_S11_EEEEENS5_13SM90_TMA_LOADENS5_14ComposedLayoutINS5_7SwizzleILi3ELi4ELi3EEENS5_18smem_ptr_flag_bitsILi16EEENSW_INS6_IJNSC_ILi8EEENSC_ILi64EEEEEENS6_IJS1B_SD_EEEEEEEvNS5_8identityES14_S1F_vS1G_EENS_8epilogue10collective18CollectiveEpilogueINS1I_30Sm90PtrArrayTmaWarpSpecializedILi4ELi2ELi16ELb1ELb0ELi2EEEJSI_NS6_IJSH_NSC_ILi32EEEEEESJ_PNS6_IJSD_lSK_EEESJ_S1Q_NS1I_6fusion15FusionCallbacksIS1M_NS1R_17LinearCombinationISJ_fSJ_fLNS_15FloatRoundStyleE2EEESI_S1O_JEEES14_NS15_IS17_S19_NSW_INS6_IJS1B_S1A_EEENS6_IJSD_S1B_EEEEEEENS5_17SM75_U16x8_LDSM_TENS5_14SM90_TMA_STOREES20_NS5_17SM90_U16x8_STSM_TENS5_9Copy_AtomIJNS5_17SM90_U32x4_STSM_NESJ_EEEvEEEvvEEEEvNT_6ParamsE --------------------------
	.section	.nv.shared._ZN7cutlass13device_kernelINS_4gemm6kernel13GemmUniversalINS1_17GroupProblemShapeIN4cute5tupleIJiiiEEEEENS1_10collective13CollectiveMmaINS1_39MainloopSm90ArrayTmaGmmaWarpSpecializedILi3ENS6_IJNS5_1CILi1EEESD_SD_EEENS1_43KernelPtrArrayTmaWarpSpecializedCooperativeEEENS6_IJNSC_ILi128EEESH_SH_EEENS_6half_tEPNS6_IJlSD_NSC_ILi0EEEEEESJ_SM_NS5_8TiledMMAINS5_8MMA_AtomIJNS5_4SM904GMMA26MMA_64x128x16_F32F16F16_SSILNSQ_5MajorE0ELSS_0ELNSQ_7ScaleInE1ELST_1EEEEEENS5_6LayoutINS6_IJNSC_ILi2EEESD_SD_EEENS6_IJSD_SK_SK_EEEEENS6_IJNS5_10UnderscoreES11_S11_EEEEENS5_13SM90_TMA_LOADENS5_14ComposedLayoutINS5_7SwizzleILi3ELi4ELi3EEENS5_18smem_ptr_flag_bitsILi16EEENSW_INS6_IJNSC_ILi8EEENSC_ILi64EEEEEENS6_IJS1B_SD_EEEEEEEvNS5_8identityES14_S1F_vS1G_EENS_8epilogue10collective18CollectiveEpilogueINS1I_30Sm90PtrArrayTmaWarpSpecializedILi4ELi2ELi16ELb1ELb0ELi2EEEJSI_NS6_IJSH_NSC_ILi32EEEEEESJ_PNS6_IJSD_lSK_EEESJ_S1Q_NS1I_6fusion15FusionCallbacksIS1M_NS1R_17LinearCombinationISJ_fSJ_fLNS_15FloatRoundStyleE2EEESI_S1O_JEEES14_NS15_IS17_S19_NSW_INS6_IJS1B_S1A_EEENS6_IJSD_S1B_EEEEEEENS5_17SM75_U16x8_LDSM_TENS5_14SM90_TMA_STOREES20_NS5_17SM90_U16x8_STSM_TENS5_9Copy_AtomIJNS5_17SM90_U32x4_STSM_NESJ_EEEvEEEvvEEEEvNT_6ParamsE,"aw",@nobits
	.sectionflags	@""
	.align	16
	.zero		1024


//--------------------- .nv.shared.reserved.0     --------------------------
	.section	.nv.shared.reserved.0,"aw",@nobits
	.weak		__nv_reservedSMEM_offset_0_alias
	.size		__nv_reservedSMEM_offset_0_alias, 0, 0
	.other		__nv_reservedSMEM_offset_0_alias,@"STO_CUDA_RESERVED_SHARED STV_DEFAULT"
__nv_reservedSMEM_offset_0_alias:
	.zero		0


//--------------------- .nv.global                --------------------------
	.section	.nv.global,"aw",@nobits
.nv.global:
	.type		_ZN39_INTERNAL_93687db3_4_k_cu_c899eb7a_31094cute1_E,@object
	.size		_ZN39_INTERNAL_93687db3_4_k_cu_c899eb7a_31094cute1_E,(_ZN39_INTERNAL_93687db3_4_k_cu_c899eb7a_31094cuda3std3__45__cpo6cbeginE - _ZN39_INTERNAL_93687db3_4_k_cu_c899eb7a_31094cute1_E)
_ZN39_INTERNAL_93687db3_4_k_cu_c899eb7a_31094cute1_E:
	.zero		1
	.type		_ZN39_INTERNAL_93687db3_4_k_cu_c899eb7a_31094cuda3std3__45__cpo6cbeginE,@object
	.size		_ZN39_INTERNAL_93687db3_4_k_cu_c899eb7a_31094cuda3std3__45__cpo6cbeginE,(_ZN39_INTERNAL_93687db3_4_k_cu_c899eb7a_31094cuda3std3__48in_placeE - _ZN39_INTERNAL_93687db3_4_k_cu_c899eb7a_31094cuda3std3__45__cpo6cbeginE)
_ZN39_INTERNAL_93687db3_4_k_cu_c899eb7a_31094cuda3std3__45__cpo6cbeginE:
	.zero		1
	.type		_ZN39_INTERNAL_93687db3_4_k_cu_c899eb7a_31094cuda3std3__48in_placeE,@object
	.size		_ZN39_INTERNAL_93687db3_4_k_cu_c899eb7a_31094cuda3std3__48in_placeE,(_ZN39_INTERNAL_93687db3_4_k_cu_c899eb7a_31094cuda3std6ranges3__45__cpo9iter_moveE - _ZN39_INTERNAL_93687db3_4_k_cu_c899eb7a_31094cuda3std3__48in_placeE)
_ZN39_INTERNAL_93687db3_4_k_cu_c899eb7a_31094cuda3std3__48in_placeE:
	.zero		1
	.type		_ZN39_INTERNAL_93687db3_4_k_cu_c899eb7a_31094cuda3std6ranges3__45__cpo9iter_moveE,@object
	.size		_ZN39_INTERNAL_93687db3_4_k_cu_c899eb7a_31094cuda3std6ranges3__45__cpo9iter_moveE,(_ZN39_INTERNAL_93687db3_4_k_cu_c899eb7a_31094cuda3std3__45__cpo5beginE - _ZN39_INTERNAL_93687db3_4_k_cu_c899eb7a_31094cuda3std6ranges3__45__cpo9iter_moveE)
_ZN39_INTERNAL_93687db3_4_k_cu_c899eb7a_31094cuda3std6ranges3__45__cpo9iter_moveE:
	.zero		1
	.type		_ZN39_INTERNAL_93687db3_4_k_cu_c899eb7a_31094cuda3std3__45__cpo5beginE,@object
	.size		_ZN39_INTERNAL_93687db3_4_k_cu_c899eb7a_31094cuda3std3__45__cpo5beginE,(_ZN39_INTERNAL_93687db3_4_k_cu_c899eb7a_31094cuda3std3__441_GLOBAL__N__93687db3_4_k_cu_c899eb7a_31096ignoreE - _ZN39_INTERNAL_93687db3_4_k_cu_c899eb7a_31094cuda3std3__45__cpo5beginE)
_ZN39_INTERNAL_93687db3_4_k_cu_c899eb7a_31094cuda3std3__45__cpo5beginE:
	.zero		1
	.type		_ZN39_INTERNAL_93687db3_4_k_cu_c899eb7a_31094cuda3std3__441_GLOBAL__N__93687db3_4_k_cu_c899eb7a_31096ignoreE,@object
	.size		_ZN39_INTERNAL_93687db3_4_k_cu_c899eb7a_31094cuda3std3__441_GLOBAL__N__93687db3_4_k_cu_c899eb7a_31096ignoreE,(_ZN39_INTERNAL_93687db3_4_k_cu_c899eb7a_31094cute7productE - _ZN39_INTERNAL_93687db3_4_k_cu_c899eb7a_31094cuda3std3__441_GLOBAL__N__93687db3_4_k_cu_c899eb7a_31096ignoreE)
_ZN39_INTERNAL_93687db3_4_k_cu_c899eb7a_31094cuda3std3__441_GLOBAL__N__93687db3_4_k_cu_c899eb7a_31096ignoreE:
	.zero		1
	.type		_ZN39_INTERNAL_93687db3_4_k_cu_c899eb7a_31094cute7productE,@object
	.size		_ZN39_INTERNAL_93687db3_4_k_cu_c899eb7a_31094cute7productE,(_ZN39_INTERNAL_93687db3_4_k_cu_c899eb7a_31094cuda3std3__45__cpo3endE - _ZN39_INTERNAL_93687db3_4_k_cu_c899eb7a_31094cute7productE)
_ZN39_INTERNAL_93687db3_4_k_cu_c899eb7a_31094cute7productE:
	.zero		1
	.type		_ZN39_INTERNAL_93687db3_4_k_cu_c899eb7a_31094cuda3std3__45__cpo3endE,@object
	.size		_ZN39_INTERNAL_93687db3_4_k_cu_c899eb7a_31094cuda3std3__45__cpo3endE,(_ZN39_INTERNAL_93687db3_4_k_cu_c899eb7a_31094cuda3std3__419piecewise_constructE - _ZN39_INTERNAL_93687db3_4_k_cu_c899eb7a_31094cuda3std3__45__cpo3endE)
_ZN39_INTERNAL_93687db3_4_k_cu_c899eb7a_31094cuda3std3__45__cpo3endE:
	.zero		1
	.type		_ZN39_INTERNAL_93687db3_4_k_cu_c899eb7a_31094cuda3std3__419piecewise_constructE,@object
	.size		_ZN39_INTERNAL_93687db3_4_k_cu_c899eb7a_31094cuda3std3__419piecewise_constructE,(_ZN39_INTERNAL_93687db3_4_k_cu_c899eb7a_31094cuda3std3__45__cpo4cendE - _ZN39_INTERNAL_93687db3_4_k_cu_c899eb7a_31094cuda3std3__419piecewise_constructE)
_ZN39_INTERNAL_93687db3_4_k_cu_c899eb7a_31094cuda3std3__419piecewise_constructE:
	.zero		1
	.type		_ZN39_INTERNAL_93687db3_4_k_cu_c899eb7a_31094cuda3std3__45__cpo4cendE,@object
	.size		_ZN39_INTERNAL_93687db3_4_k_cu_c899eb7a_31094cuda3std3__45__cpo4cendE,(_ZN39_INTERNAL_93687db3_4_k_cu_c899eb7a_31094cuda3std6ranges3__45__cpo4swapE - _ZN39_INTERNAL_93687db3_4_k_cu_c899eb7a_31094cuda3std3__45__cpo4cendE)
_ZN39_INTERNAL_93687db3_4_k_cu_c899eb7a_31094cuda3std3__45__cpo4cendE:
	.zero		1
	.type		_ZN39_INTERNAL_93687db3_4_k_cu_c899eb7a_31094cuda3std6ranges3__45__cpo4swapE,@object
	.size		_ZN39_INTERNAL_93687db3_4_k_cu_c899eb7a_31094cuda3std6ranges3__45__cpo4swapE,(.L_8 - _ZN39_INTERNAL_93687db3_4_k_cu_c899eb7a_31094cuda3std6ranges3__45__cpo4swapE)
_ZN39_INTERNAL_93687db3_4_k_cu_c899eb7a_31094cuda3std6ranges3__45__cpo4swapE:
	.zero		1
.L_8:


//--------------------- .nv.constant0._ZN7cutlass13device_kernelINS_4gemm6kernel13GemmUniversalINS1_17GroupProblemShapeIN4cute5tupleIJiiiEEEEENS1_10collective13CollectiveMmaINS1_39MainloopSm90ArrayTmaGmmaWarpSpecializedILi3ENS6_IJNS5_1CILi1EEESD_SD_EEENS1_43KernelPtrArrayTmaWarpSpecializedCooperativeEEENS6_IJNSC_ILi128EEESH_SH_EEENS_6half_tEPNS6_IJlSD_NSC_ILi0EEEEEESJ_SM_NS5_8TiledMMAINS5_8MMA_AtomIJNS5_4SM904GMMA26MMA_64x128x16_F32F16F16_SSILNSQ_5MajorE0ELSS_0ELNSQ_7ScaleInE1ELST_1EEEEEENS5_6LayoutINS6_IJNSC_ILi2EEESD_SD_EEENS6_IJSD_SK_SK_EEEEENS6_IJNS5_10UnderscoreES11_S11_EEEEENS5_13SM90_TMA_LOADENS5_14ComposedLayoutINS5_7SwizzleILi3ELi4ELi3EEENS5_18smem_ptr_flag_bitsILi16EEENSW_INS6_IJNSC_ILi8EEENSC_ILi64EEEEEENS6_IJS1B_SD_EEEEEEEvNS5_8identityES14_S1F_vS1G_EENS_8epilogue10collective18CollectiveEpilogueINS1I_30Sm90PtrArrayTmaWarpSpecializedILi4ELi2ELi16ELb1ELb0ELi2EEEJSI_NS6_IJSH_NSC_ILi32EEEEEESJ_PNS6_IJSD_lSK_EEESJ_S1Q_NS1I_6fusion15FusionCallbacksIS1M_NS1R_17LinearCombinationISJ_fSJ_fLNS_15FloatRoundStyleE2EEESI_S1O_JEEES14_NS15_IS17_S19_NSW_INS6_IJS1B_S1A_EEENS6_IJSD_S1B_EEEEEEENS5_17SM75_U16x8_LDSM_TENS5_14SM90_TMA_STOREES20_NS5_17SM90_U16x8_STSM_TENS5_9Copy_AtomIJNS5_17SM90_U32x4_STSM_NESJ_EEEvEEEvvEEEEvNT_6ParamsE --------------------------
	.section	.nv.constant0._ZN7cutlass13device_kernelINS_4gemm6kernel13GemmUniversalINS1_17GroupProblemShapeIN4cute5tupleIJiiiEEEEENS1_10collective13CollectiveMmaINS1_39MainloopSm90ArrayTmaGmmaWarpSpecializedILi3ENS6_IJNS5_1CILi1EEESD_SD_EEENS1_43KernelPtrArrayTmaWarpSpecializedCooperativeEEENS6_IJNSC_ILi128EEESH_SH_EEENS_6half_tEPNS6_IJlSD_NSC_ILi0EEEEEESJ_SM_NS5_8TiledMMAINS5_8MMA_AtomIJNS5_4SM904GMMA26MMA_64x128x16_F32F16F16_SSILNSQ_5MajorE0ELSS_0ELNSQ_7ScaleInE1ELST_1EEEEEENS5_6LayoutINS6_IJNSC_ILi2EEESD_SD_EEENS6_IJSD_SK_SK_EEEEENS6_IJNS5_10UnderscoreES11_S11_EEEEENS5_13SM90_TMA_LOADENS5_14ComposedLayoutINS5_7SwizzleILi3ELi4ELi3EEENS5_18smem_ptr_flag_bitsILi16EEENSW_INS6_IJNSC_ILi8EEENSC_ILi64EEEEEENS6_IJS1B_SD_EEEEEEEvNS5_8identityES14_S1F_vS1G_EENS_8epilogue10collective18CollectiveEpilogueINS1I_30Sm90PtrArrayTmaWarpSpecializedILi4ELi2ELi16ELb1ELb0ELi2EEEJSI_NS6_IJSH_NSC_ILi32EEEEEESJ_PNS6_IJSD_lSK_EEESJ_S1Q_NS1I_6fusion15FusionCallbacksIS1M_NS1R_17LinearCombinationISJ_fSJ_fLNS_15FloatRoundStyleE2EEESI_S1O_JEEES14_NS15_IS17_S19_NSW_INS6_IJS1B_S1A_EEENS6_IJSD_S1B_EEEEEEENS5_17SM75_U16x8_LDSM_TENS5_14SM90_TMA_STOREES20_NS5_17SM90_U16x8_STSM_TENS5_9Copy_AtomIJNS5_17SM90_U32x4_STSM_NESJ_EEEvEEEvvEEEEvNT_6ParamsE,"a",@progbits
	.sectionflags	@""
	.align	4
.nv.constant0._ZN7cutlass13device_kernelINS_4gemm6kernel13GemmUniversalINS1_17GroupProblemShapeIN4cute5tupleIJiiiEEEEENS1_10collective13CollectiveMmaINS1_39MainloopSm90ArrayTmaGmmaWarpSpecializedILi3ENS6_IJNS5_1CILi1EEESD_SD_EEENS1_43KernelPtrArrayTmaWarpSpecializedCooperativeEEENS6_IJNSC_ILi128EEESH_SH_EEENS_6half_tEPNS6_IJlSD_NSC_ILi0EEEEEESJ_SM_NS5_8TiledMMAINS5_8MMA_AtomIJNS5_4SM904GMMA26MMA_64x128x16_F32F16F16_SSILNSQ_5MajorE0ELSS_0ELNSQ_7ScaleInE1ELST_1EEEEEENS5_6LayoutINS6_IJNSC_ILi2EEESD_SD_EEENS6_IJSD_SK_SK_EEEEENS6_IJNS5_10UnderscoreES11_S11_EEEEENS5_13SM90_TMA_LOADENS5_14ComposedLayoutINS5_7SwizzleILi3ELi4ELi3EEENS5_18smem_ptr_flag_bitsILi16EEENSW_INS6_IJNSC_ILi8EEENSC_ILi64EEEEEENS6_IJS1B_SD_EEEEEEEvNS5_8identityES14_S1F_vS1G_EENS_8epilogue10collective18CollectiveEpilogueINS1I_30Sm90PtrArrayTmaWarpSpecializedILi4ELi2ELi16ELb1ELb0ELi2EEEJSI_NS6_IJSH_NSC_ILi32EEEEEESJ_PNS6_IJSD_lSK_EEESJ_S1Q_NS1I_6fusion15FusionCallbacksIS1M_NS1R_17LinearCombinationISJ_fSJ_fLNS_15FloatRoundStyleE2EEESI_S1O_JEEES14_NS15_IS17_S19_NSW_INS6_IJS1B_S1A_EEENS6_IJSD_S1B_EEEEEEENS5_17SM75_U16x8_LDSM_TENS5_14SM90_TMA_STOREES20_NS5_17SM90_U16x8_STSM_TENS5_9Copy_AtomIJNS5_17SM90_U32x4_STSM_NESJ_EEEvEEEvvEEEEvNT_6ParamsE:
	.zero		2432


//--------------------- SYMBOLS --------------------------

	.type		.nv.reservedSmem.offset0,@object
	.size		.nv.reservedSmem.offset0,0x4
	.type		__assertfail,@function
